def attn_fwd(
    Q,
    K,
    V,
    Out,
    Lse,
    sm_scale,
    stride_qz,
    stride_qh,
    stride_qm,
    stride_qk,
    stride_kz,
    stride_kh,
    stride_kn,
    stride_kk,
    stride_vz,
    stride_vh,
    stride_vn,
    stride_vk,
    stride_oz,
    stride_oh,
    stride_om,
    stride_ok,
    seqlen_q,
    seqlen_k,
    BLOCK_M: tl.constexpr,
    BLOCK_N: tl.constexpr,
    HEAD_DIM: tl.constexpr,
    CAUSAL: tl.constexpr,
):
    start_m = tl.program_id(0)
    off_hz = tl.program_id(1)
    q_off = off_hz * stride_qh
    k_off = off_hz * stride_kh
    v_off = off_hz * stride_vh
    offs_m = start_m * BLOCK_M + tl.arange(0, BLOCK_M)
    offs_d = tl.arange(0, HEAD_DIM)
    offs_n = tl.arange(0, BLOCK_N)
    q_ptrs = Q + q_off + offs_m[:, None] * stride_qm + offs_d[None, :] * stride_qk
    k_ptrs = K + k_off + offs_d[:, None] * stride_kk + offs_n[None, :] * stride_kn
    v_ptrs = V + v_off + offs_n[:, None] * stride_vn + offs_d[None, :] * stride_vk
    m_i = tl.full([BLOCK_M], float("-inf"), dtype=tl.float32)
    l_i = tl.zeros([BLOCK_M], dtype=tl.float32) + 1.0
    acc = tl.zeros([BLOCK_M, HEAD_DIM], dtype=tl.float32)
    q = tl.load(q_ptrs)
    acc, l_i, m_i = _attn_fwd_inner(
        acc,
        l_i,
        m_i,
        q,
        k_ptrs,
        v_ptrs,
        sm_scale,
        stride_kn,
        stride_vn,
        start_m,
        seqlen_k,
        BLOCK_M,
        BLOCK_N,
        HEAD_DIM,
        CAUSAL,
    )
    acc = acc / l_i[:, None]
    lse = m_i + tl.math.log2(l_i) / 1.4426950408889634
    o_ptrs = (
        Out
        + off_hz * stride_oh
        + offs_m[:, None] * stride_om
        + offs_d[None, :] * stride_ok
    )
    tl.store(o_ptrs, acc.to(Out.dtype.element_ty))
    tl.store(Lse + off_hz * seqlen_q + offs_m, lse)

# config = {"BLOCK_M": 64, "BLOCK_N": 128, "HEAD_DIM": 512, "arch": "sm_90", "causal": false, "dtype": "bf16", "num_stages": 2, "num_warps": 8}
# arch = sm_90


// ===== COMPILED SASS (sm_90a) =====

	.target	sm_90a

	.elftype	@"ET_EXEC"


//--------------------- .note.nv.tkinfo           --------------------------
	.section	.note.nv.tkinfo,"",@"SHT_NOTE"
	.sectionflags	@"SHF_NOTE_NV_TKINFO"
	.tkinfo
        /*0018*/ 	.word	0x00000002
        /*0030*/ 	.string	""
        /*0030*/ 	.string	"ptxas"
        /*0030*/ 	.string	"Cuda compilation tools, release 13.0, V13.0.88"
        /*0030*/ 	.string	"Build cuda_13.0.r13.0/compiler.36424714_0"
        /*0030*/ 	.string	"-v  -suppress-debug-info  -lineinfo  -arch sm_90a "



//--------------------- .note.nv.cuinfo           --------------------------
	.section	.note.nv.cuinfo,"",@"SHT_NOTE"
	.sectionflags	@"SHF_NOTE_NV_CUINFO"
        /*0018*/ 	.short	0x0002
        /*001a*/ 	.short	0x005a
        /*001c*/ 	.short	0x0082
	.zero		2


//--------------------- .nv.info                  --------------------------
	.section	.nv.info,"",@"SHT_CUDA_INFO"
	.align	4


	//----- nvinfo : EIATTR_REGCOUNT
	.align		4
        /*0000*/ 	.byte	0x04, 0x2f
        /*0002*/ 	.short	(.L_2 - .L_1)
	.align		4
.L_1:
        /*0004*/ 	.word	index@(attn_fwd)
        /*0008*/ 	.word	0x000000ff


	//----- nvinfo : EIATTR_FRAME_SIZE
	.align		4
.L_2:
        /*000c*/ 	.byte	0x04, 0x11
        /*000e*/ 	.short	(.L_4 - .L_3)
	.align		4
.L_3:
        /*0010*/ 	.word	index@(attn_fwd)
        /*0014*/ 	.word	0x00000c08


	//----- nvinfo : EIATTR_MIN_STACK_SIZE
	.align		4
.L_4:
        /*0018*/ 	.byte	0x04, 0x12
        /*001a*/ 	.short	(.L_6 - .L_5)
	.align		4
.L_5:
        /*001c*/ 	.word	index@(attn_fwd)
        /*0020*/ 	.word	0x00000c08
.L_6:


//--------------------- .nv.compat                --------------------------
	.section	.nv.compat,"",@"SHT_CUDA_COMPAT_INFO"
	.align	4
        /*0000*/ 	.byte	0x02, 0x09, 0x01, 0x00, 0x02, 0x02, 0x04, 0x00, 0x02, 0x05, 0x05, 0x00, 0x03, 0x07, 0x01, 0x01
        /*0010*/ 	.byte	0x02, 0x03, 0x00, 0x00, 0x02, 0x06, 0x01, 0x00, 0x04, 0x0b, 0x08, 0x00, 0x00, 0x00, 0x00, 0x00
        /*0020*/ 	.byte	0x00, 0x00, 0x00, 0x00


//--------------------- .nv.info.attn_fwd         --------------------------
	.section	.nv.info.attn_fwd,"",@"SHT_CUDA_INFO"
	.sectionflags	@""
	.align	4


	//----- nvinfo : EIATTR_CUDA_API_VERSION
	.align		4
        /*0000*/ 	.byte	0x04, 0x37
        /*0002*/ 	.short	(.L_8 - .L_7)
.L_7:
        /*0004*/ 	.word	0x00000082


	//----- nvinfo : EIATTR_KPARAM_INFO
	.align		4
.L_8:
        /*0008*/ 	.byte	0x04, 0x17
        /*000a*/ 	.short	(.L_10 - .L_9)
.L_9:
        /*000c*/ 	.word	0x00000000
        /*0010*/ 	.short	0x0019
        /*0012*/ 	.short	0x0080
        /*0014*/ 	.byte	0x00, 0xf4, 0x21, 0x00


	//----- nvinfo : EIATTR_KPARAM_INFO
	.align		4
.L_10:
        /*0018*/ 	.byte	0x04, 0x17
        /*001a*/ 	.short	(.L_12 - .L_11)
.L_11:
        /*001c*/ 	.word	0x00000000
        /*0020*/ 	.short	0x0018
        /*0022*/ 	.short	0x0078
        /*0024*/ 	.byte	0x00, 0xf4, 0x21, 0x00


	//----- nvinfo : EIATTR_KPARAM_INFO
	.align		4
.L_12:
        /*0028*/ 	.byte	0x04, 0x17
        /*002a*/ 	.short	(.L_14 - .L_13)
.L_13:
        /*002c*/ 	.word	0x00000000
        /*0030*/ 	.short	0x0017
        /*0032*/ 	.short	0x0070
        /*0034*/ 	.byte	0x00, 0xf0, 0x11, 0x00


	//----- nvinfo : EIATTR_KPARAM_INFO
	.align		4
.L_14:
        /*0038*/ 	.byte	0x04, 0x17
        /*003a*/ 	.short	(.L_16 - .L_15)
.L_15:
        /*003c*/ 	.word	0x00000000
        /*0040*/ 	.short	0x0016
        /*0042*/ 	.short	0x006c
        /*0044*/ 	.byte	0x00, 0xf0, 0x11, 0x00


	//----- nvinfo : EIATTR_KPARAM_INFO
	.align		4
.L_16:
        /*0048*/ 	.byte	0x04, 0x17
        /*004a*/ 	.short	(.L_18 - .L_17)
.L_17:
        /*004c*/ 	.word	0x00000000
        /*0050*/ 	.short	0x0015
        /*0052*/ 	.short	0x0068
        /*0054*/ 	.byte	0x00, 0xf0, 0x11, 0x00


	//----- nvinfo : EIATTR_KPARAM_INFO
	.align		4
.L_18:
        /*0058*/ 	.byte	0x04, 0x17
        /*005a*/ 	.short	(.L_20 - .L_19)
.L_19:
        /*005c*/ 	.word	0x00000000
        /*0060*/ 	.short	0x0014
        /*0062*/ 	.short	0x0064
        /*0064*/ 	.byte	0x00, 0xf0, 0x11, 0x00


	//----- nvinfo : EIATTR_KPARAM_INFO
	.align		4
.L_20:
        /*0068*/ 	.byte	0x04, 0x17
        /*006a*/ 	.short	(.L_22 - .L_21)
.L_21:
        /*006c*/ 	.word	0x00000000
        /*0070*/ 	.short	0x0013
        /*0072*/ 	.short	0x0060
        /*0074*/ 	.byte	0x00, 0xf0, 0x11, 0x00


	//----- nvinfo : EIATTR_KPARAM_INFO
	.align		4
.L_22:
        /*0078*/ 	.byte	0x04, 0x17
        /*007a*/ 	.short	(.L_24 - .L_23)
.L_23:
        /*007c*/ 	.word	0x00000000
        /*0080*/ 	.short	0x0012
        /*0082*/ 	.short	0x005c
        /*0084*/ 	.byte	0x00, 0xf0, 0x11, 0x00


	//----- nvinfo : EIATTR_KPARAM_INFO
	.align		4
.L_24:
        /*0088*/ 	.byte	0x04, 0x17
        /*008a*/ 	.short	(.L_26 - .L_25)
.L_25:
        /*008c*/ 	.word	0x00000000
        /*0090*/ 	.short	0x0011
        /*0092*/ 	.short	0x0058
        /*0094*/ 	.byte	0x00, 0xf0, 0x11, 0x00


	//----- nvinfo : EIATTR_KPARAM_INFO
	.align		4
.L_26:
        /*0098*/ 	.byte	0x04, 0x17
        /*009a*/ 	.short	(.L_28 - .L_27)
.L_27:
        /*009c*/ 	.word	0x00000000
        /*00a0*/ 	.short	0x0010
        /*00a2*/ 	.short	0x0054
        /*00a4*/ 	.byte	0x00, 0xf0, 0x11, 0x00


	//----- nvinfo : EIATTR_KPARAM_INFO
	.align		4
.L_28:
        /*00a8*/ 	.byte	0x04, 0x17
        /*00aa*/ 	.short	(.L_30 - .L_29)
.L_29:
        /*00ac*/ 	.word	0x00000000
        /*00b0*/ 	.short	0x000f
        /*00b2*/ 	.short	0x0050
        /*00b4*/ 	.byte	0x00, 0xf0, 0x11, 0x00


	//----- nvinfo : EIATTR_KPARAM_INFO
	.align		4
.L_30:
        /*00b8*/ 	.byte	0x04, 0x17
        /*00ba*/ 	.short	(.L_32 - .L_31)
.L_31:
        /*00bc*/ 	.word	0x00000000
        /*00c0*/ 	.short	0x000e
        /*00c2*/ 	.short	0x004c
        /*00c4*/ 	.byte	0x00, 0xf0, 0x11, 0x00


	//----- nvinfo : EIATTR_KPARAM_INFO
	.align		4
.L_32:
        /*00c8*/ 	.byte	0x04, 0x17
        /*00ca*/ 	.short	(.L_34 - .L_33)
.L_33:
        /*00cc*/ 	.word	0x00000000
        /*00d0*/ 	.short	0x000d
        /*00d2*/ 	.short	0x0048
        /*00d4*/ 	.byte	0x00, 0xf0, 0x11, 0x00


	//----- nvinfo : EIATTR_KPARAM_INFO
	.align		4
.L_34:
        /*00d8*/ 	.byte	0x04, 0x17
        /*00da*/ 	.short	(.L_36 - .L_35)
.L_35:
        /*00dc*/ 	.word	0x00000000
        /*00e0*/ 	.short	0x000c
        /*00e2*/ 	.short	0x0044
        /*00e4*/ 	.byte	0x00, 0xf0, 0x11, 0x00


	//----- nvinfo : EIATTR_KPARAM_INFO
	.align		4
.L_36:
        /*00e8*/ 	.byte	0x04, 0x17
        /*00ea*/ 	.short	(.L_38 - .L_37)
.L_37:
        /*00ec*/ 	.word	0x00000000
        /*00f0*/ 	.short	0x000b
        /*00f2*/ 	.short	0x0040
        /*00f4*/ 	.byte	0x00, 0xf0, 0x11, 0x00


	//----- nvinfo : EIATTR_KPARAM_INFO
	.align		4
.L_38:
        /*00f8*/ 	.byte	0x04, 0x17
        /*00fa*/ 	.short	(.L_40 - .L_39)
.L_39:
        /*00fc*/ 	.word	0x00000000
        /*0100*/ 	.short	0x000a
        /*0102*/ 	.short	0x003c
        /*0104*/ 	.byte	0x00, 0xf0, 0x11, 0x00


	//----- nvinfo : EIATTR_KPARAM_INFO
	.align		4
.L_40:
        /*0108*/ 	.byte	0x04, 0x17
        /*010a*/ 	.short	(.L_42 - .L_41)
.L_41:
        /*010c*/ 	.word	0x00000000
        /*0110*/ 	.short	0x0009
        /*0112*/ 	.short	0x0038
        /*0114*/ 	.byte	0x00, 0xf0, 0x11, 0x00


	//----- nvinfo : EIATTR_KPARAM_INFO
	.align		4
.L_42:
        /*0118*/ 	.byte	0x04, 0x17
        /*011a*/ 	.short	(.L_44 - .L_43)
.L_43:
        /*011c*/ 	.word	0x00000000
        /*0120*/ 	.short	0x0008
        /*0122*/ 	.short	0x0034
        /*0124*/ 	.byte	0x00, 0xf0, 0x11, 0x00


	//----- nvinfo : EIATTR_KPARAM_INFO
	.align		4
.L_44:
        /*0128*/ 	.byte	0x04, 0x17
        /*012a*/ 	.short	(.L_46 - .L_45)
.L_45:
        /*012c*/ 	.word	0x00000000
        /*0130*/ 	.short	0x0007
        /*0132*/ 	.short	0x0030
        /*0134*/ 	.byte	0x00, 0xf0, 0x11, 0x00


	//----- nvinfo : EIATTR_KPARAM_INFO
	.align		4
.L_46:
        /*0138*/ 	.byte	0x04, 0x17
        /*013a*/ 	.short	(.L_48 - .L_47)
.L_47:
        /*013c*/ 	.word	0x00000000
        /*0140*/ 	.short	0x0006
        /*0142*/ 	.short	0x002c
        /*0144*/ 	.byte	0x00, 0xf0, 0x11, 0x00


	//----- nvinfo : EIATTR_KPARAM_INFO
	.align		4
.L_48:
        /*0148*/ 	.byte	0x04, 0x17
        /*014a*/ 	.short	(.L_50 - .L_49)
.L_49:
        /*014c*/ 	.word	0x00000000
        /*0150*/ 	.short	0x0005
        /*0152*/ 	.short	0x0028
        /*0154*/ 	.byte	0x00, 0xf0, 0x11, 0x00


	//----- nvinfo : EIATTR_KPARAM_INFO
	.align		4
.L_50:
        /*0158*/ 	.byte	0x04, 0x17
        /*015a*/ 	.short	(.L_52 - .L_51)
.L_51:
        /*015c*/ 	.word	0x00000000
        /*0160*/ 	.short	0x0004
        /*0162*/ 	.short	0x0020
        /*0164*/ 	.byte	0x00, 0xf4, 0x21, 0x00


	//----- nvinfo : EIATTR_KPARAM_INFO
	.align		4
.L_52:
        /*0168*/ 	.byte	0x04, 0x17
        /*016a*/ 	.short	(.L_54 - .L_53)
.L_53:
        /*016c*/ 	.word	0x00000000
        /*0170*/ 	.short	0x0003
        /*0172*/ 	.short	0x0018
        /*0174*/ 	.byte	0x00, 0xf4, 0x21, 0x00


	//----- nvinfo : EIATTR_KPARAM_INFO
	.align		4
.L_54:
        /*0178*/ 	.byte	0x04, 0x17
        /*017a*/ 	.short	(.L_56 - .L_55)
.L_55:
        /*017c*/ 	.word	0x00000000
        /*0180*/ 	.short	0x0002
        /*0182*/ 	.short	0x0010
        /*0184*/ 	.byte	0x00, 0xf4, 0x21, 0x00


	//----- nvinfo : EIATTR_KPARAM_INFO
	.align		4
.L_56:
        /*0188*/ 	.byte	0x04, 0x17
        /*018a*/ 	.short	(.L_58 - .L_57)
.L_57:
        /*018c*/ 	.word	0x00000000
        /*0190*/ 	.short	0x0001
        /*0192*/ 	.short	0x0008
        /*0194*/ 	.byte	0x00, 0xf4, 0x21, 0x00


	//----- nvinfo : EIATTR_KPARAM_INFO
	.align		4
.L_58:
        /*0198*/ 	.byte	0x04, 0x17
        /*019a*/ 	.short	(.L_60 - .L_59)
.L_59:
        /*019c*/ 	.word	0x00000000
        /*01a0*/ 	.short	0x0000
        /*01a2*/ 	.short	0x0000
        /*01a4*/ 	.byte	0x00, 0xf4, 0x21, 0x00


	//----- nvinfo : EIATTR_SPARSE_MMA_MASK
	.align		4
.L_60:
        /*01a8*/ 	.byte	0x03, 0x50
        /*01aa*/ 	.short	0x0000


	//----- nvinfo : EIATTR_MAXREG_COUNT
	.align		4
        /*01ac*/ 	.byte	0x03, 0x1b
        /*01ae*/ 	.short	0x00ff


	//----- nvinfo : EIATTR_NUM_BARRIERS
	.align		4
        /*01b0*/ 	.byte	0x02, 0x4c
        /*01b2*/ 	.byte	0x01
	.zero		1


	//----- nvinfo : EIATTR_ANNOTATIONS
	.align		4
        /*01b4*/ 	.byte	0x04, 0x55
        /*01b6*/ 	.short	(.L_62 - .L_61)


	//   ....[0]....
.L_61:
        /*01b8*/ 	.word	0x00000001
        /*01bc*/ 	.byte	0x20, 0x2a, 0x00, 0x00, 0x01, 0x00, 0x00, 0x00, 0x40, 0x2a, 0x00, 0x00, 0x01, 0x00, 0x00, 0x00
        /* <DEDUP_REMOVED lines=665> */
        /*2b5c*/ 	.byte	0xc0, 0x83, 0x01, 0x00


	//----- nvinfo : EIATTR_MERCURY_ISA_VERSION
	.align		4
.L_62:
        /*2b60*/ 	.byte	0x03, 0x5f
        /*2b62*/ 	.short	0x0101


	//----- nvinfo : EIATTR_COOP_GROUP_MASK_REGIDS
	.align		4
        /*2b64*/ 	.byte	0x04, 0x29
        /*2b66*/ 	.short	(.L_64 - .L_63)


	//   ....[0]....
.L_63:
        /*2b68*/ 	.word	0xffffffff


	//   ....[1]....
        /*2b6c*/ 	.word	0xffffffff


	//   ....[2]....
        /*2b70*/ 	.word	0xffffffff


	//   ....[3]....
        /*2b74*/ 	.word	0xffffffff


	//   ....[4]....
        /*2b78*/ 	.word	0xffffffff


	//   ....[5]....
        /*2b7c*/ 	.word	0xffffffff


	//   ....[6]....
        /*2b80*/ 	.word	0xffffffff


	//   ....[7]....
        /*2b84*/ 	.word	0xffffffff


	//----- nvinfo : EIATTR_COOP_GROUP_INSTR_OFFSETS
	.align		4
.L_64:
        /*2b88*/ 	.byte	0x04, 0x28
        /*2b8a*/ 	.short	(.L_66 - .L_65)


	//   ....[0]....
.L_65:
        /*2b8c*/ 	.word	0x000146f0


	//   ....[1]....
        /*2b90*/ 	.word	0x00014730


	//   ....[2]....
        /*2b94*/ 	.word	0x000153a0


	//   ....[3]....
        /*2b98*/ 	.word	0x00015400


	//   ....[4]....
        /*2b9c*/ 	.word	0x00018240


	//   ....[5]....
        /*2ba0*/ 	.word	0x00018250


	//   ....[6]....
        /*2ba4*/ 	.word	0x00018290


	//   ....[7]....
        /*2ba8*/ 	.word	0x000182a0


	//----- nvinfo : EIATTR_EXIT_INSTR_OFFSETS
	.align		4
.L_66:
        /*2bac*/ 	.byte	0x04, 0x1c
        /*2bae*/ 	.short	(.L_68 - .L_67)


	//   ....[0]....
.L_67:
        /*2bb0*/ 	.word	0x0001d640


	//   ....[1]....
        /*2bb4*/ 	.word	0x0001d6f0


	//----- nvinfo : EIATTR_REQNTID
	.align		4
.L_68:
        /*2bb8*/ 	.byte	0x04, 0x10
        /*2bba*/ 	.short	(.L_70 - .L_69)
.L_69:
        /*2bbc*/ 	.word	0x00000100
        /*2bc0*/ 	.word	0x00000001
        /*2bc4*/ 	.word	0x00000001


	//----- nvinfo : EIATTR_CBANK_PARAM_SIZE
	.align		4
.L_70:
        /*2bc8*/ 	.byte	0x03, 0x19
        /*2bca*/ 	.short	0x0088


	//----- nvinfo : EIATTR_PARAM_CBANK
	.align		4
        /*2bcc*/ 	.byte	0x04, 0x0a
        /*2bce*/ 	.short	(.L_72 - .L_71)
	.align		4
.L_71:
        /*2bd0*/ 	.word	index@(.nv.constant0.attn_fwd)
        /*2bd4*/ 	.short	0x0210
        /*2bd6*/ 	.short	0x0088


	//----- nvinfo : EIATTR_SW_WAR
	.align		4
.L_72:
        /*2bd8*/ 	.byte	0x04, 0x36
        /*2bda*/ 	.short	(.L_74 - .L_73)
.L_73:
        /*2bdc*/ 	.word	0x00000008
.L_74:


//--------------------- .nv.callgraph             --------------------------
	.section	.nv.callgraph,"",@"SHT_CUDA_CALLGRAPH"
	.align	4
	.sectionentsize	8
	.align		4
        /*0000*/ 	.word	0x00000000
	.align		4
        /*0004*/ 	.word	0xffffffff
	.align		4
        /*0008*/ 	.word	0x00000000
	.align		4
        /*000c*/ 	.word	0xfffffffe
	.align		4
        /*0010*/ 	.word	0x00000000
	.align		4
        /*0014*/ 	.word	0xfffffffd
	.align		4
        /*0018*/ 	.word	0x00000000
	.align		4
        /*001c*/ 	.word	0xfffffffc


//--------------------- .nv.constant4             --------------------------
	.section	.nv.constant4,"a",@progbits
	.align	8
	.align		8
.nv.constant4:
        /*0000*/ 	.dword	_$_str


//--------------------- .text.attn_fwd            --------------------------
	.section	.text.attn_fwd,"ax",@progbits
	.align	128
        .global         attn_fwd
        .type           attn_fwd,@function
        .size           attn_fwd,(.L_x_3 - attn_fwd)
        .other          attn_fwd,@"STO_CUDA_ENTRY STV_DEFAULT"
attn_fwd:
.text.attn_fwd:
[----:B------:R-:W0:Y:S01]  /*0000*/  LDC R1, c[0x0][0x28] ;  /* 0x00000a00ff017b82 */ /* 0x000e220000000800 */
[----:B------:R-:W1:Y:S07]  /*0010*/  S2R R216, SR_TID.X ;  /* 0x0000000000d87919 */ /* 0x000e6e0000002100 */
[----:B------:R-:W2:Y:S01]  /*0020*/  LDC.64 R4, c[0x0][0x240] ;  /* 0x00009000ff047b82 */ /* 0x000ea20000000a00 */
[----:B------:R-:W-:Y:S01]  /*0030*/  ULDC.64 UR4, c[0x0][0x208] ;  /* 0x0000820000047ab9 */ /* 0x000fe20000000a00 */
[----:B0-----:R-:W-:Y:S01]  /*0040*/  IADD3 R1, R1, -0xc08, RZ ;  /* 0xfffff3f801017810 */ /* 0x001fe20007ffe0ff */
[----:B------:R-:W0:Y:S01]  /*0050*/  S2R R3, SR_CTAID.X ;  /* 0x0000000000037919 */ /* 0x000e220000002500 */
[----:B------:R-:W2:Y:S04]  /*0060*/  S2R R218, SR_CTAID.Y ;  /* 0x0000000000da7919 */ /* 0x000ea80000002600 */
[----:B------:R-:W3:Y:S08]  /*0070*/  LDC R16, c[0x0][0x248] ;  /* 0x00009200ff107b82 */ /* 0x000ef00000000800 */
[----:B------:R-:W4:Y:S01]  /*0080*/  LDC.64 R6, c[0x0][0x210] ;  /* 0x00008400ff067b82 */ /* 0x000f220000000a00 */
[----:B-1----:R-:W-:-:S02]  /*0090*/  LOP3.LUT R0, R216, 0x3f, RZ, 0xc0, !PT ;  /* 0x0000003fd8007812 */ /* 0x002fc400078ec0ff */
[----:B------:R-:W-:-:S03]  /*00a0*/  SHF.R.U32.HI R2, RZ, 0x6, R216 ;  /* 0x00000006ff027819 */ /* 0x000fc600000116d8 */
[----:B0-----:R-:W-:Y:S01]  /*00b0*/  IMAD R8, R3, 0x40, R0 ;  /* 0x0000004003087824 */ /* 0x001fe200078e0200 */
[----:B------:R-:W-:Y:S01]  /*00c0*/  SGXT.U32 R3, R2, 0x2 ;  /* 0x000000020203781a */ /* 0x000fe20000000000 */
[----:B--2---:R-:W-:Y:S02]  /*00d0*/  IMAD R0, R218, R4, RZ ;  /* 0x00000004da007224 */ /* 0x004fe400078e02ff */
[----:B------:R-:W-:Y:S02]  /*00e0*/  IMAD R2, R8, R5, RZ ;  /* 0x0000000508027224 */ /* 0x000fe400078e02ff */
[----:B---3--:R-:W-:Y:S01]  /*00f0*/  IMAD R5, R3, R16, RZ ;  /* 0x0000001003057224 */ /* 0x008fe200078e02ff */
[----:B------:R-:W-:Y:S01]  /*0100*/  SHF.L.U32 R3, R0, 0x1, RZ ;  /* 0x0000000100037819 */ /* 0x000fe200000006ff */
[----:B------:R-:W-:Y:S02]  /*0110*/  IMAD.SHL.U32 R4, R2, 0x2, RZ ;  /* 0x0000000202047824 */ /* 0x000fe400078e00ff */
[----:B------:R-:W-:Y:S01]  /*0120*/  IMAD.HI R0, R0, 0x2, RZ ;  /* 0x0000000200007827 */ /* 0x000fe200078e02ff */
[----:B------:R-:W-:-:S02]  /*0130*/  LEA R9, R16, R5, 0x2 ;  /* 0x0000000510097211 */ /* 0x000fc400078e10ff */
[----:B----4-:R-:W-:Y:S01]  /*0140*/  IADD3 R3, P0, P1, R4, R6, R3 ;  /* 0x0000000604037210 */ /* 0x010fe2000791e003 */
[----:B------:R-:W-:-:S04]  /*0150*/  IMAD.HI R2, R2, 0x2, RZ ;  /* 0x0000000202027827 */ /* 0x000fc800078e02ff */
[----:B------:R-:W-:Y:S01]  /*0160*/  IMAD R11, R16, 0x4, R9 ;  /* 0x00000004100b7824 */ /* 0x000fe200078e0209 */
[----:B------:R-:W-:Y:S02]  /*0170*/  IADD3.X R0, R2, R7, R0, P0, P1 ;  /* 0x0000000702007210 */ /* 0x000fe400007e2400 */
[-C--:B------:R-:W-:Y:S02]  /*0180*/  LEA R6, P0, R5, R3.reuse, 0x1 ;  /* 0x0000000305067211 */ /* 0x080fe400078008ff */
[----:B------:R-:W-:Y:S02]  /*0190*/  LEA R10, P1, R11, R3, 0x1 ;  /* 0x000000030b0a7211 */ /* 0x000fe400078208ff */
[-C--:B------:R-:W-:Y:S02]  /*01a0*/  LEA.HI.X.SX32 R7, R5, R0.reuse, 0x1, P0 ;  /* 0x0000000005077211 */ /* 0x080fe400000f0eff */
[C---:B------:R-:W-:Y:S02]  /*01b0*/  LEA R5, R16.reuse, R11, 0x2 ;  /* 0x0000000b10057211 */ /* 0x040fe400078e10ff */
[----:B------:R-:W-:Y:S01]  /*01c0*/  LEA R8, P0, R9, R3, 0x1 ;  /* 0x0000000309087211 */ /* 0x000fe200078008ff */
[----:B------:R-:W2:Y:S01]  /*01d0*/  LDG.E.U16 R2, desc[UR4][R6.64] ;  /* 0x0000000406027981 */ /* 0x000ea2000c1e1500 */
[-C--:B------:R-:W-:Y:S01]  /*01e0*/  LEA.HI.X.SX32 R11, R11, R0.reuse, 0x1, P1 ;  /* 0x000000000b0b7211 */ /* 0x080fe200008f0eff */
[----:B------:R-:W-:Y:S01]  /*01f0*/  IMAD R15, R16, 0x4, R5 ;  /* 0x00000004100f7824 */ /* 0x000fe200078e0205 */
[----:B------:R-:W-:-:S03]  /*0200*/  LEA.HI.X.SX32 R9, R9, R0, 0x1, P0 ;  /* 0x0000000009097211 */ /* 0x000fc600000f0eff */
[----:B------:R0:W3:Y:S01]  /*0210*/  LDG.E.U16 R4, desc[UR4][R10.64] ;  /* 0x000000040a047981 */ /* 0x0000e2000c1e1500 */
[----:B------:R-:W-:Y:S02]  /*0220*/  LEA R17, R16, R15, 0x2 ;  /* 0x0000000f10117211 */ /* 0x000fe400078e10ff */
[----:B------:R-:W-:-:S03]  /*0230*/  LEA R12, P0, R5, R3, 0x1 ;  /* 0x00000003050c7211 */ /* 0x000fc600078008ff */
[C---:B------:R-:W-:Y:S01]  /*0240*/  IMAD R21, R16.reuse, 0x4, R17 ;  /* 0x0000000410157824 */ /* 0x040fe200078e0211 */
[-C--:B------:R-:W-:Y:S02]  /*0250*/  LEA.HI.X.SX32 R13, R5, R0.reuse, 0x1, P0 ;  /* 0x00000000050d7211 */ /* 0x080fe400000f0eff */
[C---:B------:R-:W-:Y:S01]  /*0260*/  LEA R18, P0, R17.reuse, R3, 0x1 ;  /* 0x0000000311127211 */ /* 0x040fe200078008ff */
[----:B------:R-:W4:Y:S01]  /*0270*/  LDG.E.U16 R5, desc[UR4][R8.64] ;  /* 0x0000000408057981 */ /* 0x000f22000c1e1500 */
[C---:B0-----:R-:W-:Y:S02]  /*0280*/  LEA R11, R16.reuse, R21, 0x2 ;  /* 0x00000015100b7211 */ /* 0x041fe400078e10ff */
[----:B------:R-:W-:Y:S01]  /*0290*/  LEA.HI.X.SX32 R19, R17, R0, 0x1, P0 ;  /* 0x0000000011137211 */ /* 0x000fe200000f0eff */
[----:B------:R0:W5:Y:S02]  /*02a0*/  LDG.E.U16 R6, desc[UR4][R12.64] ;  /* 0x000000040c067981 */ /* 0x000164000c1e1500 */
[----:B------:R-:W-:Y:S01]  /*02b0*/  IMAD R17, R16, 0x4, R11 ;  /* 0x0000000410117824 */ /* 0x000fe200078e020b */
[----:B------:R-:W-:-:S02]  /*02c0*/  LEA R14, P1, R15, R3, 0x1 ;  /* 0x000000030f0e7211 */ /* 0x000fc400078208ff */
[----:B------:R-:W-:Y:S01]  /*02d0*/  LEA R20, P0, R21, R3, 0x1 ;  /* 0x0000000315147211 */ /* 0x000fe200078008ff */
[----:B------:R-:W4:Y:S01]  /*02e0*/  LDG.E.U16 R8, desc[UR4][R18.64] ;  /* 0x0000000412087981 */ /* 0x000f22000c1e1500 */
[----:B------:R-:W-:Y:S02]  /*02f0*/  LEA R27, R16, R17, 0x2 ;  /* 0x00000011101b7211 */ /* 0x000fe400078e10ff */
[----:B------:R-:W-:-:S03]  /*0300*/  LEA.HI.X.SX32 R15, R15, R0, 0x1, P1 ;  /* 0x000000000f0f7211 */ /* 0x000fc600008f0eff */
[C---:B0-----:R-:W-:Y:S01]  /*0310*/  IMAD R13, R16.reuse, 0x4, R27 ;  /* 0x00000004100d7824 */ /* 0x041fe200078e021b */
[-C--:B------:R-:W-:Y:S01]  /*0320*/  LEA.HI.X.SX32 R21, R21, R0.reuse, 0x1, P0 ;  /* 0x0000000015157211 */ /* 0x080fe200000f0eff */
[----:B------:R0:W5:Y:S01]  /*0330*/  LDG.E.U16 R7, desc[UR4][R14.64] ;  /* 0x000000040e077981 */ /* 0x000162000c1e1500 */
[-C--:B------:R-:W-:Y:S02]  /*0340*/  LEA R22, P0, R11, R3.reuse, 0x1 ;  /* 0x000000030b167211 */ /* 0x080fe400078008ff */
[----:B------:R-:W-:Y:S01]  /*0350*/  LEA R24, P1, R17, R3, 0x1 ;  /* 0x0000000311187211 */ /* 0x000fe200078208ff */
[----:B------:R1:W4:Y:S01]  /*0360*/  LDG.E.U16 R9, desc[UR4][R20.64] ;  /* 0x0000000414097981 */ /* 0x000322000c1e1500 */
[----:B------:R-:W-:Y:S02]  /*0370*/  LEA.HI.X.SX32 R23, R11, R0, 0x1, P0 ;  /* 0x000000000b177211 */ /* 0x000fe400000f0eff */
[----:B0-----:R-:W-:-:S03]  /*0380*/  LEA R15, R16, R13, 0x2 ;  /* 0x0000000d100f7211 */ /* 0x001fc600078e10ff */
[----:B------:R0:W4:Y:S01]  /*0390*/  LDG.E.U16 R10, desc[UR4][R22.64] ;  /* 0x00000004160a7981 */ /* 0x000122000c1e1500 */
[-C--:B------:R-:W-:Y:S02]  /*03a0*/  LEA.HI.X.SX32 R25, R17, R0.reuse, 0x1, P1 ;  /* 0x0000000011197211 */ /* 0x080fe400008f0eff */
[CC--:B------:R-:W-:Y:S01]  /*03b0*/  LEA R26, P0, R27.reuse, R3.reuse, 0x1 ;  /* 0x000000031b1a7211 */ /* 0x0c0fe200078008ff */
[C---:B------:R-:W-:Y:S02]  /*03c0*/  IMAD R17, R16.reuse, 0x4, R15 ;  /* 0x0000000410117824 */ /* 0x040fe400078e020f */
[----:B------:R-:W4:Y:S01]  /*03d0*/  LDG.E.U16 R11, desc[UR4][R24.64] ;  /* 0x00000004180b7981 */ /* 0x000f22000c1e1500 */
[----:B------:R-:W-:Y:S02]  /*03e0*/  LEA.HI.X.SX32 R27, R27, R0, 0x1, P0 ;  /* 0x000000001b1b7211 */ /* 0x000fe400000f0eff */
[-C--:B------:R-:W-:Y:S02]  /*03f0*/  LEA R18, P0, R13, R3.reuse, 0x1 ;  /* 0x000000030d127211 */ /* 0x080fe400078008ff */
[----:B------:R-:W-:Y:S01]  /*0400*/  LEA R28, P1, R17, R3, 0x1 ;  /* 0x00000003111c7211 */ /* 0x000fe200078208ff */
[----:B------:R0:W4:Y:S01]  /*0410*/  LDG.E.U16 R12, desc[UR4][R26.64] ;  /* 0x000000041a0c7981 */ /* 0x000122000c1e1500 */
[----:B------:R-:W-:-:S02]  /*0420*/  LEA R31, R16, R17, 0x2 ;  /* 0x00000011101f7211 */ /* 0x000fc400078e10ff */
[-C--:B------:R-:W-:Y:S02]  /*0430*/  LEA.HI.X.SX32 R19, R13, R0.reuse, 0x1, P0 ;  /* 0x000000000d137211 */ /* 0x080fe400000f0eff */
[-C--:B------:R-:W-:Y:S01]  /*0440*/  LEA.HI.X.SX32 R29, R17, R0.reuse, 0x1, P1 ;  /* 0x00000000111d7211 */ /* 0x080fe200008f0eff */
[C---:B------:R-:W-:Y:S01]  /*0450*/  IMAD R17, R16.reuse, 0x4, R31 ;  /* 0x0000000410117824 */ /* 0x040fe200078e021f */
[CC--:B-1----:R-:W-:Y:S01]  /*0460*/  LEA R20, P0, R15.reuse, R3.reuse, 0x1 ;  /* 0x000000030f147211 */ /* 0x0c2fe200078008ff */
[----:B------:R-:W4:Y:S03]  /*0470*/  LDG.E.U16 R13, desc[UR4][R18.64] ;  /* 0x00000004120d7981 */ /* 0x000f26000c1e1500 */
[----:B------:R-:W-:Y:S02]  /*0480*/  LEA.HI.X.SX32 R21, R15, R0, 0x1, P0 ;  /* 0x000000000f157211 */ /* 0x000fe400000f0eff */
[----:B0-----:R-:W-:Y:S01]  /*0490*/  LEA R22, P0, R31, R3, 0x1 ;  /* 0x000000031f167211 */ /* 0x001fe200078008ff */
[----:B------:R-:W4:Y:S01]  /*04a0*/  LDG.E.U16 R15, desc[UR4][R28.64] ;  /* 0x000000041c0f7981 */ /* 0x000f22000c1e1500 */
[----:B------:R-:W-:-:S02]  /*04b0*/  LEA R27, R16, R17, 0x2 ;  /* 0x00000011101b7211 */ /* 0x000fc400078e10ff */
[----:B------:R-:W-:Y:S01]  /*04c0*/  LEA.HI.X.SX32 R23, R31, R0, 0x1, P0 ;  /* 0x000000001f177211 */ /* 0x000fe200000f0eff */
[----:B------:R0:W4:Y:S02]  /*04d0*/  LDG.E.U16 R14, desc[UR4][R20.64] ;  /* 0x00000004140e7981 */ /* 0x000124000c1e1500 */
[----:B------:R-:W-:Y:S01]  /*04e0*/  IMAD R31, R16, 0x4, R27 ;  /* 0x00000004101f7824 */ /* 0x000fe200078e021b */
[----:B------:R-:W-:-:S04]  /*04f0*/  LEA R24, P0, R17, R3, 0x1 ;  /* 0x0000000311187211 */ /* 0x000fc800078008ff */
[C---:B------:R-:W-:Y:S02]  /*0500*/  LEA R33, R16.reuse, R31, 0x2 ;  /* 0x0000001f10217211 */ /* 0x040fe400078e10ff */
[-C--:B------:R-:W-:Y:S02]  /*0510*/  LEA.HI.X.SX32 R25, R17, R0.reuse, 0x1, P0 ;  /* 0x0000000011197211 */ /* 0x080fe400000f0eff */
[CC--:B------:R-:W-:Y:S01]  /*0520*/  LEA R26, P0, R27.reuse, R3.reuse, 0x1 ;  /* 0x000000031b1a7211 */ /* 0x0c0fe200078008ff */
[C---:B0-----:R-:W-:Y:S01]  /*0530*/  IMAD R21, R16.reuse, 0x4, R33 ;  /* 0x0000000410157824 */ /* 0x041fe200078e0221 */
[----:B------:R0:W4:Y:S02]  /*0540*/  LDG.E.U16 R17, desc[UR4][R22.64] ;  /* 0x0000000416117981 */ /* 0x000124000c1e1500 */
[----:B------:R-:W-:Y:S02]  /*0550*/  LEA.HI.X.SX32 R27, R27, R0, 0x1, P0 ;  /* 0x000000001b1b7211 */ /* 0x000fe400000f0eff */
[----:B------:R-:W-:Y:S01]  /*0560*/  LEA R32, P0, R33, R3, 0x1 ;  /* 0x0000000321207211 */ /* 0x000fe200078008ff */
[----:B------:R1:W4:Y:S01]  /*0570*/  LDG.E.U16 R18, desc[UR4][R24.64] ;  /* 0x0000000418127981 */ /* 0x000322000c1e1500 */
[----:B0-----:R-:W-:-:S03]  /*0580*/  LEA R23, R16, R21, 0x2 ;  /* 0x0000001510177211 */ /* 0x001fc600078e10ff */
[----:B------:R0:W4:Y:S01]  /*0590*/  LDG.E.U16 R19, desc[UR4][R26.64] ;  /* 0x000000041a137981 */ /* 0x000122000c1e1500 */
[-C--:B------:R-:W-:Y:S02]  /*05a0*/  LEA.HI.X.SX32 R33, R33, R0.reuse, 0x1, P0 ;  /* 0x0000000021217211 */ /* 0x080fe400000f0eff */
[-C--:B------:R-:W-:Y:S01]  /*05b0*/  LEA R28, P0, R21, R3.reuse, 0x1 ;  /* 0x00000003151c7211 */ /* 0x080fe200078008ff */
[C---:B------:R-:W-:Y:S01]  /*05c0*/  IMAD R37, R16.reuse, 0x4, R23 ;  /* 0x0000000410257824 */ /* 0x040fe200078e0217 */
[-C--:B------:R-:W-:Y:S02]  /*05d0*/  LEA R30, P1, R31, R3.reuse, 0x1 ;  /* 0x000000031f1e7211 */ /* 0x080fe400078208ff */
[----:B------:R-:W-:Y:S02]  /*05e0*/  LEA.HI.X.SX32 R29, R21, R0, 0x1, P0 ;  /* 0x00000000151d7211 */ /* 0x000fe400000f0eff */
[----:B------:R-:W-:Y:S01]  /*05f0*/  LEA R34, P0, R23, R3, 0x1 ;  /* 0x0000000317227211 */ /* 0x000fe200078008ff */
[----:B------:R0:W4:Y:S01]  /*0600*/  LDG.E.U16 R21, desc[UR4][R32.64] ;  /* 0x0000000420157981 */ /* 0x000122000c1e1500 */
[----:B-1----:R-:W-:-:S02]  /*0610*/  LEA R25, R16, R37, 0x2 ;  /* 0x0000002510197211 */ /* 0x002fc400078e10ff */
[-C--:B------:R-:W-:Y:S01]  /*0620*/  LEA.HI.X.SX32 R31, R31, R0.reuse, 0x1, P1 ;  /* 0x000000001f1f7211 */ /* 0x080fe200008f0eff */
[----:B------:R-:W4:Y:S01]  /*0630*/  LDG.E.U16 R22, desc[UR4][R28.64] ;  /* 0x000000041c167981 */ /* 0x000f22000c1e1500 */
[-C--:B------:R-:W-:Y:S01]  /*0640*/  LEA.HI.X.SX32 R35, R23, R0.reuse, 0x1, P0 ;  /* 0x0000000017237211 */ /* 0x080fe200000f0eff */
[C---:B0-----:R-:W-:Y:S01]  /*0650*/  IMAD R27, R16.reuse, 0x4, R25 ;  /* 0x00000004101b7824 */ /* 0x041fe200078e0219 */
[C---:B------:R-:W-:Y:S01]  /*0660*/  LEA R38, P0, R25.reuse, R3, 0x1 ;  /* 0x0000000319267211 */ /* 0x040fe200078008ff */
[----:B------:R0:W4:Y:S03]  /*0670*/  LDG.E.U16 R20, desc[UR4][R30.64] ;  /* 0x000000041e147981 */ /* 0x000126000c1e1500 */
[----:B------:R-:W-:Y:S01]  /*0680*/  LEA.HI.X.SX32 R39, R25, R0, 0x1, P0 ;  /* 0x0000000019277211 */ /* 0x000fe200000f0eff */
[----:B------:R-:W4:Y:S01]  /*0690*/  LDG.E.U16 R23, desc[UR4][R34.64] ;  /* 0x0000000422177981 */ /* 0x000f22000c1e1500 */
[----:B------:R-:W-:-:S02]  /*06a0*/  LEA R33, R16, R27, 0x2 ;  /* 0x0000001b10217211 */ /* 0x000fc400078e10ff */
[-C--:B------:R-:W-:Y:S01]  /*06b0*/  LEA R36, P1, R37, R3.reuse, 0x1 ;  /* 0x0000000325247211 */ /* 0x080fe200078208ff */
[----:B------:R-:W4:Y:S01]  /*06c0*/  LDG.E.U16 R25, desc[UR4][R38.64] ;  /* 0x0000000426197981 */ /* 0x000f22000c1e1500 */
[----:B0-----:R-:W-:-:S04]  /*06d0*/  LEA R30, P0, R27, R3, 0x1 ;  /* 0x000000031b1e7211 */ /* 0x001fc800078008ff */
[-C--:B------:R-:W-:Y:S01]  /*06e0*/  LEA.HI.X.SX32 R31, R27, R0.reuse, 0x1, P0 ;  /* 0x000000001b1f7211 */ /* 0x080fe200000f0eff */
[C---:B------:R-:W-:Y:S01]  /*06f0*/  IMAD R27, R16.reuse, 0x4, R33 ;  /* 0x00000004101b7824 */ /* 0x040fe200078e0221 */
[----:B------:R-:W-:Y:S02]  /*0700*/  LEA.HI.X.SX32 R37, R37, R0, 0x1, P1 ;  /* 0x0000000025257211 */ /* 0x000fe400008f0eff */
[----:B------:R-:W-:Y:S01]  /*0710*/  LEA R32, P0, R33, R3, 0x1 ;  /* 0x0000000321207211 */ /* 0x000fe200078008ff */
[----:B------:R-:W4:Y:S01]  /*0720*/  LDG.E.U16 R26, desc[UR4][R30.64] ;  /* 0x000000041e1a7981 */ /* 0x000f22000c1e1500 */
[----:B------:R-:W-:-:S03]  /*0730*/  LEA R29, R16, R27, 0x2 ;  /* 0x0000001b101d7211 */ /* 0x000fc600078e10ff */
[----:B------:R0:W4:Y:S01]  /*0740*/  LDG.E.U16 R24, desc[UR4][R36.64] ;  /* 0x0000000424187981 */ /* 0x000122000c1e1500 */
[----:B------:R-:W-:Y:S01]  /*0750*/  LEA.HI.X.SX32 R33, R33, R0, 0x1, P0 ;  /* 0x0000000021217211 */ /* 0x000fe200000f0eff */
[----:B0-----:R-:W-:-:S05]  /*0760*/  IMAD R37, R16, 0x4, R29 ;  /* 0x0000000410257824 */ /* 0x001fca00078e021d */
[----:B------:R-:W-:Y:S02]  /*0770*/  LEA R39, R16, R37, 0x2 ;  /* 0x0000002510277211 */ /* 0x000fe400078e10ff */
[----:B------:R-:W-:-:S03]  /*0780*/  LEA R34, P0, R29, R3, 0x1 ;  /* 0x000000031d227211 */ /* 0x000fc600078008ff */
[C---:B------:R-:W-:Y:S01]  /*0790*/  IMAD R43, R16.reuse, 0x4, R39 ;  /* 0x00000004102b7824 */ /* 0x040fe200078e0227 */
[-C--:B------:R-:W-:Y:S02]  /*07a0*/  LEA R40, P1, R27, R3.reuse, 0x1 ;  /* 0x000000031b287211 */ /* 0x080fe400078208ff */
[-C--:B------:R-:W-:Y:S02]  /*07b0*/  LEA.HI.X.SX32 R35, R29, R0.reuse, 0x1, P0 ;  /* 0x000000001d237211 */ /* 0x080fe400000f0eff */
[----:B------:R-:W-:Y:S02]  /*07c0*/  LEA R36, P0, R37, R3, 0x1 ;  /* 0x0000000325247211 */ /* 0x000fe400078008ff */
[----:B------:R-:W-:Y:S01]  /*07d0*/  LEA R45, R16, R43, 0x2 ;  /* 0x0000002b102d7211 */ /* 0x000fe200078e10ff */
[----:B------:R-:W4:Y:S01]  /*07e0*/  LDG.E.U16 R29, desc[UR4][R34.64] ;  /* 0x00000004221d7981 */ /* 0x000f22000c1e1500 */
[-C--:B------:R-:W-:Y:S02]  /*07f0*/  LEA.HI.X.SX32 R41, R27, R0.reuse, 0x1, P1 ;  /* 0x000000001b297211 */ /* 0x080fe400008f0eff */
[----:B------:R-:W-:Y:S01]  /*0800*/  LEA.HI.X.SX32 R37, R37, R0, 0x1, P0 ;  /* 0x0000000025257211 */ /* 0x000fe200000f0eff */
[----:B------:R0:W4:Y:S01]  /*0810*/  LDG.E.U16 R27, desc[UR4][R32.64] ;  /* 0x00000004201b7981 */ /* 0x000122000c1e1500 */
[----:B------:R-:W-:-:S03]  /*0820*/  LEA R38, P0, R39, R3, 0x1 ;  /* 0x0000000327267211 */ /* 0x000fc600078008ff */
[----:B------:R1:W4:Y:S01]  /*0830*/  LDG.E.U16 R28, desc[UR4][R40.64] ;  /* 0x00000004281c7981 */ /* 0x000322000c1e1500 */
[----:B------:R-:W-:Y:S02]  /*0840*/  LEA.HI.X.SX32 R39, R39, R0, 0x1, P0 ;  /* 0x0000000027277211 */ /* 0x000fe400000f0eff */
[-C--:B------:R-:W-:Y:S01]  /*0850*/  LEA R42, P1, R43, R3.reuse, 0x1 ;  /* 0x000000032b2a7211 */ /* 0x080fe200078208ff */
[----:B------:R1:W4:Y:S01]  /*0860*/  LDG.E.U16 R30, desc[UR4][R36.64] ;  /* 0x00000004241e7981 */ /* 0x000322000c1e1500 */
[C---:B0-----:R-:W-:Y:S01]  /*0870*/  IMAD R33, R16.reuse, 0x4, R45 ;  /* 0x0000000410217824 */ /* 0x041fe200078e022d */
[----:B------:R-:W-:Y:S02]  /*0880*/  LEA R44, P0, R45, R3, 0x1 ;  /* 0x000000032d2c7211 */ /* 0x000fe400078008ff */
[----:B------:R0:W4:Y:S02]  /*0890*/  LDG.E.U16 R31, desc[UR4][R38.64] ;  /* 0x00000004261f7981 */ /* 0x000124000c1e1500 */
[----:B------:R-:W-:-:S02]  /*08a0*/  LEA R35, R16, R33, 0x2 ;  /* 0x0000002110237211 */ /* 0x000fc400078e10ff */
[----:B------:R-:W-:Y:S02]  /*08b0*/  LEA.HI.X.SX32 R45, R45, R0, 0x1, P0 ;  /* 0x000000002d2d7211 */ /* 0x000fe400000f0eff */
[----:B-1----:R-:W-:Y:S01]  /*08c0*/  LEA R40, P0, R33, R3, 0x1 ;  /* 0x0000000321287211 */ /* 0x002fe200078008ff */
[----:B------:R-:W-:-:S03]  /*08d0*/  IMAD R49, R16, 0x4, R35 ;  /* 0x0000000410317824 */ /* 0x000fc600078e0223 */
[-C--:B------:R-:W-:Y:S02]  /*08e0*/  LEA.HI.X.SX32 R41, R33, R0.reuse, 0x1, P0 ;  /* 0x0000000021297211 */ /* 0x080fe400000f0eff */
[----:B------:R-:W-:Y:S01]  /*08f0*/  LEA R46, P0, R35, R3, 0x1 ;  /* 0x00000003232e7211 */ /* 0x000fe200078008ff */
[----:B------:R1:W4:Y:S01]  /*0900*/  LDG.E.U16 R33, desc[UR4][R44.64] ;  /* 0x000000042c217981 */ /* 0x000322000c1e1500 */
[C---:B------:R-:W-:Y:S02]  /*0910*/  LEA R37, R16.reuse, R49, 0x2 ;  /* 0x0000003110257211 */ /* 0x040fe400078e10ff */
        /* <DEDUP_REMOVED lines=8> */
[----:B-1----:R-:W-:-:S02]  /*09a0*/  LEA R45, R16, R39, 0x2 ;  /* 0x00000027102d7211 */ /* 0x002fc400078e10ff */
        /* <DEDUP_REMOVED lines=86> */
[C---:B--2---:R-:W-:Y:S02]  /*0f10*/  LEA R61, R16.reuse, R73, 0x2 ;  /* 0x00000049103d7211 */ /* 0x044fe400078e10ff */
[-C--:B------:R-:W-:Y:S01]  /*0f20*/  LEA.HI.X.SX32 R67, R67, R0.reuse, 0x1, P1 ;  /* 0x0000000043437211 */ /* 0x080fe200008f0eff */
[----:B------:R-:W2:Y:S01]  /*0f30*/  LDG.E.U16 R58, desc[UR4][R64.64] ;  /* 0x00000004403a7981 */ /* 0x000ea2000c1e1500 */
[-C--:B------:R-:W-:Y:S01]  /*0f40*/  LEA.HI.X.SX32 R71, R59, R0.reuse, 0x1, P0 ;  /* 0x000000003b477211 */ /* 0x080fe200000f0eff */
[C---:B0-----:R-:W-:Y:S01]  /*0f50*/  IMAD R63, R16.reuse, 0x4, R61 ;  /* 0x00000004103f7824 */ /* 0x041fe200078e023d */
[C---:B------:R-:W-:Y:S01]  /*0f60*/  LEA R74, P0, R61.reuse, R3, 0x1 ;  /* 0x000000033d4a7211 */ /* 0x040fe200078008ff */
[----:B------:R0:W2:Y:S03]  /*0f70*/  LDG.E.U16 R56, desc[UR4][R66.64] ;  /* 0x0000000442387981 */ /* 0x0000a6000c1e1500 */
[----:B------:R-:W-:Y:S01]  /*0f80*/  LEA.HI.X.SX32 R75, R61, R0, 0x1, P0 ;  /* 0x000000003d4b7211 */ /* 0x000fe200000f0eff */
[----:B------:R-:W2:Y:S01]  /*0f90*/  LDG.E.U16 R59, desc[UR4][R70.64] ;  /* 0x00000004463b7981 */ /* 0x000ea2000c1e1500 */
[----:B-1----:R-:W-:-:S02]  /*0fa0*/  LEA R69, R16, R63, 0x2 ;  /* 0x0000003f10457211 */ /* 0x002fc400078e10ff */
[-C--:B------:R-:W-:Y:S01]  /*0fb0*/  LEA R72, P1, R73, R3.reuse, 0x1 ;  /* 0x0000000349487211 */ /* 0x080fe200078208ff */
[----:B------:R-:W2:Y:S01]  /*0fc0*/  LDG.E.U16 R61, desc[UR4][R74.64] ;  /* 0x000000044a3d7981 */ /* 0x000ea2000c1e1500 */
[----:B0-----:R-:W-:-:S04]  /*0fd0*/  LEA R66, P0, R63, R3, 0x1 ;  /* 0x000000033f427211 */ /* 0x001fc800078008ff */
[-C--:B------:R-:W-:Y:S01]  /*0fe0*/  LEA.HI.X.SX32 R67, R63, R0.reuse, 0x1, P0 ;  /* 0x000000003f437211 */ /* 0x080fe200000f0eff */
[C---:B------:R-:W-:Y:S01]  /*0ff0*/  IMAD R63, R16.reuse, 0x4, R69 ;  /* 0x00000004103f7824 */ /* 0x040fe200078e0245 */
[----:B------:R-:W-:Y:S02]  /*1000*/  LEA.HI.X.SX32 R73, R73, R0, 0x1, P1 ;  /* 0x0000000049497211 */ /* 0x000fe400008f0eff */
[----:B------:R-:W-:Y:S01]  /*1010*/  LEA R68, P0, R69, R3, 0x1 ;  /* 0x0000000345447211 */ /* 0x000fe200078008ff */
[----:B------:R-:W2:Y:S01]  /*1020*/  LDG.E.U16 R62, desc[UR4][R66.64] ;  /* 0x00000004423e7981 */ /* 0x000ea2000c1e1500 */
[----:B------:R-:W-:-:S03]  /*1030*/  LEA R65, R16, R63, 0x2 ;  /* 0x0000003f10417211 */ /* 0x000fc600078e10ff */
[----:B------:R0:W2:Y:S02]  /*1040*/  LDG.E.U16 R60, desc[UR4][R72.64] ;  /* 0x00000004483c7981 */ /* 0x0000a4000c1e1500 */
[----:B0-----:R-:W-:-:S05]  /*1050*/  IMAD R73, R16, 0x4, R65 ;  /* 0x0000000410497824 */ /* 0x001fca00078e0241 */
[----:B------:R-:W-:-:S05]  /*1060*/  LEA R75, R16, R73, 0x2 ;  /* 0x00000049104b7211 */ /* 0x000fca00078e10ff */
[C---:B------:R-:W-:Y:S01]  /*1070*/  IMAD R79, R16.reuse, 0x4, R75 ;  /* 0x00000004104f7824 */ /* 0x040fe200078e024b */
[----:B------:R-:W-:Y:S02]  /*1080*/  LEA R76, P1, R63, R3, 0x1 ;  /* 0x000000033f4c7211 */ /* 0x000fe400078208ff */
[-C--:B------:R-:W-:Y:S02]  /*1090*/  LEA.HI.X.SX32 R69, R69, R0.reuse, 0x1, P0 ;  /* 0x0000000045457211 */ /* 0x080fe400000f0eff */
[----:B------:R-:W-:Y:S02]  /*10a0*/  LEA R81, R16, R79, 0x2 ;  /* 0x0000004f10517211 */ /* 0x000fe400078e10ff */
[----:B------:R-:W-:Y:S02]  /*10b0*/  LEA.HI.X.SX32 R77, R63, R0, 0x1, P1 ;  /* 0x000000003f4d7211 */ /* 0x000fe400008f0eff */
[----:B------:R0:W2:Y:S01]  /*10c0*/  LDG.E.U16 R63, desc[UR4][R68.64] ;  /* 0x00000004443f7981 */ /* 0x0000a2000c1e1500 */
[----:B------:R-:W-:-:S03]  /*10d0*/  LEA R70, P0, R65, R3, 0x1 ;  /* 0x0000000341467211 */ /* 0x000fc600078008ff */
[----:B------:R-:W2:Y:S01]  /*10e0*/  LDG.E.U16 R64, desc[UR4][R76.64] ;  /* 0x000000044c407981 */ /* 0x000ea2000c1e1500 */
[----:B------:R-:W-:Y:S01]  /*10f0*/  LEA.HI.X.SX32 R71, R65, R0, 0x1, P0 ;  /* 0x0000000041477211 */ /* 0x000fe200000f0eff */
[----:B0-----:R-:W-:-:S04]  /*1100*/  IMAD R69, R16, 0x4, R81 ;  /* 0x0000000410457824 */ /* 0x001fc800078e0251 */
[----:B------:R0:W2:Y:S01]  /*1110*/  LDG.E.U16 R65, desc[UR4][R70.64] ;  /* 0x0000000446417981 */ /* 0x0000a2000c1e1500 */
[----:B------:R-:W-:Y:S02]  /*1120*/  LEA R83, R16, R69, 0x2 ;  /* 0x0000004510537211 */ /* 0x000fe400078e10ff */
[----:B------:R-:W-:-:S03]  /*1130*/  LEA R72, P0, R73, R3, 0x1 ;  /* 0x0000000349487211 */ /* 0x000fc600078008ff */
[C---:B0-----:R-:W-:Y:S01]  /*1140*/  IMAD R71, R16.reuse, 0x4, R83 ;  /* 0x0000000410477824 */ /* 0x041fe200078e0253 */
[-C--:B------:R-:W-:Y:S02]  /*1150*/  LEA.HI.X.SX32 R73, R73, R0.reuse, 0x1, P0 ;  /* 0x0000000049497211 */ /* 0x080fe400000f0eff */
[C---:B------:R-:W-:Y:S02]  /*1160*/  LEA R74, P0, R75.reuse, R3, 0x1 ;  /* 0x000000034b4a7211 */ /* 0x040fe400078008ff */
[----:B------:R-:W-:Y:S01]  /*1170*/  LEA R87, R16, R71, 0x2 ;  /* 0x0000004710577211 */ /* 0x000fe200078e10ff */
[----:B------:R0:W2:Y:S01]  /*1180*/  LDG.E.U16 R66, desc[UR4][R72.64] ;  /* 0x0000000448427981 */ /* 0x0000a2000c1e1500 */
[----:B------:R-:W-:Y:S02]  /*1190*/  LEA.HI.X.SX32 R75, R75, R0, 0x1, P0 ;  /* 0x000000004b4b7211 */ /* 0x000fe400000f0eff */
[----:B------:R-:W-:-:S03]  /*11a0*/  LEA R76, P0, R81, R3, 0x1 ;  /* 0x00000003514c7211 */ /* 0x000fc600078008ff */
[----:B------:R1:W2:Y:S01]  /*11b0*/  LDG.E.U16 R67, desc[UR4][R74.64] ;  /* 0x000000044a437981 */ /* 0x0002a2000c1e1500 */
[----:B0-----:R-:W-:Y:S01]  /*11c0*/  IMAD R73, R16, 0x4, R87 ;  /* 0x0000000410497824 */ /* 0x001fe200078e0257 */
[----:B------:R-:W-:-:S04]  /*11d0*/  LEA.HI.X.SX32 R77, R81, R0, 0x1, P0 ;  /* 0x00000000514d7211 */ /* 0x000fc800000f0eff */
[----:B-1----:R-:W-:Y:S02]  /*11e0*/  LEA R75, R16, R73, 0x2 ;  /* 0x00000049104b7211 */ /* 0x002fe400078e10ff */
[----:B------:R-:W-:-:S03]  /*11f0*/  LEA R80, P0, R69, R3, 0x1 ;  /* 0x0000000345507211 */ /* 0x000fc600078008ff */
[C---:B------:R-:W-:Y:S01]  /*1200*/  IMAD R89, R16.reuse, 0x4, R75 ;  /* 0x0000000410597824 */ /* 0x040fe200078e024b */
[-C--:B------:R-:W-:Y:S02]  /*1210*/  LEA.HI.X.SX32 R81, R69, R0.reuse, 0x1, P0 ;  /* 0x0000000045517211 */ /* 0x080fe400000f0eff */
[----:B------:R0:W2:Y:S01]  /*1220*/  LDG.E.U16 R69, desc[UR4][R76.64] ;  /* 0x000000044c457981 */ /* 0x0000a2000c1e1500 */
[-C--:B------:R-:W-:Y:S02]  /*1230*/  LEA R78, P1, R79, R3.reuse, 0x1 ;  /* 0x000000034f4e7211 */ /* 0x080fe400078208ff */
[----:B------:R-:W-:Y:S01]  /*1240*/  LEA R82, P0, R83, R3, 0x1 ;  /* 0x0000000353527211 */ /* 0x000fe200078008ff */
[----:B------:R-:W2:Y:S01]  /*1250*/  LDG.E.U16 R70, desc[UR4][R80.64] ;  /* 0x0000000450467981 */ /* 0x000ea2000c1e1500 */
[----:B------:R-:W-:Y:S02]  /*1260*/  LEA.HI.X.SX32 R79, R79, R0, 0x1, P1 ;  /* 0x000000004f4f7211 */ /* 0x000fe400008f0eff */
[----:B0-----:R-:W-:-:S03]  /*1270*/  LEA R77, R16, R89, 0x2 ;  /* 0x00000059104d7211 */ /* 0x001fc600078e10ff */
[----:B------:R0:W2:Y:S02]  /*1280*/  LDG.E.U16 R68, desc[UR4][R78.64] ;  /* 0x000000044e447981 */ /* 0x0000a4000c1e1500 */
[----:B------:R-:W-:Y:S01]  /*1290*/  IMAD R91, R16, 0x4, R77 ;  /* 0x00000004105b7824 */ /* 0x000fe200078e024d */
[----:B------:R-:W-:-:S04]  /*12a0*/  LEA.HI.X.SX32 R83, R83, R0, 0x1, P0 ;  /* 0x0000000053537211 */ /* 0x000fc800000f0eff */
[C---:B------:R-:W-:Y:S02]  /*12b0*/  LEA R93, R16.reuse, R91, 0x2 ;  /* 0x0000005b105d7211 */ /* 0x040fe400078e10ff */
[-C--:B0-----:R-:W-:Y:S02]  /*12c0*/  LEA R78, P0, R87, R3.reuse, 0x1 ;  /* 0x00000003574e7211 */ /* 0x081fe400078008ff */
[-C--:B------:R-:W-:Y:S01]  /*12d0*/  LEA R84, P1, R71, R3.reuse, 0x1 ;  /* 0x0000000347547211 */ /* 0x080fe200078208ff */
[----:B------:R-:W-:Y:S01]  /*12e0*/  IMAD R95, R16, 0x4, R93 ;  /* 0x00000004105f7824 */ /* 0x000fe200078e025d */
[-C--:B------:R-:W-:Y:S02]  /*12f0*/  LEA.HI.X.SX32 R79, R87, R0.reuse, 0x1, P0 ;  /* 0x00000000574f7211 */ /* 0x080fe400000f0eff */
[----:B------:R-:W-:Y:S02]  /*1300*/  LEA R86, P0, R73, R3, 0x1 ;  /* 0x0000000349567211 */ /* 0x000fe400078008ff */
[----:B------:R-:W-:-:S02]  /*1310*/  LEA.HI.X.SX32 R85, R71, R0, 0x1, P1 ;  /* 0x0000000047557211 */ /* 0x000fc400008f0eff */
[-C--:B------:R-:W-:Y:S01]  /*1320*/  LEA.HI.X.SX32 R87, R73, R0.reuse, 0x1, P0 ;  /* 0x0000000049577211 */ /* 0x080fe200000f0eff */
[----:B------:R0:W2:Y:S01]  /*1330*/  LDG.E.U16 R71, desc[UR4][R82.64] ;  /* 0x0000000452477981 */ /* 0x0000a2000c1e1500 */
[C---:B------:R-:W-:Y:S02]  /*1340*/  LEA R80, P0, R75.reuse, R3, 0x1 ;  /* 0x000000034b507211 */ /* 0x040fe400078008ff */
[----:B------:R-:W-:Y:S01]  /*1350*/  LEA R97, R16, R95, 0x2 ;  /* 0x0000005f10617211 */ /* 0x000fe200078e10ff */
[----:B------:R1:W2:Y:S01]  /*1360*/  LDG.E.U16 R72, desc[UR4][R84.64] ;  /* 0x0000000454487981 */ /* 0x0002a2000c1e1500 */
[----:B------:R-:W-:-:S03]  /*1370*/  LEA.HI.X.SX32 R81, R75, R0, 0x1, P0 ;  /* 0x000000004b517211 */ /* 0x000fc600000f0eff */
[----:B------:R-:W-:Y:S01]  /*1380*/  IMAD R99, R16, 0x4, R97 ;  /* 0x0000000410637824 */ /* 0x000fe200078e0261 */
[----:B------:R3:W2:Y:S01]  /*1390*/  LDG.E.U16 R74, desc[UR4][R86.64] ;  /* 0x00000004564a7981 */ /* 0x0006a2000c1e1500 */
[----:B0-----:R-:W-:-:S03]  /*13a0*/  LEA R82, P1, R89, R3, 0x1 ;  /* 0x0000000359527211 */ /* 0x001fc600078208ff */
[----:B------:R-:W2:Y:S01]  /*13b0*/  LDG.E.U16 R73, desc[UR4][R78.64] ;  /* 0x000000044e497981 */ /* 0x000ea2000c1e1500 */
[C---:B-1----:R-:W-:Y:S02]  /*13c0*/  LEA R84, P0, R77.reuse, R3, 0x1 ;  /* 0x000000034d547211 */ /* 0x042fe400078008ff */
[C---:B------:R-:W-:Y:S01]  /*13d0*/  LEA R101, R16.reuse, R99, 0x2 ;  /* 0x0000006310657211 */ /* 0x040fe200078e10ff */
[----:B------:R-:W2:Y:S01]  /*13e0*/  LDG.E.U16 R75, desc[UR4][R80.64] ;  /* 0x00000004504b7981 */ /* 0x000ea2000c1e1500 */
[-C--:B------:R-:W-:Y:S02]  /*13f0*/  LEA.HI.X.SX32 R85, R77, R0.reuse, 0x1, P0 ;  /* 0x000000004d557211 */ /* 0x080fe400000f0eff */
[-C--:B------:R-:W-:Y:S02]  /*1400*/  LEA R88, P0, R91, R3.reuse, 0x1 ;  /* 0x000000035b587211 */ /* 0x080fe400078008ff */
[-C--:B------:R-:W-:Y:S01]  /*1410*/  LEA.HI.X.SX32 R83, R89, R0.reuse, 0x1, P1 ;  /* 0x0000000059537211 */ /* 0x080fe200008f0eff */
[----:B------:R-:W2:Y:S01]  /*1420*/  LDG.E.U16 R77, desc[UR4][R84.64] ;  /* 0x00000004544d7981 */ /* 0x000ea2000c1e1500 */
[-C--:B------:R-:W-:Y:S01]  /*1430*/  LEA.HI.X.SX32 R89, R91, R0.reuse, 0x1, P0 ;  /* 0x000000005b597211 */ /* 0x080fe200000f0eff */
[C---:B------:R-:W-:Y:S01]  /*1440*/  IMAD R91, R16.reuse, 0x4, R101 ;  /* 0x00000004105b7824 */ /* 0x040fe200078e0265 */
[C---:B---3--:R-:W-:Y:S01]  /*1450*/  LEA R86, P0, R93.reuse, R3, 0x1 ;  /* 0x000000035d567211 */ /* 0x048fe200078008ff */
[----:B------:R0:W3:Y:S03]  /*1460*/  LDG.E.U16 R76, desc[UR4][R82.64] ;  /* 0x00000004524c7981 */ /* 0x0000e6000c1e1500 */
[C---:B------:R-:W-:Y:S01]  /*1470*/  LEA R103, R16.reuse, R91, 0x2 ;  /* 0x0000005b10677211 */ /* 0x040fe200078e10ff */
[----:B------:R1:W3:Y:S04]  /*1480*/  LDG.E.U16 R78, desc[UR4][R88.64] ;  /* 0x00000004584e7981 */ /* 0x0002e8000c1e1500 */
[----:B------:R-:W-:Y:S01]  /*1490*/  IMAD R105, R16, 0x4, R103 ;  /* 0x0000000410697824 */ /* 0x000fe200078e0267 */
[----:B------:R-:W-:-:S02]  /*14a0*/  LEA.HI.X.SX32 R87, R93, R0, 0x1, P0 ;  /* 0x000000005d577211 */ /* 0x000fc400000f0eff */
[C---:B0-----:R-:W-:Y:S02]  /*14b0*/  LEA R82, P0, R97.reuse, R3, 0x1 ;  /* 0x0000000361527211 */ /* 0x041fe400078008ff */
[----:B------:R-:W-:Y:S01]  /*14c0*/  LEA R107, R16, R105, 0x2 ;  /* 0x00000069106b7211 */ /* 0x000fe200078e10ff */
[----:B------:R0:W3:Y:S01]  /*14d0*/  LDG.E.U16 R79, desc[UR4][R86.64] ;  /* 0x00000004564f7981 */ /* 0x0000e2000c1e1500 */
[----:B------:R-:W-:-:S03]  /*14e0*/  LEA.HI.X.SX32 R83, R97, R0, 0x1, P0 ;  /* 0x0000000061537211 */ /* 0x000fc600000f0eff */
[C---:B------:R-:W-:Y:S01]  /*14f0*/  IMAD R97, R16.reuse, 0x4, R107 ;  /* 0x0000000410617824 */ /* 0x040fe200078e026b */
[----:B------:R-:W-:Y:S01]  /*1500*/  LEA R84, P0, R99, R3, 0x1 ;  /* 0x0000000363547211 */ /* 0x000fe200078008ff */
[----:B------:R5:W3:Y:S03]  /*1510*/  LDG.E.U16 R81, desc[UR4][R82.64] ;  /* 0x0000000452517981 */ /* 0x000ae6000c1e1500 */
[----:B------:R-:W-:-:S05]  /*1520*/  LEA R109, R16, R97, 0x2 ;  /* 0x00000061106d7211 */ /* 0x000fca00078e10ff */
[----:B------:R-:W-:Y:S01]  /*1530*/  IMAD R111, R16, 0x4, R109 ;  /* 0x00000004106f7824 */ /* 0x000fe200078e026d */
[----:B------:R-:W-:-:S04]  /*1540*/  LEA.HI.X.SX32 R85, R99, R0, 0x1, P0 ;  /* 0x0000000063557211 */ /* 0x000fc800000f0eff */
[----:B------:R-:W-:Y:S01]  /*1550*/  LEA R113, R16, R111, 0x2 ;  /* 0x0000006f10717211 */ /* 0x000fe200078e10ff */
[----:B------:R5:W3:Y:S01]  /*1560*/  LDG.E.U16 R90, desc[UR4][R84.64] ;  /* 0x00000004545a7981 */ /* 0x000ae2000c1e1500 */
[----:B-1----:R-:W-:-:S03]  /*1570*/  LEA R88, P0, R101, R3, 0x1 ;  /* 0x0000000365587211 */ /* 0x002fc600078008ff */
[C---:B------:R-:W-:Y:S01]  /*1580*/  IMAD R115, R16.reuse, 0x4, R113 ;  /* 0x0000000410737824 */ /* 0x040fe200078e0271 */
[-C--:B------:R-:W-:Y:S02]  /*1590*/  LEA.HI.X.SX32 R89, R101, R0.reuse, 0x1, P0 ;  /* 0x0000000065597211 */ /* 0x080fe400000f0eff */
[C---:B0-----:R-:W-:Y:S02]  /*15a0*/  LEA R86, P0, R103.reuse, R3, 0x1 ;  /* 0x0000000367567211 */ /* 0x041fe400078008ff */
[C---:B------:R-:W-:Y:S02]  /*15b0*/  LEA R117, R16.reuse, R115, 0x2 ;  /* 0x0000007310757211 */ /* 0x040fe400078e10ff */
[-C--:B------:R-:W-:Y:S02]  /*15c0*/  LEA.HI.X.SX32 R87, R103, R0.reuse, 0x1, P0 ;  /* 0x0000000067577211 */ /* 0x080fe400000f0eff */
[-C--:B-----5:R-:W-:Y:S01]  /*15d0*/  LEA R82, P0, R105, R3.reuse, 0x1 ;  /* 0x0000000369527211 */ /* 0x0a0fe200078008ff */
[----:B------:R-:W-:Y:S01]  /*15e0*/  IMAD R119, R16, 0x4, R117 ;  /* 0x0000000410777824 */ /* 0x000fe200078e0275 */
[----:B------:R-:W-:Y:S01]  /*15f0*/  LEA R92, P1, R95, R3, 0x1 ;  /* 0x000000035f5c7211 */ /* 0x000fe200078208ff */
[----:B------:R-:W5:Y:S01]  /*1600*/  LDG.E.U16 R99, desc[UR4][R86.64] ;  /* 0x0000000456637981 */ /* 0x000f62000c1e1500 */
[----:B------:R-:W-:-:S02]  /*1610*/  LEA.HI.X.SX32 R83, R105, R0, 0x1, P0 ;  /* 0x0000000069537211 */ /* 0x000fc400000f0eff */
[C---:B------:R-:W-:Y:S02]  /*1620*/  LEA R105, R16.reuse, R119, 0x2 ;  /* 0x0000007710697211 */ /* 0x040fe400078e10ff */
[-C--:B------:R-:W-:Y:S01]  /*1630*/  LEA.HI.X.SX32 R93, R95, R0.reuse, 0x1, P1 ;  /* 0x000000005f5d7211 */ /* 0x080fe200008f0eff */
[----:B------:R-:W5:Y:S01]  /*1640*/  LDG.E.U16 R100, desc[UR4][R82.64] ;  /* 0x0000000452647981 */ /* 0x000f62000c1e1500 */
[-C--:B------:R-:W-:Y:S01]  /*1650*/  LEA R94, P1, R91, R3.reuse, 0x1 ;  /* 0x000000035b5e7211 */ /* 0x080fe200078208ff */
[C---:B------:R-:W-:Y:S01]  /*1660*/  IMAD R121, R16.reuse, 0x4, R105 ;  /* 0x0000000410797824 */ /* 0x040fe200078e0269 */
[----:B------:R-:W-:Y:S01]  /*1670*/  LEA R84, P0, R107, R3, 0x1 ;  /* 0x000000036b547211 */ /* 0x000fe200078008ff */
[----:B------:R-:W5:Y:S01]  /*1680*/  LDG.E.U16 R80, desc[UR4][R92.64] ;  /* 0x000000045c507981 */ /* 0x000f62000c1e1500 */
[-C--:B------:R-:W-:Y:S02]  /*1690*/  LEA.HI.X.SX32 R95, R91, R0.reuse, 0x1, P1 ;  /* 0x000000005b5f7211 */ /* 0x080fe400008f0eff */
[----:B------:R-:W-:Y:S01]  /*16a0*/  LEA R123, R16, R121, 0x2 ;  /* 0x00000079107b7211 */ /* 0x000fe200078e10ff */
[----:B------:R0:W5:Y:S01]  /*16b0*/  LDG.E.U16 R91, desc[UR4][R88.64] ;  /* 0x00000004585b7981 */ /* 0x000162000c1e1500 */
[----:B------:R-:W-:-:S03]  /*16c0*/  LEA.HI.X.SX32 R85, R107, R0, 0x1, P0 ;  /* 0x000000006b557211 */ /* 0x000fc600000f0eff */
[----:B------:R1:W5:Y:S01]  /*16d0*/  LDG.E.U16 R98, desc[UR4][R94.64] ;  /* 0x000000045e627981 */ /* 0x000362000c1e1500 */
[----:B0-----:R-:W-:-:S03]  /*16e0*/  LEA R88, P1, R97, R3, 0x1 ;  /* 0x0000000361587211 */ /* 0x001fc600078208ff */
[----:B------:R0:W5:Y:S01]  /*16f0*/  LDG.E.U16 R101, desc[UR4][R84.64] ;  /* 0x0000000454657981 */ /* 0x000162000c1e1500 */
[-C--:B------:R-:W-:Y:S01]  /*1700*/  LEA.HI.X.SX32 R89, R97, R0.reuse, 0x1, P1 ;  /* 0x0000000061597211 */ /* 0x080fe200008f0eff */
[C---:B------:R-:W-:Y:S01]  /*1710*/  IMAD R97, R16.reuse, 0x4, R123 ;  /* 0x0000000410617824 */ /* 0x040fe200078e027b */
[-C--:B------:R-:W-:Y:S02]  /*1720*/  LEA R92, P0, R109, R3.reuse, 0x1 ;  /* 0x000000036d5c7211 */ /* 0x080fe400078008ff */
[----:B-1----:R-:W-:Y:S01]  /*1730*/  LEA R94, P1, R115, R3, 0x1 ;  /* 0x00000003735e7211 */ /* 0x002fe200078208ff */
[----:B------:R1:W5:Y:S01]  /*1740*/  LDG.E.U16 R102, desc[UR4][R88.64] ;  /* 0x0000000458667981 */ /* 0x000362000c1e1500 */
[C---:B------:R-:W-:Y:S02]  /*1750*/  LEA R125, R16.reuse, R97, 0x2 ;  /* 0x00000061107d7211 */ /* 0x040fe400078e10ff */
[-C--:B------:R-:W-:Y:S02]  /*1760*/  LEA.HI.X.SX32 R93, R109, R0.reuse, 0x1, P0 ;  /* 0x000000006d5d7211 */ /* 0x080fe400000f0eff */
[----:B------:R-:W-:Y:S01]  /*1770*/  LEA R86, P0, R111, R3, 0x1 ;  /* 0x000000036f567211 */ /* 0x000fe200078008ff */
[----:B------:R-:W-:Y:S01]  /*1780*/  IMAD R127, R16, 0x4, R125 ;  /* 0x00000004107f7824 */ /* 0x000fe200078e027d */
[-C--:B------:R-:W-:Y:S01]  /*1790*/  LEA.HI.X.SX32 R95, R115, R0.reuse, 0x1, P1 ;  /* 0x00000000735f7211 */ /* 0x080fe200008f0eff */
[----:B------:R-:W5:Y:S01]  /*17a0*/  LDG.E.U16 R103, desc[UR4][R92.64] ;  /* 0x000000045c677981 */ /* 0x000f62000c1e1500 */
[----:B------:R-:W-:-:S02]  /*17b0*/  LEA.HI.X.SX32 R87, R111, R0, 0x1, P0 ;  /* 0x000000006f577211 */ /* 0x000fc400000f0eff */
[C---:B------:R-:W-:Y:S01]  /*17c0*/  LEA R82, P0, R113.reuse, R3, 0x1 ;  /* 0x0000000371527211 */ /* 0x040fe200078008ff */
[----:B------:R-:W5:Y:S01]  /*17d0*/  LDG.E.U16 R108, desc[UR4][R94.64] ;  /* 0x000000045e6c7981 */ /* 0x000f62000c1e1500 */
[C---:B------:R-:W-:Y:S02]  /*17e0*/  LEA R129, R16.reuse, R127, 0x2 ;  /* 0x0000007f10817211 */ /* 0x040fe400078e10ff */
[----:B------:R-:W-:Y:S01]  /*17f0*/  LEA.HI.X.SX32 R83, R113, R0, 0x1, P0 ;  /* 0x0000000071537211 */ /* 0x000fe200000f0eff */
[----:B------:R1:W5:Y:S02]  /*1800*/  LDG.E.U16 R106, desc[UR4][R86.64] ;  /* 0x00000004566a7981 */ /* 0x000364000c1e1500 */
[C---:B------:R-:W-:Y:S01]  /*1810*/  IMAD R113, R16.reuse, 0x4, R129 ;  /* 0x0000000410717824 */ /* 0x040fe200078e0281 */
[----:B0-----:R-:W-:Y:S01]  /*1820*/  LEA R84, P0, R117, R3, 0x1 ;  /* 0x0000000375547211 */ /* 0x001fe200078008ff */
[----:B------:R0:W5:Y:S03]  /*1830*/  LDG.E.U16 R107, desc[UR4][R82.64] ;  /* 0x00000004526b7981 */ /* 0x000166000c1e1500 */
[----:B------:R-:W-:-:S02]  /*1840*/  LEA R115, R16, R113, 0x2 ;  /* 0x0000007110737211 */ /* 0x000fc400078e10ff */
[----:B------:R-:W-:-:S03]  /*1850*/  LEA.HI.X.SX32 R85, R117, R0, 0x1, P0 ;  /* 0x0000000075557211 */ /* 0x000fc600000f0eff */
[C---:B------:R-:W-:Y:S01]  /*1860*/  IMAD R117, R16.reuse, 0x4, R115 ;  /* 0x0000000410757824 */ /* 0x040fe200078e0273 */
[C---:B-1----:R-:W-:Y:S01]  /*1870*/  LEA R88, P0, R119.reuse, R3, 0x1 ;  /* 0x0000000377587211 */ /* 0x042fe200078008ff */
[----:B------:R1:W5:Y:S03]  /*1880*/  LDG.E.U16 R109, desc[UR4][R84.64] ;  /* 0x00000004546d7981 */ /* 0x000366000c1e1500 */
[----:B------:R-:W-:Y:S02]  /*1890*/  LEA R131, R16, R117, 0x2 ;  /* 0x0000007510837211 */ /* 0x000fe400078e10ff */
[----:B------:R-:W-:-:S03]  /*18a0*/  LEA.HI.X.SX32 R89, R119, R0, 0x1, P0 ;  /* 0x0000000077597211 */ /* 0x000fc600000f0eff */
[C---:B------:R-:W-:Y:S01]  /*18b0*/  IMAD R119, R16.reuse, 0x4, R131 ;  /* 0x0000000410777824 */ /* 0x040fe200078e0283 */
[C---:B------:R-:W-:Y:S01]  /*18c0*/  LEA R86, P0, R105.reuse, R3, 0x1 ;  /* 0x0000000369567211 */ /* 0x040fe200078008ff */
[----:B------:R4:W5:Y:S03]  /*18d0*/  LDG.E.U16 R110, desc[UR4][R88.64] ;  /* 0x00000004586e7981 */ /* 0x000966000c1e1500 */
[C---:B------:R-:W-:Y:S02]  /*18e0*/  LEA R133, R16.reuse, R119, 0x2 ;  /* 0x0000007710857211 */ /* 0x040fe400078e10ff */
[-C--:B------:R-:W-:Y:S02]  /*18f0*/  LEA.HI.X.SX32 R87, R105, R0.reuse, 0x1, P0 ;  /* 0x0000000069577211 */ /* 0x080fe400000f0eff */
[-C--:B------:R-:W-:Y:S01]  /*1900*/  LEA R92, P1, R121, R3.reuse, 0x1 ;  /* 0x00000003795c7211 */ /* 0x080fe200078208ff */
[----:B------:R-:W-:Y:S01]  /*1910*/  IMAD R105, R16, 0x4, R133 ;  /* 0x0000000410697824 */ /* 0x000fe200078e0285 */
[----:B0-----:R-:W-:Y:S01]  /*1920*/  LEA R82, P0, R123, R3, 0x1 ;  /* 0x000000037b527211 */ /* 0x001fe200078008ff */
[----:B------:R-:W5:Y:S01]  /*1930*/  LDG.E.U16 R111, desc[UR4][R86.64] ;  /* 0x00000004566f7981 */ /* 0x000f62000c1e1500 */
[----:B------:R-:W-:-:S02]  /*1940*/  LEA.HI.X.SX32 R93, R121, R0, 0x1, P1 ;  /* 0x00000000795d7211 */ /* 0x000fc400008f0eff */
[C---:B------:R-:W-:Y:S02]  /*1950*/  LEA R121, R16.reuse, R105, 0x2 ;  /* 0x0000006910797211 */ /* 0x040fe400078e10ff */
[----:B------:R-:W-:Y:S01]  /*1960*/  LEA.HI.X.SX32 R83, R123, R0, 0x1, P0 ;  /* 0x000000007b537211 */ /* 0x000fe200000f0eff */
[----:B------:R0:W5:Y:S02]  /*1970*/  LDG.E.U16 R112, desc[UR4][R92.64] ;  /* 0x000000045c707981 */ /* 0x000164000c1e1500 */
[C---:B------:R-:W-:Y:S01]  /*1980*/  IMAD R123, R16.reuse, 0x4, R121 ;  /* 0x00000004107b7824 */ /* 0x040fe200078e0279 */
[----:B-1----:R-:W-:Y:S01]  /*1990*/  LEA R84, P0, R97, R3, 0x1 ;  /* 0x0000000361547211 */ /* 0x002fe200078008ff */
[----:B------:R-:W5:Y:S03]  /*19a0*/  LDG.E.U16 R114, desc[UR4][R82.64] ;  /* 0x0000000452727981 */ /* 0x000f66000c1e1500 */
[----:B------:R-:W-:-:S02]  /*19b0*/  LEA R135, R16, R123, 0x2 ;  /* 0x0000007b10877211 */ /* 0x000fc400078e10ff */
[-C--:B------:R-:W-:Y:S02]  /*19c0*/  LEA.HI.X.SX32 R85, R97, R0.reuse, 0x1, P0 ;  /* 0x0000000061557211 */ /* 0x080fe400000f0eff */
[-C--:B----4-:R-:W-:Y:S01]  /*19d0*/  LEA R88, P0, R127, R3.reuse, 0x1 ;  /* 0x000000037f587211 */ /* 0x090fe200078008ff */
[C---:B------:R-:W-:Y:S01]  /*19e0*/  IMAD R137, R16.reuse, 0x4, R135 ;  /* 0x0000000410897824 */ /* 0x040fe200078e0287 */
[----:B------:R-:W-:Y:S01]  /*19f0*/  LEA R94, P1, R113, R3, 0x1 ;  /* 0x00000003715e7211 */ /* 0x000fe200078208ff */
[----:B------:R1:W4:Y:S01]  /*1a00*/  LDG.E.U16 R116, desc[UR4][R84.64] ;  /* 0x0000000454747981 */ /* 0x000322000c1e1500 */
[-C--:B------:R-:W-:Y:S02]  /*1a10*/  LEA.HI.X.SX32 R89, R127, R0.reuse, 0x1, P0 ;  /* 0x000000007f597211 */ /* 0x080fe400000f0eff */
[C---:B------:R-:W-:Y:S02]  /*1a20*/  LEA R127, R16.reuse, R137, 0x2 ;  /* 0x00000089107f7211 */ /* 0x040fe400078e10ff */
[-C--:B------:R-:W-:Y:S01]  /*1a30*/  LEA.HI.X.SX32 R95, R113, R0.reuse, 0x1, P1 ;  /* 0x00000000715f7211 */ /* 0x080fe200008f0eff */
[----:B------:R1:W4:Y:S01]  /*1a40*/  LDG.E.U16 R118, desc[UR4][R88.64] ;  /* 0x0000000458767981 */ /* 0x000322000c1e1500 */
[-C--:B0-----:R-:W-:Y:S01]  /*1a50*/  LEA R92, P0, R117, R3.reuse, 0x1 ;  /* 0x00000003755c7211 */ /* 0x081fe200078008ff */
[----:B------:R-:W-:Y:S01]  /*1a60*/  IMAD R113, R16, 0x4, R127 ;  /* 0x0000000410717824 */ /* 0x000fe200078e027f */
[----:B-1----:R-:W-:Y:S01]  /*1a70*/  LEA R84, P1, R105, R3, 0x1 ;  /* 0x0000000369547211 */ /* 0x002fe200078208ff */
[----:B------:R-:W4:Y:S01]  /*1a80*/  LDG.E.U16 R122, desc[UR4][R94.64] ;  /* 0x000000045e7a7981 */ /* 0x000f22000c1e1500 */
[----:B------:R-:W-:-:S02]  /*1a90*/  LEA.HI.X.SX32 R93, R117, R0, 0x1, P0 ;  /* 0x00000000755d7211 */ /* 0x000fc400000f0eff */
[C---:B------:R-:W-:Y:S02]  /*1aa0*/  LEA R117, R16.reuse, R113, 0x2 ;  /* 0x0000007110757211 */ /* 0x040fe400078e10ff */
[C---:B------:R-:W-:Y:S01]  /*1ab0*/  LEA R96, P0, R119.reuse, R3, 0x1 ;  /* 0x0000000377607211 */ /* 0x040fe200078008ff */
[----:B------:R-:W4:Y:S02]  /*1ac0*/  LDG.E.U16 R126, desc[UR4][R92.64] ;  /* 0x000000045c7e7981 */ /* 0x000f24000c1e1500 */
[----:B------:R-:W-:Y:S01]  /*1ad0*/  IMAD R139, R16, 0x4, R117 ;  /* 0x00000004108b7824 */ /* 0x000fe200078e0275 */
[----:B------:R-:W-:-:S04]  /*1ae0*/  LEA.HI.X.SX32 R97, R119, R0, 0x1, P0 ;  /* 0x0000000077617211 */ /* 0x000fc800000f0eff */
[C---:B------:R-:W-:Y:S01]  /*1af0*/  LEA R119, R16.reuse, R139, 0x2 ;  /* 0x0000008b10777211 */ /* 0x040fe200078e10ff */
[----:B------:R0:W4:Y:S01]  /*1b00*/  LDG.E.U16 R128, desc[UR4][R96.64] ;  /* 0x0000000460807981 */ /* 0x000122000c1e1500 */
[-C--:B------:R-:W-:Y:S02]  /*1b10*/  LEA.HI.X.SX32 R85, R105, R0.reuse, 0x1, P1 ;  /* 0x0000000069557211 */ /* 0x080fe400008f0eff */
[-C--:B------:R-:W-:Y:S01]  /*1b20*/  LEA R86, P0, R123, R3.reuse, 0x1 ;  /* 0x000000037b567211 */ /* 0x080fe200078008ff */
[C---:B------:R-:W-:Y:S01]  /*1b30*/  IMAD R105, R16.reuse, 0x4, R119 ;  /* 0x0000000410697824 */ /* 0x040fe200078e0277 */
[----:B------:R-:W-:Y:S01]  /*1b40*/  LEA R82, P1, R113, R3, 0x1 ;  /* 0x0000000371527211 */ /* 0x000fe200078208ff */
[----:B------:R1:W4:Y:S01]  /*1b50*/  LDG.E.U16 R130, desc[UR4][R84.64] ;  /* 0x0000000454827981 */ /* 0x000322000c1e1500 */
[----:B------:R-:W-:Y:S02]  /*1b60*/  LEA.HI.X.SX32 R87, R123, R0, 0x1, P0 ;  /* 0x000000007b577211 */ /* 0x000fe400000f0eff */
[----:B------:R-:W-:-:S02]  /*1b70*/  LEA R123, R16, R105, 0x2 ;  /* 0x00000069107b7211 */ /* 0x000fc400078e10ff */
[C---:B------:R-:W-:Y:S01]  /*1b80*/  LEA R88, P0, R137.reuse, R3, 0x1 ;  /* 0x0000000389587211 */ /* 0x040fe200078008ff */
[----:B------:R1:W4:Y:S02]  /*1b90*/  LDG.E.U16 R132, desc[UR4][R86.64] ;  /* 0x0000000456847981 */ /* 0x000324000c1e1500 */
[----:B------:R-:W-:Y:S01]  /*1ba0*/  IMAD R141, R16, 0x4, R123 ;  /* 0x00000004108d7824 */ /* 0x000fe200078e027b */
[----:B------:R-:W-:-:S04]  /*1bb0*/  LEA.HI.X.SX32 R89, R137, R0, 0x1, P0 ;  /* 0x0000000089597211 */ /* 0x000fc800000f0eff */
[C---:B------:R-:W-:Y:S01]  /*1bc0*/  LEA R137, R16.reuse, R141, 0x2 ;  /* 0x0000008d10897211 */ /* 0x040fe200078e10ff */
[----:B------:R1:W4:Y:S04]  /*1bd0*/  LDG.E.U16 R134, desc[UR4][R88.64] ;  /* 0x0000000458867981 */ /* 0x000328000c1e1500 */
[C---:B0-----:R-:W-:Y:S01]  /*1be0*/  IMAD R97, R16.reuse, 0x4, R137 ;  /* 0x0000000410617824 */ /* 0x041fe200078e0289 */
[-C--:B------:R-:W-:Y:S02]  /*1bf0*/  LEA.HI.X.SX32 R83, R113, R0.reuse, 0x1, P1 ;  /* 0x0000000071537211 */ /* 0x080fe400008f0eff */
[C---:B------:R-:W-:Y:S02]  /*1c00*/  LEA R92, P0, R139.reuse, R3, 0x1 ;  /* 0x000000038b5c7211 */ /* 0x040fe400078008ff */
[----:B------:R-:W-:Y:S01]  /*1c10*/  LEA R113, R16, R97, 0x2 ;  /* 0x0000006110717211 */ /* 0x000fe200078e10ff */
[----:B------:R0:W4:Y:S01]  /*1c20*/  LDG.E.U16 R136, desc[UR4][R82.64] ;  /* 0x0000000452887981 */ /* 0x000122000c1e1500 */
[----:B------:R-:W-:-:S02]  /*1c30*/  LEA.HI.X.SX32 R93, R139, R0, 0x1, P0 ;  /* 0x000000008b5d7211 */ /* 0x000fc400000f0eff */
[-C--:B------:R-:W-:Y:S01]  /*1c40*/  LEA R94, P0, R105, R3.reuse, 0x1 ;  /* 0x00000003695e7211 */ /* 0x080fe200078008ff */
[C---:B------:R-:W-:Y:S01]  /*1c50*/  IMAD R139, R16.reuse, 0x4, R113 ;  /* 0x00000004108b7824 */ /* 0x040fe200078e0271 */
[----:B-1----:R-:W-:Y:S01]  /*1c60*/  LEA R84, P1, R141, R3, 0x1 ;  /* 0x000000038d547211 */ /* 0x002fe200078208ff */
[----:B------:R1:W4:Y:S01]  /*1c70*/  LDG.E.U16 R138, desc[UR4][R92.64] ;  /* 0x000000045c8a7981 */ /* 0x000322000c1e1500 */
[-C--:B------:R-:W-:Y:S02]  /*1c80*/  LEA.HI.X.SX32 R95, R105, R0.reuse, 0x1, P0 ;  /* 0x00000000695f7211 */ /* 0x080fe400000f0eff */
[C---:B------:R-:W-:Y:S02]  /*1c90*/  LEA R105, R16.reuse, R139, 0x2 ;  /* 0x0000008b10697211 */ /* 0x040fe400078e10ff */
[----:B------:R-:W-:Y:S01]  /*1ca0*/  LEA.HI.X.SX32 R85, R141, R0, 0x1, P1 ;  /* 0x000000008d557211 */ /* 0x000fe200008f0eff */
[----:B------:R-:W4:Y:S02]  /*1cb0*/  LDG.E.U16 R140, desc[UR4][R94.64] ;  /* 0x000000045e8c7981 */ /* 0x000f24000c1e1500 */
[C---:B------:R-:W-:Y:S01]  /*1cc0*/  IMAD R141, R16.reuse, 0x4, R105 ;  /* 0x00000004108d7824 */ /* 0x040fe200078e0269 */
[----:B------:R-:W-:Y:S01]  /*1cd0*/  LEA R86, P0, R97, R3, 0x1 ;  /* 0x0000000361567211 */ /* 0x000fe200078008ff */
[----:B------:R-:W4:Y:S03]  /*1ce0*/  LDG.E.U16 R142, desc[UR4][R84.64] ;  /* 0x00000004548e7981 */ /* 0x000f26000c1e1500 */
[----:B------:R-:W-:-:S02]  /*1cf0*/  LEA R143, R16, R141, 0x2 ;  /* 0x0000008d108f7211 */ /* 0x000fc400078e10ff */
[-C--:B------:R-:W-:Y:S02]  /*1d00*/  LEA.HI.X.SX32 R87, R97, R0.reuse, 0x1, P0 ;  /* 0x0000000061577211 */ /* 0x080fe400000f0eff */
[-C--:B------:R-:W-:Y:S01]  /*1d10*/  LEA R88, P0, R139, R3.reuse, 0x1 ;  /* 0x000000038b587211 */ /* 0x080fe200078008ff */
[C---:B------:R-:W-:Y:S01]  /*1d20*/  IMAD R97, R16.reuse, 0x4, R143 ;  /* 0x0000000410617824 */ /* 0x040fe200078e028f */
[-C--:B0-----:R-:W-:Y:S01]  /*1d30*/  LEA R82, P1, R141, R3.reuse, 0x1 ;  /* 0x000000038d527211 */ /* 0x081fe200078208ff */
[----:B------:R0:W4:Y:S01]  /*1d40*/  LDG.E.U16 R144, desc[UR4][R86.64] ;  /* 0x0000000456907981 */ /* 0x000122000c1e1500 */
[-C--:B------:R-:W-:Y:S02]  /*1d50*/  LEA.HI.X.SX32 R89, R139, R0.reuse, 0x1, P0 ;  /* 0x000000008b597211 */ /* 0x080fe400000f0eff */
[C---:B-1----:R-:W-:Y:S02]  /*1d60*/  LEA R92, P0, R97.reuse, R3, 0x1 ;  /* 0x00000003615c7211 */ /* 0x042fe400078008ff */
[----:B------:R-:W-:Y:S01]  /*1d70*/  LEA R139, R16, R97, 0x2 ;  /* 0x00000061108b7211 */ /* 0x000fe200078e10ff */
[----:B------:R-:W4:Y:S01]  /*1d80*/  LDG.E.U16 R145, desc[UR4][R88.64] ;  /* 0x0000000458917981 */ /* 0x000f22000c1e1500 */
[----:B------:R-:W-:-:S02]  /*1d90*/  LEA.HI.X.SX32 R93, R97, R0, 0x1, P0 ;  /* 0x00000000615d7211 */ /* 0x000fc400000f0eff */
[-C--:B------:R-:W-:Y:S02]  /*1da0*/  LEA R96, P0, R125, R3.reuse, 0x1 ;  /* 0x000000037d607211 */ /* 0x080fe400078008ff */
[-C--:B------:R-:W-:Y:S01]  /*1db0*/  LEA.HI.X.SX32 R83, R141, R0.reuse, 0x1, P1 ;  /* 0x000000008d537211 */ /* 0x080fe200008f0eff */
[----:B------:R-:W-:Y:S01]  /*1dc0*/  IMAD R141, R16, 0x4, R139 ;  /* 0x00000004108d7824 */ /* 0x000fe200078e028b */
[-C--:B------:R-:W-:Y:S01]  /*1dd0*/  LEA.HI.X.SX32 R97, R125, R0.reuse, 0x1, P0 ;  /* 0x000000007d617211 */ /* 0x080fe200000f0eff */
[----:B------:R-:W4:Y:S01]  /*1de0*/  LDG.E.U16 R147, desc[UR4][R92.64] ;  /* 0x000000045c937981 */ /* 0x000f22000c1e1500 */
[-C--:B0-----:R-:W-:Y:S02]  /*1df0*/  LEA R86, P0, R129, R3.reuse, 0x1 ;  /* 0x0000000381567211 */ /* 0x081fe400078008ff */
[----:B------:R-:W-:Y:S01]  /*1e00*/  LEA R94, P1, R141, R3, 0x1 ;  /* 0x000000038d5e7211 */ /* 0x000fe200078208ff */
[----:B------:R0:W4:Y:S01]  /*1e10*/  LDG.E.U16 R146, desc[UR4][R82.64] ;  /* 0x0000000452927981 */ /* 0x000122000c1e1500 */
[----:B------:R-:W-:-:S02]  /*1e20*/  LEA.HI.X.SX32 R87, R129, R0, 0x1, P0 ;  /* 0x0000000081577211 */ /* 0x000fc400000f0eff */
[----:B------:R-:W-:Y:S02]  /*1e30*/  LEA.HI.X.SX32 R95, R141, R0, 0x1, P1 ;  /* 0x000000008d5f7211 */ /* 0x000fe400008f0eff */
[-C--:B------:R-:W-:Y:S01]  /*1e40*/  LEA R84, P1, R115, R3.reuse, 0x1 ;  /* 0x0000000373547211 */ /* 0x080fe200078208ff */
[----:B------:R1:W4:Y:S01]  /*1e50*/  LDG.E.U16 R120, desc[UR4][R86.64] ;  /* 0x0000000456787981 */ /* 0x000322000c1e1500 */
[----:B0-----:R-:W-:-:S03]  /*1e60*/  LEA R82, P0, R131, R3, 0x1 ;  /* 0x0000000383527211 */ /* 0x001fc600078008ff */
[----:B------:R0:W4:Y:S01]  /*1e70*/  LDG.E.U16 R148, desc[UR4][R94.64] ;  /* 0x000000045e947981 */ /* 0x000122000c1e1500 */
[-C--:B------:R-:W-:Y:S02]  /*1e80*/  LEA.HI.X.SX32 R83, R131, R0.reuse, 0x1, P0 ;  /* 0x0000000083537211 */ /* 0x080fe400000f0eff */
[-C--:B------:R-:W-:Y:S02]  /*1e90*/  LEA R88, P0, R133, R3.reuse, 0x1 ;  /* 0x0000000385587211 */ /* 0x080fe400078008ff */
[-C--:B------:R-:W-:Y:S01]  /*1ea0*/  LEA.HI.X.SX32 R85, R115, R0.reuse, 0x1, P1 ;  /* 0x0000000073557211 */ /* 0x080fe200008f0eff */
[----:B------:R-:W4:Y:S01]  /*1eb0*/  LDG.E.U16 R125, desc[UR4][R82.64] ;  /* 0x00000004527d7981 */ /* 0x000f22000c1e1500 */
[----:B------:R-:W-:Y:S02]  /*1ec0*/  LEA.HI.X.SX32 R89, R133, R0, 0x1, P0 ;  /* 0x0000000085597211 */ /* 0x000fe400000f0eff */
[-C--:B------:R-:W-:Y:S01]  /*1ed0*/  LEA R92, P1, R121, R3.reuse, 0x1 ;  /* 0x00000003795c7211 */ /* 0x080fe200078208ff */
[----:B------:R0:W4:Y:S01]  /*1ee0*/  LDG.E.U16 R115, desc[UR4][R96.64] ;  /* 0x0000000460737981 */ /* 0x000122000c1e1500 */
[----:B-1----:R-:W-:-:S02]  /*1ef0*/  LEA R86, P0, R135, R3, 0x1 ;  /* 0x0000000387567211 */ /* 0x002fc400078008ff */
[----:B------:R-:W-:Y:S01]  /*1f00*/  LEA R16, R16, R141, 0x2 ;  /* 0x0000008d10107211 */ /* 0x000fe200078e10ff */
[----:B------:R1:W4:Y:S01]  /*1f10*/  LDG.E.U16 R124, desc[UR4][R84.64] ;  /* 0x00000004547c7981 */ /* 0x000322000c1e1500 */
[-C--:B------:R-:W-:Y:S02]  /*1f20*/  LEA.HI.X.SX32 R93, R121, R0.reuse, 0x1, P1 ;  /* 0x00000000795d7211 */ /* 0x080fe400008f0eff */
[-C--:B------:R-:W-:Y:S01]  /*1f30*/  LEA.HI.X.SX32 R87, R135, R0.reuse, 0x1, P0 ;  /* 0x0000000087577211 */ /* 0x080fe200000f0eff */
[----:B------:R2:W4:Y:S01]  /*1f40*/  LDG.E.U16 R121, desc[UR4][R88.64] ;  /* 0x0000000458797981 */ /* 0x000522000c1e1500 */
[CC--:B0-----:R-:W-:Y:S02]  /*1f50*/  LEA R94, P1, R16.reuse, R3.reuse, 0x1 ;  /* 0x00000003105e7211 */ /* 0x0c1fe400078208ff */
[----:B------:R-:W-:Y:S02]  /*1f60*/  LEA R96, P0, R127, R3, 0x1 ;  /* 0x000000037f607211 */ /* 0x000fe400078008ff */
[----:B------:R-:W-:-:S02]  /*1f70*/  LEA.HI.X.SX32 R95, R16, R0, 0x1, P1 ;  /* 0x00000000105f7211 */ /* 0x000fc400008f0eff */
[-C--:B------:R-:W-:Y:S01]  /*1f80*/  LEA.HI.X.SX32 R97, R127, R0.reuse, 0x1, P0 ;  /* 0x000000007f617211 */ /* 0x080fe200000f0eff */
[----:B------:R0:W4:Y:S01]  /*1f90*/  LDG.E.U16 R16, desc[UR4][R92.64] ;  /* 0x000000045c107981 */ /* 0x000122000c1e1500 */
[-C--:B-1----:R-:W-:Y:S02]  /*1fa0*/  LEA R84, P1, R117, R3.reuse, 0x1 ;  /* 0x0000000375547211 */ /* 0x082fe400078208ff */
[-C--:B------:R-:W-:Y:S01]  /*1fb0*/  LEA R82, P0, R119, R3.reuse, 0x1 ;  /* 0x0000000377527211 */ /* 0x080fe200078008ff */
[----:B------:R1:W4:Y:S01]  /*1fc0*/  LDG.E.U16 R129, desc[UR4][R94.64] ;  /* 0x000000045e817981 */ /* 0x000322000c1e1500 */
[-C--:B------:R-:W-:Y:S02]  /*1fd0*/  LEA.HI.X.SX32 R85, R117, R0.reuse, 0x1, P1 ;  /* 0x0000000075557211 */ /* 0x080fe400008f0eff */
[----:B------:R-:W-:Y:S01]  /*1fe0*/  LEA.HI.X.SX32 R83, R119, R0, 0x1, P0 ;  /* 0x0000000077537211 */ /* 0x000fe200000f0eff */
[----:B------:R1:W4:Y:S01]  /*1ff0*/  LDG.E.U16 R127, desc[UR4][R86.64] ;  /* 0x00000004567f7981 */ /* 0x000322000c1e1500 */
[----:B--2---:R-:W-:-:S02]  /*2000*/  LEA R88, P1, R123, R3, 0x1 ;  /* 0x000000037b587211 */ /* 0x004fc400078208ff */
[-C--:B0-----:R-:W-:Y:S01]  /*2010*/  LEA R92, P0, R137, R3.reuse, 0x1 ;  /* 0x00000003895c7211 */ /* 0x081fe200078008ff */
[----:B------:R0:W2:Y:S01]  /*2020*/  LDG.E.U16 R117, desc[UR4][R96.64] ;  /* 0x0000000460757981 */ /* 0x0000a2000c1e1500 */
[-C--:B------:R-:W-:Y:S02]  /*2030*/  LEA.HI.X.SX32 R89, R123, R0.reuse, 0x1, P1 ;  /* 0x000000007b597211 */ /* 0x080fe400008f0eff */
[-C--:B------:R-:W-:Y:S01]  /*2040*/  LEA.HI.X.SX32 R93, R137, R0.reuse, 0x1, P0 ;  /* 0x00000000895d7211 */ /* 0x080fe200000f0eff */
[----:B------:R3:W2:Y:S01]  /*2050*/  LDG.E.U16 R84, desc[UR4][R84.64] ;  /* 0x0000000454547981 */ /* 0x0006a2000c1e1500 */
[-C--:B-1----:R-:W-:Y:S02]  /*2060*/  LEA R94, P1, R105, R3.reuse, 0x1 ;  /* 0x00000003695e7211 */ /* 0x082fe400078208ff */
[----:B------:R-:W-:Y:S01]  /*2070*/  LEA R86, P0, R113, R3, 0x1 ;  /* 0x0000000371567211 */ /* 0x000fe200078008ff */
[----:B------:R1:W2:Y:S01]  /*2080*/  LDG.E.U16 R82, desc[UR4][R82.64] ;  /* 0x0000000452527981 */ /* 0x0002a2000c1e1500 */
[----:B------:R-:W-:-:S02]  /*2090*/  LEA.HI.X.SX32 R95, R105, R0, 0x1, P1 ;  /* 0x00000000695f7211 */ /* 0x000fc400008f0eff */
[-C--:B------:R-:W-:Y:S01]  /*20a0*/  LEA.HI.X.SX32 R87, R113, R0.reuse, 0x1, P0 ;  /* 0x0000000071577211 */ /* 0x080fe200000f0eff */
[----:B------:R-:W2:Y:S01]  /*20b0*/  LDG.E.U16 R88, desc[UR4][R88.64] ;  /* 0x0000000458587981 */ /* 0x000ea2000c1e1500 */
[-C--:B0-----:R-:W-:Y:S02]  /*20c0*/  LEA R96, P0, R143, R3.reuse, 0x1 ;  /* 0x000000038f607211 */ /* 0x081fe400078008ff */
[----:B------:R-:W-:Y:S01]  /*20d0*/  LEA R104, P1, R139, R3, 0x1 ;  /* 0x000000038b687211 */ /* 0x000fe200078208ff */
[----:B------:R-:W2:Y:S01]  /*20e0*/  LDG.E.U16 R92, desc[UR4][R92.64] ;  /* 0x000000045c5c7981 */ /* 0x000ea2000c1e1500 */
[-C--:B------:R-:W-:Y:S02]  /*20f0*/  LEA.HI.X.SX32 R97, R143, R0.reuse, 0x1, P0 ;  /* 0x000000008f617211 */ /* 0x080fe400000f0eff */
[----:B------:R-:W-:Y:S01]  /*2100*/  LEA.HI.X.SX32 R105, R139, R0, 0x1, P1 ;  /* 0x000000008b697211 */ /* 0x000fe200008f0eff */
[----:B------:R-:W2:Y:S04]  /*2110*/  LDG.E.U16 R86, desc[UR4][R86.64] ;  /* 0x0000000456567981 */ /* 0x000ea8000c1e1500 */
[----:B------:R-:W2:Y:S04]  /*2120*/  LDG.E.U16 R94, desc[UR4][R94.64] ;  /* 0x000000045e5e7981 */ /* 0x000ea8000c1e1500 */
[----:B------:R-:W2:Y:S04]  /*2130*/  LDG.E.U16 R96, desc[UR4][R96.64] ;  /* 0x0000000460607981 */ /* 0x000ea8000c1e1500 */
[----:B------:R-:W2:Y:S01]  /*2140*/  LDG.E.U16 R104, desc[UR4][R104.64] ;  /* 0x0000000468687981 */ /* 0x000ea2000c1e1500 */
[----:B------:R-:W0:Y:S01]  /*2150*/  S2R R152, SR_CgaCtaId ;  /* 0x0000000000987919 */ /* 0x000e220000008800 */
[----:B------:R-:W-:-:S02]  /*2160*/  LOP3.LUT R3, R216, 0xff, RZ, 0xc0, !PT ;  /* 0x000000ffd8037812 */ /* 0x000fc400078ec0ff */
[----:B------:R-:W-:Y:S02]  /*2170*/  LOP3.LUT R0, R216, 0xc0, RZ, 0xc0, !PT ;  /* 0x000000c0d8007812 */ /* 0x000fe400078ec0ff */
[----:B---3--:R-:W-:Y:S01]  /*2180*/  MOV R85, 0x400 ;  /* 0x0000040000557802 */ /* 0x008fe20000000f00 */
[----:B-1----:R-:W-:Y:S01]  /*2190*/  IMAD.SHL.U32 R83, R3, 0x2, RZ ;  /* 0x0000000203537824 */ /* 0x002fe200078e00ff */
[----:B------:R-:W-:-:S04]  /*21a0*/  SHF.R.U32.HI R150, RZ, 0x2, R0 ;  /* 0x00000002ff967819 */ /* 0x000fc80000011600 */
[----:B------:R-:W-:Y:S02]  /*21b0*/  LOP3.LUT R83, R83, R150, RZ, 0x3c, !PT ;  /* 0x0000009653537212 */ /* 0x000fe400078e3cff */
[----:B0-----:R-:W-:-:S04]  /*21c0*/  LEA R0, R152, R85, 0x18 ;  /* 0x0000005598007211 */ /* 0x001fc800078ec0ff */
[C---:B------:R-:W-:Y:S02]  /*21d0*/  IADD3 R85, R83.reuse, R0, RZ ;  /* 0x0000000053557210 */ /* 0x040fe40007ffe0ff */
[----:B------:R-:W-:-:S03]  /*21e0*/  LOP3.LUT R83, R83, 0x40, RZ, 0x3c, !PT ;  /* 0x0000004053537812 */ /* 0x000fc600078e3cff */
[----:B------:R0:W-:Y:S04]  /*21f0*/  STS.U16 [R85+0x20400], R4 ;  /* 0x0204000455007388 */ /* 0x0001e80000000400 */
[----:B------:R1:W-:Y:S01]  /*2200*/  STS.U16 [R85+0x20000], R2 ;  /* 0x0200000255007388 */ /* 0x0003e20000000400 */
[----:B0-----:R-:W0:Y:S01]  /*2210*/  LDC R4, c[0x0][0x280] ;  /* 0x0000a000ff047b82 */ /* 0x001e220000000800 */
[----:B-1----:R-:W-:Y:S02]  /*2220*/  IMAD.IADD R2, R0, 0x1, R83 ;  /* 0x0000000100027824 */ /* 0x002fe400078e0253 */
[----:B------:R-:W-:Y:S04]  /*2230*/  STS.U16 [R85+0x20800], R7 ;  /* 0x0208000755007388 */ /* 0x000fe80000000400 */
        /* <DEDUP_REMOVED lines=35> */
[----:B-----5:R-:W-:Y:S04]  /*2470*/  STS.U16 [R85+0x29800], R80 ;  /* 0x0298005055007388 */ /* 0x020fe80000000400 */
        /* <DEDUP_REMOVED lines=8> */
[----:B----4-:R-:W-:Y:S04]  /*2500*/  STS.U16 [R85+0x2bc00], R116 ;  /* 0x02bc007455007388 */ /* 0x010fe80000000400 */
        /* <DEDUP_REMOVED lines=16> */
[----:B------:R1:W-:Y:S04]  /*2610*/  STS.U16 [R2+0x20600], R6 ;  /* 0x0206000602007388 */ /* 0x0003e80000000400 */
[----:B------:R-:W-:Y:S04]  /*2620*/  STS.U16 [R2+0x20200], R5 ;  /* 0x0202000502007388 */ /* 0x000fe80000000400 */
[----:B------:R-:W-:Y:S01]  /*2630*/  STS.U16 [R2+0x20a00], R8 ;  /* 0x020a000802007388 */ /* 0x000fe20000000400 */
[----:B-1----:R-:W-:-:S03]  /*2640*/  IMAD.MOV.U32 R6, RZ, RZ, 0x3f800000 ;  /* 0x3f800000ff067424 */ /* 0x002fc600078e00ff */
        /* <DEDUP_REMOVED lines=52> */
[----:B--2---:R-:W-:Y:S04]  /*2990*/  STS.U16 [R2+0x2da00], R117 ;  /* 0x02da007502007388 */ /* 0x004fe80000000400 */
        /* <DEDUP_REMOVED lines=8> */
[----:B------:R2:W-:Y:S01]  /*2a20*/  STL [R1+0x348], R6 ;  /* 0x0003480601007387 */ /* 0x0005e20000100800 */
[----:B-1----:R-:W-:-:S05]  /*2a30*/  MOV R2, 0x3f800000 ;  /* 0x3f80000000027802 */ /* 0x002fca0000000f00 */
[----:B------:R2:W-:Y:S01]  /*2a40*/  STL [R1+0x344], R2 ;  /* 0x0003440201007387 */ /* 0x0005e20000100800 */
[----:B0-----:R-:W-:Y:S01]  /*2a50*/  ISETP.GE.AND P0, PT, R4, 0x1, PT ;  /* 0x000000010400780c */ /* 0x001fe20003f06270 */
[----:B------:R-:W-:Y:S01]  /*2a60*/  IMAD.MOV.U32 R4, RZ, RZ, -0x800000 ;  /* 0xff800000ff047424 */ /* 0x000fe200078e00ff */
[----:B------:R-:W-:Y:S02]  /*2a70*/  MOV R5, 0xff800000 ;  /* 0xff80000000057802 */ /* 0x000fe40000000f00 */
[----:B------:R-:W-:Y:S02]  /*2a80*/  CS2R R24, SRZ ;  /* 0x0000000000187805 */ /* 0x000fe4000001ff00 */
[----:B------:R-:W-:Y:S02]  /*2a90*/  CS2R R26, SRZ ;  /* 0x00000000001a7805 */ /* 0x000fe4000001ff00 */
[----:B------:R-:W-:Y:S02]  /*2aa0*/  CS2R R28, SRZ ;  /* 0x00000000001c7805 */ /* 0x000fe4000001ff00 */
[----:B------:R-:W-:-:S02]  /*2ab0*/  CS2R R30, SRZ ;  /* 0x00000000001e7805 */ /* 0x000fc4000001ff00 */
[----:B------:R-:W-:Y:S02]  /*2ac0*/  CS2R R32, SRZ ;  /* 0x0000000000207805 */ /* 0x000fe4000001ff00 */
[----:B------:R-:W-:Y:S02]  /*2ad0*/  CS2R R34, SRZ ;  /* 0x0000000000227805 */ /* 0x000fe4000001ff00 */
        /* <DEDUP_REMOVED lines=58> */
[----:B------:R-:W-:Y:S01]  /*2e80*/  LOP3.LUT R7, R216, 0x7f, RZ, 0xc0, !PT ;  /* 0x0000007fd8077812 */ /* 0x000fe200078ec0ff */
[----:B--2---:R-:W-:Y:S06]  /*2e90*/  @!P0 BRA `(.L_x_0) ;  /* 0x0000015400448947 */ /* 0x004fec0003800000 */
[----:B------:R-:W0:Y:S01]  /*2ea0*/  LDC R14, c[0x0][0x268] ;  /* 0x00009a00ff0e7b82 */ /* 0x000e220000000800 */
[----:B------:R-:W-:Y:S01]  /*2eb0*/  SHF.R.U32.HI R239, RZ, 0x7, R216 ;  /* 0x00000007ffef7819 */ /* 0x000fe200000116d8 */
[----:B------:R-:W-:-:S03]  /*2ec0*/  VIADD R2, R0, 0x20000 ;  /* 0x0002000000027836 */ /* 0x000fc60000000000 */
[----:B------:R-:W-:Y:S02]  /*2ed0*/  SGXT.U32 R239, R239, 0x1 ;  /* 0x00000001efef781a */ /* 0x000fe40000000000 */
[----:B------:R-:W-:Y:S01]  /*2ee0*/  SHF.R.U32.HI R2, RZ, 0x4, R2 ;  /* 0x00000004ff027819 */ /* 0x000fe20000011602 */
[----:B------:R-:W1:Y:S03]  /*2ef0*/  LDC.64 R4, c[0x0][0x260] ;  /* 0x00009800ff047b82 */ /* 0x000e660000000a00 */
[----:B------:R-:W-:-:S04]  /*2f00*/  SGXT.U32 R2, R2, 0xe ;  /* 0x0000000e0202781a */ /* 0x000fc80000000000 */
[C---:B------:R-:W-:Y:S01]  /*2f10*/  R2UR UR56, R2.reuse ;  /* 0x00000000023872ca */ /* 0x040fe200000e0000 */
[----:B------:R-:W2:Y:S01]  /*2f20*/  LDC R8, c[0x0][0x250] ;  /* 0x00009400ff087b82 */ /* 0x000ea20000000800 */
[----:B------:R-:W-:-:S04]  /*2f30*/  IADD3 R2, P3, R2, 0x80, RZ ;  /* 0x0000008002027810 */ /* 0x000fc80007f7e0ff */
[----:B------:R-:W-:Y:S01]  /*2f40*/  R2UR UR8, R2 ;  /* 0x00000000020872ca */ /* 0x000fe200000e0000 */
[----:B0-----:R-:W-:Y:S02]  /*2f50*/  IMAD R239, R239, R14, RZ ;  /* 0x0000000eefef7224 */ /* 0x001fe400078e02ff */
[----:B------:R-:W0:Y:S03]  /*2f60*/  LDC R10, c[0x0][0x258] ;  /* 0x00009600ff0a7b82 */ /* 0x000e260000000800 */
[----:B------:R-:W-:Y:S02]  /*2f70*/  LEA R240, R14, R239, 0x1 ;  /* 0x000000ef0ef07211 */ /* 0x000fe400078e08ff */
[----:B-1----:R-:W-:-:S03]  /*2f80*/  MOV R6, R4 ;  /* 0x0000000400067202 */ /* 0x002fc60000000f00 */
[----:B------:R-:W1:Y:S01]  /*2f90*/  LDC.64 R216, c[0x0][0x218] ;  /* 0x00008600ffd87b82 */ /* 0x000e620000000a00 */
[C---:B------:R-:W-:Y:S01]  /*2fa0*/  LEA R65, R14.reuse, R240, 0x1 ;  /* 0x000000f00e417211 */ /* 0x040fe200078e08ff */
[----:B------:R-:W-:Y:S01]  /*2fb0*/  IMAD R7, R7, R5, RZ ;  /* 0x0000000507077224 */ /* 0x000fe200078e02ff */
[----:B------:R-:W-:Y:S01]  /*2fc0*/  SHF.R.U32.HI R4, RZ, 0x4, R0 ;  /* 0x00000004ff047819 */ /* 0x000fe20000011600 */
[----:B------:R3:W-:Y:S02]  /*2fd0*/  STL [R1+0x34c], R5 ;  /* 0x00034c0501007387 */ /* 0x0007e40000100800 */
[----:B------:R-:W-:Y:S01]  /*2fe0*/  IMAD R43, R14, 0x2, R65 ;  /* 0x000000020e2b7824 */ /* 0x000fe200078e0241 */
[----:B------:R-:W-:Y:S01]  /*2ff0*/  SGXT.U32 R9, R4, 0xe ;  /* 0x0000000e0409781a */ /* 0x000fe20000000000 */
[----:B------:R-:W4:Y:S03]  /*3000*/  LDC.64 R12, c[0x0][0x220] ;  /* 0x00008800ff0c7b82 */ /* 0x000f260000000a00 */
[----:B------:R-:W-:-:S02]  /*3010*/  LEA R233, R14, R43, 0x1 ;  /* 0x0000002b0ee97211 */ /* 0x000fc400078e08ff */
[----:B------:R-:W-:-:S03]  /*3020*/  IADD3 R4, P0, R9, 0x2, RZ ;  /* 0x0000000209047810 */ /* 0x000fc60007f1e0ff */
[----:B------:R-:W-:Y:S01]  /*3030*/  IMAD R234, R14, 0x2, R233 ;  /* 0x000000020eea7824 */ /* 0x000fe200078e02e9 */
[----:B------:R-:W-:Y:S01]  /*3040*/  R2UR UR10, R4 ;  /* 0x00000000040a72ca */ /* 0x000fe200000e0000 */
[----:B------:R-:W-:Y:S01]  /*3050*/  IMAD R4, R218, R6, RZ ;  /* 0x00000006da047224 */ /* 0x000fe200078e02ff */
[----:B------:R-:W-:Y:S01]  /*3060*/  MOV R6, RZ ;  /* 0x000000ff00067202 */ /* 0x000fe20000000f00 */
[----:B0-----:R-:W-:Y:S01]  /*3070*/  IMAD R3, R3, R10, RZ ;  /* 0x0000000a03037224 */ /* 0x001fe200078e02ff */
[----:B------:R-:W-:Y:S01]  /*3080*/  LEA R227, R14, R234, 0x1 ;  /* 0x000000ea0ee37211 */ /* 0x000fe200078e08ff */
[----:B------:R-:W0:Y:S01]  /*3090*/  LDC R208, c[0x0][0x268] ;  /* 0x00009a00ffd07b82 */ /* 0x000e220000000800 */
[----:B------:R-:W-:Y:S01]  /*30a0*/  IADD3.X R2, R6, 0x40000040, RZ, P0, !PT ;  /* 0x4000004006027810 */ /* 0x000fe200007fe4ff */
[----:B---3--:R-:W-:Y:S01]  /*30b0*/  IMAD.SHL.U32 R5, R4, 0x2, RZ ;  /* 0x0000000204057824 */ /* 0x008fe200078e00ff */
[----:B------:R-:W-:Y:S01]  /*30c0*/  LEA R3, R10, R3, 0x8 ;  /* 0x000000030a037211 */ /* 0x000fe200078e40ff */
[----:B------:R-:W-:Y:S01]  /*30d0*/  IMAD R228, R14, 0x2, R227 ;  /* 0x000000020ee47824 */ /* 0x000fe200078e02e3 */
[----:B------:R-:W-:Y:S01]  /*30e0*/  R2UR UR11, R2 ;  /* 0x00000000020b72ca */ /* 0x000fe200000e0000 */
[----:B--2---:R-:W-:-:S02]  /*30f0*/  IMAD R2, R218, R8, RZ ;  /* 0x00000008da027224 */ /* 0x004fc400078e02ff */
[C---:B------:R-:W-:Y:S01]  /*3100*/  IMAD.SHL.U32 R6, R7.reuse, 0x2, RZ ;  /* 0x0000000207067824 */ /* 0x040fe200078e00ff */
[----:B------:R-:W-:Y:S01]  /*3110*/  LEA R21, R14, R228, 0x1 ;  /* 0x000000e40e157211 */ /* 0x000fe200078e08ff */
[----:B------:R-:W-:Y:S01]  /*3120*/  IMAD.HI R4, R4, 0x2, RZ ;  /* 0x0000000204047827 */ /* 0x000fe200078e02ff */
[----:B-1----:R-:W-:Y:S01]  /*3130*/  LEA R216, P0, R2, R216, 0x1 ;  /* 0x000000d802d87211 */ /* 0x002fe200078008ff */
[----:B------:R-:W1:Y:S01]  /*3140*/  LDC R207, c[0x0][0x268] ;  /* 0x00009a00ffcf7b82 */ /* 0x000e620000000800 */
[----:B----4-:R-:W-:Y:S01]  /*3150*/  IADD3 R6, P1, P2, R6, R12, R5 ;  /* 0x0000000c06067210 */ /* 0x010fe20007a3e005 */
[----:B------:R-:W-:Y:S01]  /*3160*/  IMAD R61, R14, 0x2, R21 ;  /* 0x000000020e3d7824 */ /* 0x000fe200078e0215 */
[----:B------:R-:W-:Y:S01]  /*3170*/  LEA.HI.X.SX32 R8, R2, R217, 0x1, P0 ;  /* 0x000000d902087211 */ /* 0x000fe200000f0eff */
[----:B------:R-:W-:Y:S01]  /*3180*/  IMAD.HI R7, R7, 0x2, RZ ;  /* 0x0000000207077827 */ /* 0x000fe200078e02ff */
[C---:B------:R-:W-:Y:S02]  /*3190*/  LEA R216, P0, R3.reuse, R216, 0x1 ;  /* 0x000000d803d87211 */ /* 0x040fe400078008ff */
[C---:B------:R-:W-:Y:S01]  /*31a0*/  LEA R222, R14.reuse, R61, 0x1 ;  /* 0x0000003d0ede7211 */ /* 0x040fe200078e08ff */
[----:B------:R-:W2:Y:S01]  /*31b0*/  LDC R202, c[0x0][0x268] ;  /* 0x00009a00ffca7b82 */ /* 0x000ea20000000800 */
[----:B------:R-:W-:Y:S01]  /*31c0*/  LEA.HI.X.SX32 R217, R3, R8, 0x1, P0 ;  /* 0x0000000803d97211 */ /* 0x000fe200000f0eff */
[----:B------:R-:W-:Y:S01]  /*31d0*/  IMAD.MOV.U32 R5, RZ, RZ, RZ ;  /* 0x000000ffff057224 */ /* 0x000fe200078e00ff */
[----:B------:R-:W-:Y:S01]  /*31e0*/  IADD3.X R2, R7, R13, R4, P1, P2 ;  /* 0x0000000d07027210 */ /* 0x000fe20000fe4404 */
[----:B------:R-:W-:-:S02]  /*31f0*/  IMAD R221, R14, 0x2, R222 ;  /* 0x000000020edd7824 */ /* 0x000fc400078e02de */
[----:B------:R3:W-:Y:S01]  /*3200*/  STL.64 [R1+0xb58], R216 ;  /* 0x000b58d801007387 */ /* 0x0007e20000100a00 */
[----:B------:R-:W-:Y:S01]  /*3210*/  IADD3.X R5, R5, 0x40000040, RZ, P3, !PT ;  /* 0x4000004005057810 */ /* 0x000fe20001ffe4ff */
[----:B------:R-:W4:Y:S01]  /*3220*/  LDC R3, c[0x0][0x268] ;  /* 0x00009a00ff037b82 */ /* 0x000f220000000800 */
[----:B------:R-:W-:Y:S02]  /*3230*/  LEA R29, R14, R221, 0x1 ;  /* 0x000000dd0e1d7211 */ /* 0x000fe400078e08ff */
[----:B------:R-:W-:-:S03]  /*3240*/  R2UR UR9, R5 ;  /* 0x00000000050972ca */ /* 0x000fc600000e0000 */
[----:B------:R-:W-:Y:S02]  /*3250*/  IMAD R214, R14, 0x2, R29 ;  /* 0x000000020ed67824 */ /* 0x000fe400078e021d */
[----:B------:R-:W2:Y:S01]  /*3260*/  LDC R4, c[0x0][0x268] ;  /* 0x00009a00ff047b82 */ /* 0x000ea20000000800 */
[----:B---3--:R-:W-:Y:S02]  /*3270*/  LEA R216, P1, R240, R6, 0x1 ;  /* 0x00000006f0d87211 */ /* 0x008fe400078208ff */
[----:B------:R-:W-:-:S05]  /*3280*/  LEA R213, R14, R214, 0x1 ;  /* 0x000000d60ed57211 */ /* 0x000fca00078e08ff */
[----:B------:R-:W3:Y:S01]  /*3290*/  LDC R201, c[0x0][0x268] ;  /* 0x00009a00ffc97b82 */ /* 0x000ee20000000800 */
[----:B0-----:R-:W-:-:S05]  /*32a0*/  IMAD R208, R208, 0x2, R213 ;  /* 0x00000002d0d07824 */ /* 0x001fca00078e02d5 */
[----:B----4-:R-:W-:Y:S02]  /*32b0*/  LEA R20, R3, R208, 0x1 ;  /* 0x000000d003147211 */ /* 0x010fe400078e08ff */
[----:B------:R-:W0:Y:S03]  /*32c0*/  LDC R196, c[0x0][0x268] ;  /* 0x00009a00ffc47b82 */ /* 0x000e260000000800 */
[----:B-1----:R-:W-:Y:S01]  /*32d0*/  IMAD R207, R207, 0x2, R20 ;  /* 0x00000002cfcf7824 */ /* 0x002fe200078e0214 */
[----:B------:R1:W-:Y:S04]  /*32e0*/  STL.64 [R1+0xb60], R20 ;  /* 0x000b601401007387 */ /* 0x0003e80000100a00 */
[----:B------:R-:W4:Y:S01]  /*32f0*/  LDC R5, c[0x0][0x268] ;  /* 0x00009a00ff057b82 */ /* 0x000f220000000800 */
[----:B--2---:R-:W-:-:S05]  /*3300*/  LEA R59, R4, R207, 0x1 ;  /* 0x000000cf043b7211 */ /* 0x004fca00078e08ff */
[----:B------:R-:W-:Y:S02]  /*3310*/  IMAD R202, R202, 0x2, R59 ;  /* 0x00000002caca7824 */ /* 0x000fe400078e023b */
[----:B------:R-:W2:Y:S01]  /*3320*/  LDC R195, c[0x0][0x268] ;  /* 0x00009a00ffc37b82 */ /* 0x000ea20000000800 */
[----:B-1----:R-:W-:Y:S02]  /*3330*/  LEA R20, P2, R65, R6, 0x1 ;  /* 0x0000000641147211 */ /* 0x002fe400078408ff */
[----:B---3--:R-:W-:-:S05]  /*3340*/  LEA R201, R201, R202, 0x1 ;  /* 0x000000cac9c97211 */ /* 0x008fca00078e08ff */
[----:B------:R-:W1:Y:S01]  /*3350*/  LDC R190, c[0x0][0x268] ;  /* 0x00009a00ffbe7b82 */ /* 0x000e620000000800 */
[----:B0-----:R-:W-:-:S07]  /*3360*/  IMAD R196, R196, 0x2, R201 ;  /* 0x00000002c4c47824 */ /* 0x001fce00078e02c9 */
[----:B------:R-:W0:Y:S01]  /*3370*/  LDC R11, c[0x0][0x268] ;  /* 0x00009a00ff0b7b82 */ /* 0x000e220000000800 */
[----:B----4-:R-:W-:-:S07]  /*3380*/  LEA R40, R5, R196, 0x1 ;  /* 0x000000c405287211 */ /* 0x010fce00078e08ff */
[----:B------:R-:W3:Y:S01]  /*3390*/  LDC R235, c[0x0][0x268] ;  /* 0x00009a00ffeb7b82 */ /* 0x000ee20000000800 */
[----:B--2---:R-:W-:-:S07]  /*33a0*/  IMAD R195, R195, 0x2, R40 ;  /* 0x00000002c3c37824 */ /* 0x004fce00078e0228 */
[----:B------:R-:W2:Y:S01]  /*33b0*/  LDC R8, c[0x0][0x268] ;  /* 0x00009a00ff087b82 */ /* 0x000ea20000000800 */
[----:B-1----:R-:W-:-:S07]  /*33c0*/  LEA R190, R190, R195, 0x1 ;  /* 0x000000c3bebe7211 */ /* 0x002fce00078e08ff */
[----:B------:R-:W1:Y:S01]  /*33d0*/  LDC R10, c[0x0][0x268] ;  /* 0x00009a00ff0a7b82 */ /* 0x000e620000000800 */
[----:B0-----:R-:W-:-:S07]  /*33e0*/  IMAD R11, R11, 0x2, R190 ;  /* 0x000000020b0b7824 */ /* 0x001fce00078e02be */
[----:B------:R-:W0:Y:S01]  /*33f0*/  LDC R12, c[0x0][0x268] ;  /* 0x00009a00ff0c7b82 */ /* 0x000e220000000800 */
[----:B---3--:R3:W-:Y:S07]  /*3400*/  STL.64 [R1+0xb68], R234 ;  /* 0x000b68ea01007387 */ /* 0x0087ee0000100a00 */
[----:B------:R-:W4:Y:S01]  /*3410*/  LDC R184, c[0x0][0x268] ;  /* 0x00009a00ffb87b82 */ /* 0x000f220000000800 */
[----:B--2---:R-:W-:Y:S02]  /*3420*/  LEA R189, R8, R11, 0x1 ;  /* 0x0000000b08bd7211 */ /* 0x004fe400078e08ff */
[----:B---3--:R-:W-:-:S05]  /*3430*/  LEA R234, P0, R239, R6, 0x1 ;  /* 0x00000006efea7211 */ /* 0x008fca00078008ff */
[----:B------:R-:W2:Y:S01]  /*3440*/  LDC R39, c[0x0][0x268] ;  /* 0x00009a00ff277b82 */ /* 0x000ea20000000800 */
[----:B------:R-:W-:Y:S01]  /*3450*/  LEA.HI.X.SX32 R235, R239, R2, 0x1, P0 ;  /* 0x00000002efeb7211 */ /* 0x000fe200000f0eff */
[----:B-1----:R-:W-:-:S06]  /*3460*/  IMAD R57, R10, 0x2, R189 ;  /* 0x000000020a397824 */ /* 0x002fcc00078e02bd */
[----:B------:R-:W1:Y:S01]  /*3470*/  LDC R178, c[0x0][0x268] ;  /* 0x00009a00ffb27b82 */ /* 0x000e620000000800 */
[----:B------:R-:W-:Y:S01]  /*3480*/  LEA.HI.X.SX32 R21, R65, R2, 0x1, P2 ;  /* 0x0000000241157211 */ /* 0x000fe200010f0eff */
[----:B------:R3:W-:Y:S01]  /*3490*/  STL.64 [R1+0xb48], R234 ;  /* 0x000b48ea01007387 */ /* 0x0007e20000100a00 */
[----:B0-----:R-:W-:-:S05]  /*34a0*/  LEA R183, R12, R57, 0x1 ;  /* 0x000000390cb77211 */ /* 0x001fca00078e08ff */
[----:B------:R-:W0:Y:S01]  /*34b0*/  LDC R177, c[0x0][0x268] ;  /* 0x00009a00ffb17b82 */ /* 0x000e220000000800 */
[----:B----4-:R-:W-:Y:S01]  /*34c0*/  IMAD R184, R184, 0x2, R183 ;  /* 0x00000002b8b87824 */ /* 0x010fe200078e02b7 */
[----:B---3--:R-:W3:Y:S06]  /*34d0*/  LDL.LU.64 R234, [R1+0xb68] ;  /* 0x000b680001ea7983 */ /* 0x008eec0000300a00 */
[----:B------:R-:W4:Y:S01]  /*34e0*/  LDC R172, c[0x0][0x268] ;  /* 0x00009a00ffac7b82 */ /* 0x000f220000000800 */
[----:B------:R-:W-:Y:S01]  /*34f0*/  LEA.HI.X.SX32 R217, R240, R2, 0x1, P1 ;  /* 0x00000002f0d97211 */ /* 0x000fe200008f0eff */
[----:B------:R1:W-:Y:S01]  /*3500*/  STL.64 [R1+0xb38], R20 ;  /* 0x000b381401007387 */ /* 0x0003e20000100a00 */
[----:B--2---:R-:W-:-:S05]  /*3510*/  LEA R39, R39, R184, 0x1 ;  /* 0x000000b827277211 */ /* 0x004fca00078e08ff */
[----:B------:R-:W2:Y:S01]  /*3520*/  LDC R27, c[0x0][0x268] ;  /* 0x00009a00ff1b7b82 */ /* 0x000ea20000000800 */
[C---:B-1----:R-:W-:Y:S01]  /*3530*/  LEA R20, P0, R43.reuse, R6, 0x1 ;  /* 0x000000062b147211 */ /* 0x042fe200078008ff */
[----:B------:R-:W-:Y:S06]  /*3540*/  STL.64 [R1+0xb40], R216 ;  /* 0x000b40d801007387 */ /* 0x000fec0000100a00 */
[----:B------:R-:W1:Y:S01]  /*3550*/  LDC R16, c[0x0][0x268] ;  /* 0x00009a00ff107b82 */ /* 0x000e620000000800 */
[----:B------:R-:W-:Y:S01]  /*3560*/  IMAD R178, R178, 0x2, R39 ;  /* 0x00000002b2b27824 */ /* 0x000fe200078e0227 */
[----:B------:R-:W-:-:S04]  /*3570*/  LEA.HI.X.SX32 R21, R43, R2, 0x1, P0 ;  /* 0x000000022b157211 */ /* 0x000fc800000f0eff */
[----:B0-----:R-:W-:Y:S01]  /*3580*/  LEA R177, R177, R178, 0x1 ;  /* 0x000000b2b1b17211 */ /* 0x001fe200078e08ff */
[----:B------:R0:W-:Y:S01]  /*3590*/  STL.64 [R1+0xb30], R20 ;  /* 0x000b301401007387 */ /* 0x0001e20000100a00 */
[----:B------:R-:W1:Y:S03]  /*35a0*/  LDC R18, c[0x0][0x268] ;  /* 0x00009a00ff127b82 */ /* 0x000e660000000800 */
[----:B----4-:R-:W-:-:S05]  /*35b0*/  IMAD R172, R172, 0x2, R177 ;  /* 0x00000002acac7824 */ /* 0x010fca00078e02b1 */
[----:B------:R-:W4:Y:S01]  /*35c0*/  LDC R14, c[0x0][0x268] ;  /* 0x00009a00ff0e7b82 */ /* 0x000f220000000800 */
[----:B--2---:R-:W-:Y:S01]  /*35d0*/  LEA R27, R27, R172, 0x1 ;  /* 0x000000ac1b1b7211 */ /* 0x004fe200078e08ff */
[----:B0-----:R-:W2:Y:S06]  /*35e0*/  LDL.LU.64 R20, [R1+0xb60] ;  /* 0x000b600001147983 */ /* 0x001eac0000300a00 */
[----:B------:R-:W0:Y:S01]  /*35f0*/  LDC R166, c[0x0][0x268] ;  /* 0x00009a00ffa67b82 */ /* 0x000e220000000800 */
[----:B-1----:R-:W-:-:S07]  /*3600*/  IMAD R171, R16, 0x2, R27 ;  /* 0x0000000210ab7824 */ /* 0x002fce00078e021b */
[----:B------:R-:W1:Y:S01]  /*3610*/  LDC R7, c[0x0][0x268] ;  /* 0x00009a00ff077b82 */ /* 0x000e620000000800 */
[----:B------:R-:W-:-:S07]  /*3620*/  LEA R55, R18, R171, 0x1 ;  /* 0x000000ab12377211 */ /* 0x000fce00078e08ff */
[----:B------:R-:W1:Y:S01]  /*3630*/  LDC R159, c[0x0][0x268] ;  /* 0x00009a00ff9f7b82 */ /* 0x000e620000000800 */
[----:B----4-:R-:W-:-:S07]  /*3640*/  IMAD R165, R14, 0x2, R55 ;  /* 0x000000020ea57824 */ /* 0x010fce00078e0237 */
[----:B------:R-:W4:Y:S01]  /*3650*/  LDC R22, c[0x0][0x268] ;  /* 0x00009a00ff167b82 */ /* 0x000f220000000800 */
[----:B0-----:R-:W-:-:S07]  /*3660*/  LEA R166, R166, R165, 0x1 ;  /* 0x000000a5a6a67211 */ /* 0x001fce00078e08ff */
        /* <DEDUP_REMOVED lines=20> */
[----:B------:R-:W3:Y:S01]  /*37b0*/  LDC R136, c[0x0][0x268] ;  /* 0x00009a00ff887b82 */ /* 0x000ee20000000800 */
[----:B----4-:R-:W-:-:S07]  /*37c0*/  IMAD R142, R142, 0x2, R141 ;  /* 0x000000028e8e7824 */ /* 0x010fce00078e028d */
[----:B------:R-:W4:Y:S01]  /*37d0*/  LDC R137, c[0x0][0x268] ;  /* 0x00009a00ff897b82 */ /* 0x000f220000000800 */
[----:B0-----:R-:W-:-:S07]  /*37e0*/  LEA R143, R143, R142, 0x1 ;  /* 0x0000008e8f8f7211 */ /* 0x001fce00078e08ff */
[----:B------:R-:W0:Y:S01]  /*37f0*/  LDC R80, c[0x0][0x268] ;  /* 0x00009a00ff507b82 */ /* 0x000e220000000800 */
[----:B-1----:R-:W-:-:S07]  /*3800*/  IMAD R135, R66, 0x2, R143 ;  /* 0x0000000242877824 */ /* 0x002fce00078e028f */
[----:B------:R-:W1:Y:S01]  /*3810*/  LDC R130, c[0x0][0x268] ;  /* 0x00009a00ff827b82 */ /* 0x000e620000000800 */
[----:B---3--:R-:W-:-:S07]  /*3820*/  LEA R136, R136, R135, 0x1 ;  /* 0x0000008788887211 */ /* 0x008fce00078e08ff */
        /* <DEDUP_REMOVED lines=69> */
[----:B-1----:R-:W-:Y:S01]  /*3c80*/  IMAD R63, R63, 0x2, R71 ;  /* 0x000000023f3f7824 */ /* 0x002fe200078e0247 */
[----:B------:R-:W-:-:S06]  /*3c90*/  LEA R216, P2, R234, R6, 0x1 ;  /* 0x00000006ead87211 */ /* 0x000fcc00078408ff */
[----:B------:R-:W1:Y:S01]  /*3ca0*/  LDC R62, c[0x0][0x268] ;  /* 0x00009a00ff3e7b82 */ /* 0x000e620000000800 */
[----:B---3--:R-:W-:Y:S02]  /*3cb0*/  LEA R64, R64, R63, 0x1 ;  /* 0x0000003f40407211 */ /* 0x008fe400078e08ff */
[----:B------:R-:W-:Y:S02]  /*3cc0*/  LEA R240, P1, R233, R6, 0x1 ;  /* 0x00000006e9f07211 */ /* 0x000fe400078208ff */
[----:B------:R-:W-:-:S03]  /*3cd0*/  LEA.HI.X.SX32 R217, R234, R2, 0x1, P2 ;  /* 0x00000002ead97211 */ /* 0x000fc600010f0eff */
[----:B------:R-:W3:Y:S01]  /*3ce0*/  LDC R229, c[0x0][0x268] ;  /* 0x00009a00ffe57b82 */ /* 0x000ee20000000800 */
[----:B----4-:R-:W-:Y:S01]  /*3cf0*/  IMAD R65, R241, 0x2, R64 ;  /* 0x00000002f1417824 */ /* 0x010fe200078e0240 */
[----:B------:R-:W-:Y:S01]  /*3d00*/  LEA.HI.X.SX32 R241, R233, R2, 0x1, P1 ;  /* 0x00000002e9f17211 */ /* 0x000fe200008f0eff */
[----:B------:R4:W-:Y:S01]  /*3d10*/  STL.64 [R1+0xb20], R216 ;  /* 0x000b20d801007387 */ /* 0x0009e20000100a00 */
[-C--:B------:R-:W-:Y:S02]  /*3d20*/  LEA R234, P1, R228, R6.reuse, 0x1 ;  /* 0x00000006e4ea7211 */ /* 0x080fe400078208ff */
[----:B0-----:R-:W-:Y:S01]  /*3d30*/  LEA R4, R4, R65, 0x1 ;  /* 0x0000004104047211 */ /* 0x001fe200078e08ff */
[----:B------:R2:W-:Y:S01]  /*3d40*/  STL.64 [R1+0xb28], R240 ;  /* 0x000b28f001007387 */ /* 0x0005e20000100a00 */
[----:B------:R-:W0:Y:S01]  /*3d50*/  LDC R42, c[0x0][0x268] ;  /* 0x00009a00ff2a7b82 */ /* 0x000e220000000800 */
[----:B----4-:R-:W-:Y:S02]  /*3d60*/  LEA R216, P0, R227, R6, 0x1 ;  /* 0x00000006e3d87211 */ /* 0x010fe400078008ff */
[----:B------:R-:W-:Y:S01]  /*3d70*/  IMAD R43, R235, 0x2, R4 ;  /* 0x00000002eb2b7824 */ /* 0x000fe200078e0204 */
[----:B------:R-:W-:-:S04]  /*3d80*/  LEA.HI.X.SX32 R235, R228, R2, 0x1, P1 ;  /* 0x00000002e4eb7211 */ /* 0x000fc800008f0eff */
[----:B------:R-:W4:Y:S01]  /*3d90*/  LDC R223, c[0x0][0x268] ;  /* 0x00009a00ffdf7b82 */ /* 0x000f220000000800 */
[----:B------:R-:W-:Y:S02]  /*3da0*/  LEA.HI.X.SX32 R217, R227, R2, 0x1, P0 ;  /* 0x00000002e3d97211 */ /* 0x000fe400000f0eff */
[----:B--2---:R-:W-:-:S04]  /*3db0*/  LEA R240, P2, R21, R6, 0x1 ;  /* 0x0000000615f07211 */ /* 0x004fc800078408ff */
[----:B------:R-:W-:Y:S01]  /*3dc0*/  LEA.HI.X.SX32 R241, R21, R2, 0x1, P2 ;  /* 0x0000000215f17211 */ /* 0x000fe200010f0eff */
[----:B------:R2:W-:Y:S01]  /*3dd0*/  STL.64 [R1+0xb18], R216 ;  /* 0x000b18d801007387 */ /* 0x0005e20000100a00 */
[----:B-1----:R-:W-:Y:S01]  /*3de0*/  LEA R62, R62, R43, 0x1 ;  /* 0x0000002b3e3e7211 */ /* 0x002fe200078e08ff */
[----:B------:R-:W1:Y:S01]  /*3df0*/  LDC R15, c[0x0][0x268] ;  /* 0x00009a00ff0f7b82 */ /* 0x000e620000000800 */
[----:B------:R-:W-:-:S03]  /*3e00*/  LEA R228, P0, R61, R6, 0x1 ;  /* 0x000000063de47211 */ /* 0x000fc600078008ff */
[----:B---3--:R-:W-:-:S04]  /*3e10*/  IMAD R21, R229, 0x2, R62 ;  /* 0x00000002e5157824 */ /* 0x008fc800078e023e */
[----:B------:R-:W3:Y:S01]  /*3e20*/  LDC R215, c[0x0][0x268] ;  /* 0x00009a00ffd77b82 */ /* 0x000ee20000000800 */
[----:B--2---:R2:W5:Y:S04]  /*3e30*/  LDL.LU.64 R216, [R1+0xb58] ;  /* 0x000b580001d87983 */ /* 0x0045680000300a00 */
[----:B------:R2:W-:Y:S03]  /*3e40*/  STL.64 [R1+0xb10], R234 ;  /* 0x000b10ea01007387 */ /* 0x0005e60000100a00 */
[----:B------:R-:W3:Y:S01]  /*3e50*/  LDC R60, c[0x0][0x268] ;  /* 0x00009a00ff3c7b82 */ /* 0x000ee20000000800 */
[----:B------:R0:W-:Y:S01]  /*3e60*/  STL.64 [R1+0xb08], R240 ;  /* 0x000b08f001007387 */ /* 0x0001e20000100a00 */
[----:B------:R-:W-:-:S06]  /*3e70*/  LEA.HI.X.SX32 R229, R61, R2, 0x1, P0 ;  /* 0x000000023de57211 */ /* 0x000fcc00000f0eff */
[----:B------:R-:W3:Y:S01]  /*3e80*/  LDC R209, c[0x0][0x268] ;  /* 0x00009a00ffd17b82 */ /* 0x000ee20000000800 */
[CC--:B--2---:R-:W-:Y:S02]  /*3e90*/  LEA R234, P2, R221.reuse, R6.reuse, 0x1 ;  /* 0x00000006ddea7211 */ /* 0x0c4fe400078408ff */
[----:B0-----:R-:W-:Y:S02]  /*3ea0*/  LEA R240, P1, R222, R6, 0x1 ;  /* 0x00000006def07211 */ /* 0x001fe400078208ff */
[----:B------:R-:W-:-:S03]  /*3eb0*/  LEA.HI.X.SX32 R235, R221, R2, 0x1, P2 ;  /* 0x00000002ddeb7211 */ /* 0x000fc600010f0eff */
[----:B------:R-:W0:Y:S01]  /*3ec0*/  LDC R41, c[0x0][0x268] ;  /* 0x00009a00ff297b82 */ /* 0x000e220000000800 */
[----:B------:R-:W-:Y:S01]  /*3ed0*/  LEA.HI.X.SX32 R241, R222, R2, 0x1, P1 ;  /* 0x00000002def17211 */ /* 0x000fe200008f0eff */
[----:B------:R2:W-:Y:S04]  /*3ee0*/  STL.64 [R1+0xb00], R228 ;  /* 0x000b00e401007387 */ /* 0x0005e80000100a00 */
[----:B------:R4:W-:Y:S02]  /*3ef0*/  STL.64 [R1+0xaf8], R240 ;  /* 0x000af8f001007387 */ /* 0x0009e40000100a00 */
[----:B------:R-:W0:Y:S02]  /*3f00*/  LDC R203, c[0x0][0x268] ;  /* 0x00009a00ffcb7b82 */ /* 0x000e240000000800 */
[----:B------:R1:W-:Y:S01]  /*3f10*/  STL.64 [R1+0xaf0], R234 ;  /* 0x000af0ea01007387 */ /* 0x0003e20000100a00 */
[----:B------:R-:W-:-:S02]  /*3f20*/  LEA R42, R42, R21, 0x1 ;  /* 0x000000152a2a7211 */ /* 0x000fc400078e08ff */
[----:B--2---:R-:W-:-:S03]  /*3f30*/  LEA R228, P2, R213, R6, 0x1 ;  /* 0x00000006d5e47211 */ /* 0x004fc600078408ff */
[----:B------:R-:W2:Y:S01]  /*3f40*/  LDC R28, c[0x0][0x268] ;  /* 0x00009a00ff1c7b82 */ /* 0x000ea20000000800 */
[CC--:B----4-:R-:W-:Y:S02]  /*3f50*/  LEA R240, P0, R29.reuse, R6.reuse, 0x1 ;  /* 0x000000061df07211 */ /* 0x0d0fe400078008ff */
[----:B-1----:R-:W-:Y:S02]  /*3f60*/  LEA R234, P1, R214, R6, 0x1 ;  /* 0x00000006d6ea7211 */ /* 0x002fe400078208ff */
[----:B------:R-:W-:-:S03]  /*3f70*/  LEA.HI.X.SX32 R241, R29, R2, 0x1, P0 ;  /* 0x000000021df17211 */ /* 0x000fc600000f0eff */
[----:B------:R-:W1:Y:S01]  /*3f80*/  LDC R197, c[0x0][0x268] ;  /* 0x00009a00ffc57b82 */ /* 0x000e620000000800 */
[-C--:B------:R-:W-:Y:S02]  /*3f90*/  LEA.HI.X.SX32 R235, R214, R2.reuse, 0x1, P1 ;  /* 0x00000002d6eb7211 */ /* 0x080fe400008f0eff */
[----:B------:R-:W-:Y:S01]  /*3fa0*/  LEA.HI.X.SX32 R229, R213, R2, 0x1, P2 ;  /* 0x00000002d5e57211 */ /* 0x000fe200010f0eff */
[----:B------:R-:W-:Y:S01]  /*3fb0*/  STL.64 [R1+0xae8], R240 ;  /* 0x000ae8f001007387 */ /* 0x000fe20000100a00 */
[----:B------:R-:W-:-:S03]  /*3fc0*/  IMAD R61, R223, 0x2, R42 ;  /* 0x00000002df3d7824 */ /* 0x000fc600078e022a */
[----:B------:R4:W-:Y:S01]  /*3fd0*/  STL.64 [R1+0xae0], R234 ;  /* 0x000ae0ea01007387 */ /* 0x0009e20000100a00 */
[----:B------:R-:W-:Y:S01]  /*3fe0*/  LEA R222, P2, R207, R6, 0x1 ;  /* 0x00000006cfde7211 */ /* 0x000fe200078408ff */
[----:B------:R-:W1:Y:S02]  /*3ff0*/  LDC R58, c[0x0][0x268] ;  /* 0x00009a00ff3a7b82 */ /* 0x000e640000000800 */
[----:B------:R3:W-:Y:S01]  /*4000*/  STL.64 [R1+0xad8], R228 ;  /* 0x000ad8e401007387 */ /* 0x0007e20000100a00 */
[----:B------:R-:W-:-:S05]  /*4010*/  LEA R15, R15, R61, 0x1 ;  /* 0x0000003d0f0f7211 */ /* 0x000fca00078e08ff */
[----:B------:R-:W1:Y:S01]  /*4020*/  LDC R191, c[0x0][0x268] ;  /* 0x00009a00ffbf7b82 */ /* 0x000e620000000800 */
[-C--:B----4-:R-:W-:Y:S02]  /*4030*/  LEA R234, P0, R208, R6.reuse, 0x1 ;  /* 0x00000006d0ea7211 */ /* 0x090fe400078008ff */
[----:B---3--:R-:W-:Y:S02]  /*4040*/  LEA R228, P1, R20, R6, 0x1 ;  /* 0x0000000614e47211 */ /* 0x008fe400078208ff */
[----:B------:R-:W-:-:S03]  /*4050*/  LEA.HI.X.SX32 R235, R208, R2, 0x1, P0 ;  /* 0x00000002d0eb7211 */ /* 0x000fc600000f0eff */
[----:B------:R-:W3:Y:S01]  /*4060*/  LDC R14, c[0x0][0x268] ;  /* 0x00009a00ff0e7b82 */ /* 0x000ee20000000800 */
[-C--:B------:R-:W-:Y:S02]  /*4070*/  LEA.HI.X.SX32 R229, R20, R2.reuse, 0x1, P1 ;  /* 0x0000000214e57211 */ /* 0x080fe400008f0eff */
[----:B------:R-:W-:Y:S01]  /*4080*/  LEA.HI.X.SX32 R223, R207, R2, 0x1, P2 ;  /* 0x00000002cfdf7211 */ /* 0x000fe200010f0eff */
[----:B------:R-:W-:Y:S01]  /*4090*/  IMAD R29, R215, 0x2, R15 ;  /* 0x00000002d71d7824 */ /* 0x000fe200078e020f */
[----:B------:R4:W-:Y:S03]  /*40a0*/  STL.64 [R1+0xad0], R234 ;  /* 0x000ad0ea01007387 */ /* 0x0009e60000100a00 */
[----:B------:R-:W3:Y:S01]  /*40b0*/  LDC R185, c[0x0][0x268] ;  /* 0x00009a00ffb97b82 */ /* 0x000ee20000000800 */
[----:B------:R0:W-:Y:S01]  /*40c0*/  STL.64 [R1+0xac8], R228 ;  /* 0x000ac8e401007387 */ /* 0x0001e20000100a00 */
[----:B------:R-:W-:-:S03]  /*40d0*/  LEA R60, R60, R29, 0x1 ;  /* 0x0000001d3c3c7211 */ /* 0x000fc600078e08ff */
[----:B------:R2:W-:Y:S03]  /*40e0*/  STL.64 [R1+0xac0], R222 ;  /* 0x000ac0de01007387 */ /* 0x0005e60000100a00 */
[----:B------:R-:W3:Y:S01]  /*40f0*/  LDC R5, c[0x0][0x268] ;  /* 0x00009a00ff057b82 */ /* 0x000ee20000000800 */
[CC--:B----4-:R-:W-:Y:S02]  /*4100*/  LEA R234, P0, R59.reuse, R6.reuse, 0x1 ;  /* 0x000000063bea7211 */ /* 0x0d0fe400078008ff */
[----:B0-----:R-:W-:Y:S02]  /*4110*/  LEA R228, P1, R202, R6, 0x1 ;  /* 0x00000006cae47211 */ /* 0x001fe400078208ff */
[----:B------:R-:W-:-:S03]  /*4120*/  LEA.HI.X.SX32 R235, R59, R2, 0x1, P0 ;  /* 0x000000023beb7211 */ /* 0x000fc600000f0eff */
[----:B------:R-:W0:Y:S01]  /*4130*/  LDC R179, c[0x0][0x268] ;  /* 0x00009a00ffb37b82 */ /* 0x000e220000000800 */
[C---:B--2---:R-:W-:Y:S02]  /*4140*/  LEA R222, P2, R201.reuse, R6, 0x1 ;  /* 0x00000006c9de7211 */ /* 0x044fe400078408ff */
[-C--:B------:R-:W-:Y:S02]  /*4150*/  LEA.HI.X.SX32 R229, R202, R2.reuse, 0x1, P1 ;  /* 0x00000002cae57211 */ /* 0x080fe400008f0eff */
[----:B------:R-:W-:Y:S01]  /*4160*/  LEA.HI.X.SX32 R223, R201, R2, 0x1, P2 ;  /* 0x00000002c9df7211 */ /* 0x000fe200010f0eff */
[----:B------:R-:W-:Y:S01]  /*4170*/  IMAD R20, R209, 0x2, R60 ;  /* 0x00000002d1147824 */ /* 0x000fe200078e023c */
[----:B------:R2:W-:Y:S01]  /*4180*/  STL.64 [R1+0xab8], R234 ;  /* 0x000ab8ea01007387 */ /* 0x0005e20000100a00 */
[----:B------:R-:W4:Y:S03]  /*4190*/  LDC R56, c[0x0][0x268] ;  /* 0x00009a00ff387b82 */ /* 0x000f260000000800 */
[----:B------:R1:W-:Y:S01]  /*41a0*/  STL.64 [R1+0xab0], R228 ;  /* 0x000ab0e401007387 */ /* 0x0003e20000100a00 */
[----:B------:R-:W-:-:S03]  /*41b0*/  LEA R41, R41, R20, 0x1 ;  /* 0x0000001429297211 */ /* 0x000fc600078e08ff */
[----:B------:R1:W-:Y:S01]  /*41c0*/  STL.64 [R1+0xaa8], R222 ;  /* 0x000aa8de01007387 */ /* 0x0003e20000100a00 */
[----:B------:R-:W4:Y:S01]  /*41d0*/  LDC R173, c[0x0][0x268] ;  /* 0x00009a00ffad7b82 */ /* 0x000f220000000800 */
[-C--:B--2---:R-:W-:Y:S02]  /*41e0*/  LEA R234, P0, R196, R6.reuse, 0x1 ;  /* 0x00000006c4ea7211 */ /* 0x084fe400078008ff */
[----:B-1----:R-:W-:-:S05]  /*41f0*/  LEA R228, P1, R40, R6, 0x1 ;  /* 0x0000000628e47211 */ /* 0x002fca00078208ff */
[----:B------:R-:W1:Y:S01]  /*4200*/  LDC R38, c[0x0][0x268] ;  /* 0x00009a00ff267b82 */ /* 0x000e620000000800 */
[----:B------:R-:W-:Y:S02]  /*4210*/  LEA.HI.X.SX32 R235, R196, R2, 0x1, P0 ;  /* 0x00000002c4eb7211 */ /* 0x000fe400000f0eff */
[C---:B------:R-:W-:Y:S02]  /*4220*/  LEA R222, P2, R195.reuse, R6, 0x1 ;  /* 0x00000006c3de7211 */ /* 0x040fe400078408ff */
[-C--:B------:R-:W-:Y:S02]  /*4230*/  LEA.HI.X.SX32 R229, R40, R2.reuse, 0x1, P1 ;  /* 0x0000000228e57211 */ /* 0x080fe400008f0eff */
[----:B------:R-:W-:Y:S01]  /*4240*/  LEA.HI.X.SX32 R223, R195, R2, 0x1, P2 ;  /* 0x00000002c3df7211 */ /* 0x000fe200010f0eff */
[----:B------:R-:W-:Y:S01]  /*4250*/  IMAD R59, R203, 0x2, R41 ;  /* 0x00000002cb3b7824 */ /* 0x000fe200078e0229 */
[----:B------:R2:W-:Y:S01]  /*4260*/  STL.64 [R1+0xaa0], R234 ;  /* 0x000aa0ea01007387 */ /* 0x0005e20000100a00 */
[----:B------:R-:W1:Y:S03]  /*4270*/  LDC R167, c[0x0][0x268] ;  /* 0x00009a00ffa77b82 */ /* 0x000e660000000800 */
[----:B------:R3:W-:Y:S01]  /*4280*/  STL.64 [R1+0xa98], R228 ;  /* 0x000a98e401007387 */ /* 0x0007e20000100a00 */
[----:B------:R-:W-:-:S03]  /*4290*/  LEA R28, R28, R59, 0x1 ;  /* 0x0000003b1c1c7211 */ /* 0x000fc600078e08ff */
[----:B------:R0:W-:Y:S01]  /*42a0*/  STL.64 [R1+0xa90], R222 ;  /* 0x000a90de01007387 */ /* 0x0001e20000100a00 */
[----:B------:R-:W1:Y:S01]  /*42b0*/  LDC R19, c[0x0][0x268] ;  /* 0x00009a00ff137b82 */ /* 0x000e620000000800 */
[-C--:B--2---:R-:W-:Y:S02]  /*42c0*/  LEA R234, P0, R190, R6.reuse, 0x1 ;  /* 0x00000006beea7211 */ /* 0x084fe400078008ff */
[----:B---3--:R-:W-:-:S05]  /*42d0*/  LEA R228, P1, R11, R6, 0x1 ;  /* 0x000000060be47211 */ /* 0x008fca00078208ff */
[----:B------:R-:W2:Y:S01]  /*42e0*/  LDC R160, c[0x0][0x268] ;  /* 0x00009a00ffa07b82 */ /* 0x000ea20000000800 */
[----:B------:R-:W-:Y:S02]  /*42f0*/  LEA.HI.X.SX32 R235, R190, R2, 0x1, P0 ;  /* 0x00000002beeb7211 */ /* 0x000fe400000f0eff */
[----:B0-----:R-:W-:Y:S02]  /*4300*/  LEA R222, P2, R189, R6, 0x1 ;  /* 0x00000006bdde7211 */ /* 0x001fe400078408ff */
[-C--:B------:R-:W-:Y:S02]  /*4310*/  LEA.HI.X.SX32 R229, R11, R2.reuse, 0x1, P1 ;  /* 0x000000020be57211 */ /* 0x080fe400008f0eff */
[----:B------:R-:W-:Y:S01]  /*4320*/  LEA.HI.X.SX32 R223, R189, R2, 0x1, P2 ;  /* 0x00000002bddf7211 */ /* 0x000fe200010f0eff */
[----:B------:R-:W-:Y:S01]  /*4330*/  IMAD R40, R197, 0x2, R28 ;  /* 0x00000002c5287824 */ /* 0x000fe200078e021c */
[----:B------:R0:W-:Y:S01]  /*4340*/  STL.64 [R1+0xa88], R234 ;  /* 0x000a88ea01007387 */ /* 0x0001e20000100a00 */
[----:B------:R-:W3:Y:S03]  /*4350*/  LDC R54, c[0x0][0x268] ;  /* 0x00009a00ff367b82 */ /* 0x000ee60000000800 */
[----:B------:R4:W-:Y:S01]  /*4360*/  STL.64 [R1+0xa80], R228 ;  /* 0x000a80e401007387 */ /* 0x0009e20000100a00 */
[----:B------:R-:W-:-:S03]  /*4370*/  LEA R58, R58, R40, 0x1 ;  /* 0x000000283a3a7211 */ /* 0x000fc600078e08ff */
[----:B------:R1:W-:Y:S01]  /*4380*/  STL.64 [R1+0xa78], R222 ;  /* 0x000a78de01007387 */ /* 0x0003e20000100a00 */
[----:B------:R-:W3:Y:S01]  /*4390*/  LDC R10, c[0x0][0x268] ;  /* 0x00009a00ff0a7b82 */ /* 0x000ee20000000800 */
[-C--:B0-----:R-:W-:Y:S02]  /*43a0*/  LEA R234, P0, R57, R6.reuse, 0x1 ;  /* 0x0000000639ea7211 */ /* 0x081fe400078008ff */
[----:B----4-:R-:W-:-:S05]  /*43b0*/  LEA R228, P1, R183, R6, 0x1 ;  /* 0x00000006b7e47211 */ /* 0x010fca00078208ff */
[----:B------:R-:W0:Y:S01]  /*43c0*/  LDC R37, c[0x0][0x268] ;  /* 0x00009a00ff257b82 */ /* 0x000e220000000800 */
[----:B------:R-:W-:Y:S02]  /*43d0*/  LEA.HI.X.SX32 R235, R57, R2, 0x1, P0 ;  /* 0x0000000239eb7211 */ /* 0x000fe400000f0eff */
[C---:B-1----:R-:W-:Y:S02]  /*43e0*/  LEA R222, P2, R184.reuse, R6, 0x1 ;  /* 0x00000006b8de7211 */ /* 0x042fe400078408ff */
        /* <DEDUP_REMOVED lines=9> */
[-C--:B-1----:R-:W-:Y:S02]  /*4480*/  LEA R234, P0, R39, R6.reuse, 0x1 ;  /* 0x0000000627ea7211 */ /* 0x082fe400078008ff */
[----:B--2---:R-:W-:-:S05]  /*4490*/  LEA R228, P1, R178, R6, 0x1 ;  /* 0x00000006b2e47211 */ /* 0x004fca00078208ff */
[----:B------:R-:W1:Y:S01]  /*44a0*/  LDC R36, c[0x0][0x268] ;  /* 0x00009a00ff247b82 */ /* 0x000e620000000800 */
[----:B------:R-:W-:Y:S02]  /*44b0*/  LEA.HI.X.SX32 R235, R39, R2, 0x1, P0 ;  /* 0x0000000227eb7211 */ /* 0x000fe400000f0eff */
[C---:B---3--:R-:W-:Y:S02]  /*44c0*/  LEA R222, P2, R177.reuse, R6, 0x1 ;  /* 0x00000006b1de7211 */ /* 0x048fe400078408ff */
        /* <DEDUP_REMOVED lines=9> */
[-C--:B--2---:R-:W-:Y:S02]  /*4560*/  LEA R234, P0, R172, R6.reuse, 0x1 ;  /* 0x00000006acea7211 */ /* 0x084fe400078008ff */
[----:B0-----:R-:W-:-:S05]  /*4570*/  LEA R228, P1, R27, R6, 0x1 ;  /* 0x000000061be47211 */ /* 0x001fca00078208ff */
[----:B------:R-:W0:Y:S01]  /*4580*/  LDC R25, c[0x0][0x268] ;  /* 0x00009a00ff197b82 */ /* 0x000e220000000800 */
[----:B------:R-:W-:Y:S02]  /*4590*/  LEA.HI.X.SX32 R235, R172, R2, 0x1, P0 ;  /* 0x00000002aceb7211 */ /* 0x000fe400000f0eff */
[----:B----4-:R-:W-:Y:S02]  /*45a0*/  LEA R222, P2, R171, R6, 0x1 ;  /* 0x00000006abde7211 */ /* 0x010fe400078408ff */
        /* <DEDUP_REMOVED lines=55> */
[C---:B----4-:R-:W-:Y:S02]  /*4920*/  LEA R222, P2, R149.reuse, R6, 0x1 ;  /* 0x0000000695de7211 */ /* 0x050fe400078408ff */
        /* <DEDUP_REMOVED lines=265> */
[----:B---3--:R-:W-:Y:S02]  /*59c0*/  LEA R222, P2, R58, R6, 0x1 ;  /* 0x000000063ade7211 */ /* 0x008fe400078408ff */
        /* <DEDUP_REMOVED lines=255> */
[----:B------:R2:W-:Y:S04]  /*69c0*/  STL.64 [R1+0x668], R234 ;  /* 0x000668ea01007387 */ /* 0x0005e80000100a00 */
[----:B------:R3:W-:Y:S01]  /*69d0*/  STL.64 [R1+0x660], R228 ;  /* 0x000660e401007387 */ /* 0x0007e20000100a00 */
[----:B------:R-:W-:-:S03]  /*69e0*/  LEA R15, R151, R29, 0x1 ;  /* 0x0000001d970f7211 */ /* 0x000fc600078e08ff */
[----:B------:R0:W-:Y:S01]  /*69f0*/  STL.64 [R1+0x658], R222 ;  /* 0x000658de01007387 */ /* 0x0001e20000100a00 */
[CC--:B--2---:R-:W-:Y:S02]  /*6a00*/  LEA R234, P0, R11.reuse, R6.reuse, 0x1 ;  /* 0x000000060bea7211 */ /* 0x0c4fe400078008ff */
[C---:B---3--:R-:W-:Y:S02]  /*6a10*/  LEA R228, P1, R14.reuse, R6, 0x1 ;  /* 0x000000060ee47211 */ /* 0x048fe400078208ff */
[----:B------:R-:W-:Y:S02]  /*6a20*/  LEA.HI.X.SX32 R235, R11, R2, 0x1, P0 ;  /* 0x000000020beb7211 */ /* 0x000fe400000f0eff */
[C---:B0-----:R-:W-:Y:S02]  /*6a30*/  LEA R222, P2, R39.reuse, R6, 0x1 ;  /* 0x0000000627de7211 */ /* 0x041fe400078408ff */
[-C--:B------:R-:W-:Y:S02]  /*6a40*/  LEA.HI.X.SX32 R229, R14, R2.reuse, 0x1, P1 ;  /* 0x000000020ee57211 */ /* 0x080fe400008f0eff */
[----:B------:R-:W-:Y:S01]  /*6a50*/  LEA.HI.X.SX32 R223, R39, R2, 0x1, P2 ;  /* 0x0000000227df7211 */ /* 0x000fe200010f0eff */
[----:B------:R-:W-:Y:S01]  /*6a60*/  IMAD R20, R152, 0x2, R15 ;  /* 0x0000000298147824 */ /* 0x000fe200078e020f */
[----:B------:R0:W-:Y:S04]  /*6a70*/  STL.64 [R1+0x650], R234 ;  /* 0x000650ea01007387 */ /* 0x0001e80000100a00 */
[----:B------:R2:W-:Y:S01]  /*6a80*/  STL.64 [R1+0x648], R228 ;  /* 0x000648e401007387 */ /* 0x0005e20000100a00 */
[----:B------:R-:W-:-:S03]  /*6a90*/  LEA R28, R156, R20, 0x1 ;  /* 0x000000149c1c7211 */ /* 0x000fc600078e08ff */
[----:B------:R3:W-:Y:S01]  /*6aa0*/  STL.64 [R1+0x640], R222 ;  /* 0x000640de01007387 */ /* 0x0007e20000100a00 */
[-C--:B0-----:R-:W-:Y:S02]  /*6ab0*/  LEA R234, P0, R5, R6.reuse, 0x1 ;  /* 0x0000000605ea7211 */ /* 0x081fe400078008ff */
[----:B--2---:R-:W-:Y:S02]  /*6ac0*/  LEA R228, P1, R27, R6, 0x1 ;  /* 0x000000061be47211 */ /* 0x004fe400078208ff */
[----:B------:R-:W-:Y:S02]  /*6ad0*/  LEA.HI.X.SX32 R235, R5, R2, 0x1, P0 ;  /* 0x0000000205eb7211 */ /* 0x000fe400000f0eff */
[C---:B---3--:R-:W-:Y:S02]  /*6ae0*/  LEA R222, P2, R38.reuse, R6, 0x1 ;  /* 0x0000000626de7211 */ /* 0x048fe400078408ff */
[-C--:B------:R-:W-:Y:S02]  /*6af0*/  LEA.HI.X.SX32 R229, R27, R2.reuse, 0x1, P1 ;  /* 0x000000021be57211 */ /* 0x080fe400008f0eff */
[----:B------:R-:W-:Y:S01]  /*6b00*/  LEA.HI.X.SX32 R223, R38, R2, 0x1, P2 ;  /* 0x0000000226df7211 */ /* 0x000fe200010f0eff */
[----:B------:R-:W-:Y:S01]  /*6b10*/  IMAD R11, R157, 0x2, R28 ;  /* 0x000000029d0b7824 */ /* 0x000fe200078e021c */
[----:B------:R0:W-:Y:S04]  /*6b20*/  STL.64 [R1+0x638], R234 ;  /* 0x000638ea01007387 */ /* 0x0001e80000100a00 */
[----:B------:R2:W-:Y:S01]  /*6b30*/  STL.64 [R1+0x630], R228 ;  /* 0x000630e401007387 */ /* 0x0005e20000100a00 */
[----:B------:R-:W-:-:S03]  /*6b40*/  LEA R14, R158, R11, 0x1 ;  /* 0x0000000b9e0e7211 */ /* 0x000fc600078e08ff */
[----:B------:R3:W-:Y:S01]  /*6b50*/  STL.64 [R1+0x628], R222 ;  /* 0x000628de01007387 */ /* 0x0007e20000100a00 */
[CC--:B0-----:R-:W-:Y:S02]  /*6b60*/  LEA R234, P0, R19.reuse, R6.reuse, 0x1 ;  /* 0x0000000613ea7211 */ /* 0x0c1fe400078008ff */
[C---:B--2---:R-:W-:Y:S02]  /*6b70*/  LEA R228, P1, R26.reuse, R6, 0x1 ;  /* 0x000000061ae47211 */ /* 0x044fe400078208ff */
        /* <DEDUP_REMOVED lines=136> */
[----:B------:R0:W-:Y:S01]  /*7400*/  STL.64 [R1+0x500], R234 ;  /* 0x000500ea01007387 */ /* 0x0001e20000100a00 */
[----:B------:R-:W-:-:S03]  /*7410*/  LEA R19, R210, R14, 0x1 ;  /* 0x0000000ed2137211 */ /* 0x000fc600078e08ff */
[----:B------:R2:W-:Y:S02]  /*7420*/  STL.64 [R1+0x4f8], R228 ;  /* 0x0004f8e401007387 */ /* 0x0005e40000100a00 */
[----:B------:R-:W-:Y:S02]  /*7430*/  IMAD R5, R211, 0x2, R19 ;  /* 0x00000002d3057824 */ /* 0x000fe400078e0213 */
[----:B------:R3:W-:Y:S01]  /*7440*/  STL.64 [R1+0x4f0], R222 ;  /* 0x0004f0de01007387 */ /* 0x0007e20000100a00 */
[-C--:B0-----:R-:W-:Y:S02]  /*7450*/  LEA R234, P0, R7, R6.reuse, 0x1 ;  /* 0x0000000607ea7211 */ /* 0x081fe400078008ff */
[----:B--2---:R-:W-:Y:S02]  /*7460*/  LEA R228, P1, R13, R6, 0x1 ;  /* 0x000000060de47211 */ /* 0x004fe400078208ff */
[----:B------:R-:W-:Y:S02]  /*7470*/  LEA.HI.X.SX32 R235, R7, R2, 0x1, P0 ;  /* 0x0000000207eb7211 */ /* 0x000fe400000f0eff */
[----:B---3--:R-:W-:-:S02]  /*7480*/  LEA R222, P2, R24, R6, 0x1 ;  /* 0x0000000618de7211 */ /* 0x008fc400078408ff */
[-C--:B------:R-:W-:Y:S02]  /*7490*/  LEA.HI.X.SX32 R229, R13, R2.reuse, 0x1, P1 ;  /* 0x000000020de57211 */ /* 0x080fe400008f0eff */
[----:B------:R-:W-:Y:S01]  /*74a0*/  LEA.HI.X.SX32 R223, R24, R2, 0x1, P2 ;  /* 0x0000000218df7211 */ /* 0x000fe200010f0eff */
[----:B------:R0:W-:Y:S01]  /*74b0*/  STL.64 [R1+0x4e8], R234 ;  /* 0x0004e8ea01007387 */ /* 0x0001e20000100a00 */
[----:B------:R-:W-:-:S03]  /*74c0*/  LEA R10, R212, R5, 0x1 ;  /* 0x00000005d40a7211 */ /* 0x000fc600078e08ff */
[----:B------:R-:W-:Y:S01]  /*74d0*/  STL.64 [R1+0x4e0], R228 ;  /* 0x0004e0e401007387 */ /* 0x000fe20000100a00 */
[----:B------:R-:W-:-:S03]  /*74e0*/  LEA R18, R218, R10, 0x1 ;  /* 0x0000000ada127211 */ /* 0x000fc600078e08ff */
[----:B------:R2:W-:Y:S01]  /*74f0*/  STL.64 [R1+0x4d8], R222 ;  /* 0x0004d8de01007387 */ /* 0x0005e20000100a00 */
[----:B0-----:R-:W-:Y:S01]  /*7500*/  LEA R234, P0, R8, R6, 0x1 ;  /* 0x0000000608ea7211 */ /* 0x001fe200078008ff */
[----:B------:R-:W-:-:S03]  /*7510*/  IMAD R7, R219, 0x2, R18 ;  /* 0x00000002db077824 */ /* 0x000fc600078e0212 */
[----:B------:R-:W-:Y:S02]  /*7520*/  LEA.HI.X.SX32 R235, R8, R2, 0x1, P0 ;  /* 0x0000000208eb7211 */ /* 0x000fe400000f0eff */
[-C--:B--2---:R-:W-:Y:S02]  /*7530*/  LEA R222, P2, R23, R6.reuse, 0x1 ;  /* 0x0000000617de7211 */ /* 0x084fe400078408ff */
[----:B------:R-:W-:Y:S02]  /*7540*/  LEA R228, P1, R17, R6, 0x1 ;  /* 0x0000000611e47211 */ /* 0x000fe400078208ff */
[-C--:B------:R-:W-:Y:S01]  /*7550*/  LEA.HI.X.SX32 R223, R23, R2.reuse, 0x1, P2 ;  /* 0x0000000217df7211 */ /* 0x080fe200010f0eff */
[----:B------:R-:W-:Y:S01]  /*7560*/  STL.64 [R1+0x4d0], R234 ;  /* 0x0004d0ea01007387 */ /* 0x000fe20000100a00 */
[----:B------:R-:W-:Y:S02]  /*7570*/  LEA R13, R220, R7, 0x1 ;  /* 0x00000007dc0d7211 */ /* 0x000fe400078e08ff */
[----:B------:R-:W-:Y:S01]  /*7580*/  LEA.HI.X.SX32 R229, R17, R2, 0x1, P1 ;  /* 0x0000000211e57211 */ /* 0x000fe200008f0eff */
[----:B------:R0:W-:Y:S01]  /*7590*/  STL.64 [R1+0x4c0], R222 ;  /* 0x0004c0de01007387 */ /* 0x0001e20000100a00 */
[----:B------:R-:W-:-:S02]  /*75a0*/  LEA R220, P1, R16, R6, 0x1 ;  /* 0x0000000610dc7211 */ /* 0x000fc400078208ff */
[----:B------:R-:W-:Y:S02]  /*75b0*/  LEA R218, P2, R22, R6, 0x1 ;  /* 0x0000000616da7211 */ /* 0x000fe400078408ff */
[----:B------:R-:W-:Y:S02]  /*75c0*/  LEA.HI.X.SX32 R221, R16, R2, 0x1, P1 ;  /* 0x0000000210dd7211 */ /* 0x000fe400008f0eff */
[----:B0-----:R-:W-:Y:S02]  /*75d0*/  LEA R222, P0, R12, R6, 0x1 ;  /* 0x000000060cde7211 */ /* 0x001fe400078008ff */
[----:B------:R-:W-:Y:S02]  /*75e0*/  LEA R17, R224, R13, 0x1 ;  /* 0x0000000de0117211 */ /* 0x000fe400078e08ff */
[-C--:B------:R-:W-:Y:S02]  /*75f0*/  LEA.HI.X.SX32 R223, R12, R2.reuse, 0x1, P0 ;  /* 0x000000020cdf7211 */ /* 0x080fe400000f0eff */
[----:B------:R-:W-:Y:S01]  /*7600*/  LEA.HI.X.SX32 R219, R22, R2, 0x1, P2 ;  /* 0x0000000216db7211 */ /* 0x000fe200010f0eff */
[----:B------:R-:W-:Y:S01]  /*7610*/  STL.64 [R1+0x4c8], R228 ;  /* 0x0004c8e401007387 */ /* 0x000fe20000100a00 */
[----:B------:R-:W-:-:S03]  /*7620*/  IMAD R8, R225, 0x2, R17 ;  /* 0x00000002e1087824 */ /* 0x000fc600078e0211 */
[----:B------:R0:W-:Y:S04]  /*7630*/  STL.64 [R1+0x4b8], R222 ;  /* 0x0004b8de01007387 */ /* 0x0001e80000100a00 */
[----:B------:R2:W-:Y:S04]  /*7640*/  STL.64 [R1+0x4b0], R220 ;  /* 0x0004b0dc01007387 */ /* 0x0005e80000100a00 */
[----:B------:R3:W-:Y:S01]  /*7650*/  STL.64 [R1+0x4a8], R218 ;  /* 0x0004a8da01007387 */ /* 0x0007e20000100a00 */
[-C--:B0-----:R-:W-:Y:S02]  /*7660*/  LEA R222, P0, R3, R6.reuse, 0x1 ;  /* 0x0000000603de7211 */ /* 0x081fe400078008ff */
[----:B--2---:R-:W-:-:S02]  /*7670*/  LEA R220, P1, R9, R6, 0x1 ;  /* 0x0000000609dc7211 */ /* 0x004fc400078208ff */
[----:B------:R-:W-:Y:S02]  /*7680*/  LEA.HI.X.SX32 R223, R3, R2, 0x1, P0 ;  /* 0x0000000203df7211 */ /* 0x000fe400000f0eff */
[----:B---3--:R-:W-:Y:S02]  /*7690*/  LEA R218, P2, R21, R6, 0x1 ;  /* 0x0000000615da7211 */ /* 0x008fe400078408ff */
[----:B------:R-:W-:Y:S02]  /*76a0*/  LEA.HI.X.SX32 R221, R9, R2, 0x1, P1 ;  /* 0x0000000209dd7211 */ /* 0x000fe400008f0eff */
[----:B------:R-:W-:Y:S02]  /*76b0*/  LEA R12, R226, R8, 0x1 ;  /* 0x00000008e20c7211 */ /* 0x000fe400078e08ff */
[----:B------:R-:W-:Y:S01]  /*76c0*/  LEA.HI.X.SX32 R219, R21, R2, 0x1, P2 ;  /* 0x0000000215db7211 */ /* 0x000fe200010f0eff */
[----:B------:R-:W-:Y:S01]  /*76d0*/  STL.64 [R1+0x4a0], R222 ;  /* 0x0004a0de01007387 */ /* 0x000fe20000100a00 */
[----:B------:R-:W-:-:S03]  /*76e0*/  LEA R16, R230, R12, 0x1 ;  /* 0x0000000ce6107211 */ /* 0x000fc600078e08ff */
[----:B------:R0:W-:Y:S01]  /*76f0*/  STL.64 [R1+0x498], R220 ;  /* 0x000498dc01007387 */ /* 0x0001e20000100a00 */
[----:B------:R-:W-:-:S03]  /*7700*/  LEA R22, P2, R20, R6, 0x1 ;  /* 0x0000000614167211 */ /* 0x000fc600078408ff */
[----:B------:R2:W-:Y:S01]  /*7710*/  STL.64 [R1+0x490], R218 ;  /* 0x000490da01007387 */ /* 0x0005e20000100a00 */
[----:B------:R-:W-:Y:S01]  /*7720*/  IMAD R3, R231, 0x2, R16 ;  /* 0x00000002e7037824 */ /* 0x000fe200078e0210 */
[----:B------:R-:W-:Y:S02]  /*7730*/  LEA.HI.X.SX32 R23, R20, R2, 0x1, P2 ;  /* 0x0000000214177211 */ /* 0x000fe400010f0eff */
[CC--:B0-----:R-:W-:Y:S02]  /*7740*/  LEA R220, P0, R4.reuse, R6.reuse, 0x1 ;  /* 0x0000000604dc7211 */ /* 0x0c1fe400078008ff */
[C---:B--2---:R-:W-:Y:S02]  /*7750*/  LEA R218, P1, R15.reuse, R6, 0x1 ;  /* 0x000000060fda7211 */ /* 0x044fe400078208ff */
[-C--:B------:R-:W-:Y:S02]  /*7760*/  LEA.HI.X.SX32 R221, R4, R2.reuse, 0x1, P0 ;  /* 0x0000000204dd7211 */ /* 0x080fe400000f0eff */
[----:B------:R-:W-:-:S02]  /*7770*/  LEA.HI.X.SX32 R219, R15, R2, 0x1, P1 ;  /* 0x000000020fdb7211 */ /* 0x000fc400008f0eff */
[----:B------:R-:W-:Y:S01]  /*7780*/  LEA R9, R232, R3, 0x1 ;  /* 0x00000003e8097211 */ /* 0x000fe200078e08ff */
        /* <DEDUP_REMOVED lines=11> */
[----:B------:R-:W-:Y:S01]  /*7840*/  STL.64 [R1+0x470], R220 ;  /* 0x000470dc01007387 */ /* 0x000fe20000100a00 */
[----:B------:R-:W-:-:S03]  /*7850*/  LEA R20, P2, R18, R6, 0x1 ;  /* 0x0000000612147211 */ /* 0x000fc600078408ff */
[----:B------:R0:W-:Y:S01]  /*7860*/  STL.64 [R1+0x468], R218 ;  /* 0x000468da01007387 */ /* 0x0001e20000100a00 */
[----:B------:R-:W-:-:S03]  /*7870*/  LEA R11, R238, R4, 0x1 ;  /* 0x00000004ee0b7211 */ /* 0x000fc600078e08ff */
[----:B------:R2:W-:Y:S01]  /*7880*/  STL.64 [R1+0x460], R22 ;  /* 0x0004601601007387 */ /* 0x0005e20000100a00 */
[----:B------:R-:W-:Y:S02]  /*7890*/  LEA R14, R242, R11, 0x1 ;  /* 0x0000000bf20e7211 */ /* 0x000fe400078e08ff */
[CC--:B0-----:R-:W-:Y:S02]  /*78a0*/  LEA R218, P0, R5.reuse, R6.reuse, 0x1 ;  /* 0x0000000605da7211 */ /* 0x0c1fe400078008ff */
[C---:B--2---:R-:W-:Y:S02]  /*78b0*/  LEA R22, P1, R10.reuse, R6, 0x1 ;  /* 0x000000060a167211 */ /* 0x044fe400078208ff */
[-C--:B------:R-:W-:Y:S02]  /*78c0*/  LEA.HI.X.SX32 R219, R5, R2.reuse, 0x1, P0 ;  /* 0x0000000205db7211 */ /* 0x080fe400000f0eff */
[-C--:B------:R-:W-:Y:S02]  /*78d0*/  LEA.HI.X.SX32 R23, R10, R2.reuse, 0x1, P1 ;  /* 0x000000020a177211 */ /* 0x080fe400008f0eff */
[----:B------:R-:W-:Y:S01]  /*78e0*/  LEA.HI.X.SX32 R21, R18, R2, 0x1, P2 ;  /* 0x0000000212157211 */ /* 0x000fe200010f0eff */
[----:B------:R0:W-:Y:S01]  /*78f0*/  STL.64 [R1+0x458], R218 ;  /* 0x000458da01007387 */ /* 0x0001e20000100a00 */
[----:B------:R-:W-:-:S03]  /*7900*/  IMAD R5, R243, 0x2, R14 ;  /* 0x00000002f3057824 */ /* 0x000fc600078e020e */
[----:B------:R2:W-:Y:S04]  /*7910*/  STL.64 [R1+0x450], R22 ;  /* 0x0004501601007387 */ /* 0x0005e80000100a00 */
[----:B------:R3:W-:Y:S01]  /*7920*/  STL.64 [R1+0x448], R20 ;  /* 0x0004481401007387 */ /* 0x0007e20000100a00 */
[-C--:B0-----:R-:W-:Y:S02]  /*7930*/  LEA R218, P0, R7, R6.reuse, 0x1 ;  /* 0x0000000607da7211 */ /* 0x081fe400078008ff */
[----:B--2---:R-:W-:Y:S02]  /*7940*/  LEA R22, P1, R13, R6, 0x1 ;  /* 0x000000060d167211 */ /* 0x004fe400078208ff */
[----:B------:R-:W-:Y:S02]  /*7950*/  LEA.HI.X.SX32 R219, R7, R2, 0x1, P0 ;  /* 0x0000000207db7211 */ /* 0x000fe400000f0eff */
[----:B---3--:R-:W-:-:S02]  /*7960*/  LEA R20, P2, R17, R6, 0x1 ;  /* 0x0000000611147211 */ /* 0x008fc400078408ff */
[-C--:B------:R-:W-:Y:S02]  /*7970*/  LEA.HI.X.SX32 R23, R13, R2.reuse, 0x1, P1 ;  /* 0x000000020d177211 */ /* 0x080fe400008f0eff */
        /* <DEDUP_REMOVED lines=9> */
[-C--:B0-----:R-:W-:Y:S02]  /*7a10*/  LEA R22, P0, R8, R6.reuse, 0x1 ;  /* 0x0000000608167211 */ /* 0x081fe400078008ff */
[----:B--2---:R-:W-:Y:S02]  /*7a20*/  LEA R20, P1, R12, R6, 0x1 ;  /* 0x000000060c147211 */ /* 0x004fe400078208ff */
[-C--:B------:R-:W-:Y:S02]  /*7a30*/  LEA.HI.X.SX32 R23, R8, R2.reuse, 0x1, P0 ;  /* 0x0000000208177211 */ /* 0x080fe400000f0eff */
[----:B------:R-:W-:-:S02]  /*7a40*/  LEA.HI.X.SX32 R21, R12, R2, 0x1, P1 ;  /* 0x000000020c157211 */ /* 0x000fc400008f0eff */
[----:B------:R-:W-:Y:S01]  /*7a50*/  LEA R8, R247, R7, 0x1 ;  /* 0x00000007f7087211 */ /* 0x000fe200078e08ff */
        /* <DEDUP_REMOVED lines=11> */
[----:B------:R-:W-:Y:S04]  /*7b10*/  STL.64 [R1+0x410], R22 ;  /* 0x0004101601007387 */ /* 0x000fe80000100a00 */
[----:B------:R-:W-:Y:S01]  /*7b20*/  STL.64 [R1+0x408], R20 ;  /* 0x0004081401007387 */ /* 0x000fe20000100a00 */
[----:B------:R-:W-:-:S03]  /*7b30*/  LEA R9, R250, R3, 0x1 ;  /* 0x00000003fa097211 */ /* 0x000fc600078e08ff */
[----:B------:R0:W-:Y:S02]  /*7b40*/  STL.64 [R1+0x400], R18 ;  /* 0x0004001201007387 */ /* 0x0001e40000100a00 */
[CC--:B0-----:R-:W-:Y:S02]  /*7b50*/  LEA R18, P1, R11.reuse, R6.reuse, 0x1 ;  /* 0x000000060b127211 */ /* 0x0c1fe400078208ff */
[C---:B------:R-:W-:Y:S02]  /*7b60*/  LEA R20, P0, R4.reuse, R6, 0x1 ;  /* 0x0000000604147211 */ /* 0x040fe400078008ff */
[-C--:B------:R-:W-:Y:S02]  /*7b70*/  LEA.HI.X.SX32 R19, R11, R2.reuse, 0x1, P1 ;  /* 0x000000020b137211 */ /* 0x080fe400008f0eff */
[----:B----4-:R-:W-:Y:S02]  /*7b80*/  LEA R11, R251, R9, 0x1 ;  /* 0x00000009fb0b7211 */ /* 0x010fe400078e08ff */
[----:B------:R-:W-:-:S03]  /*7b90*/  LEA.HI.X.SX32 R21, R4, R2, 0x1, P0 ;  /* 0x0000000204157211 */ /* 0x000fc600000f0eff */
[----:B------:R-:W-:Y:S02]  /*7ba0*/  IMAD R4, R239, 0x2, R11 ;  /* 0x00000002ef047824 */ /* 0x000fe400078e020b */
[----:B------:R-:W0:Y:S01]  /*7bb0*/  LDC R239, c[0x0][0x268] ;  /* 0x00009a00ffef7b82 */ /* 0x000e220000000800 */
[----:B------:R2:W-:Y:S04]  /*7bc0*/  STL.64 [R1+0x3f8], R20 ;  /* 0x0003f81401007387 */ /* 0x0005e80000100a00 */
[----:B------:R3:W-:Y:S01]  /*7bd0*/  STL.64 [R1+0x3f0], R18 ;  /* 0x0003f01201007387 */ /* 0x0007e20000100a00 */
[-C--:B--2---:R-:W-:Y:S02]  /*7be0*/  LEA R20, P0, R5, R6.reuse, 0x1 ;  /* 0x0000000605147211 */ /* 0x084fe400078008ff */
[----:B---3--:R-:W-:-:S02]  /*7bf0*/  LEA R18, P1, R10, R6, 0x1 ;  /* 0x000000060a127211 */ /* 0x008fc400078208ff */
[----:B------:R-:W-:Y:S02]  /*7c00*/  LEA.HI.X.SX32 R21, R5, R2, 0x1, P0 ;  /* 0x0000000205157211 */ /* 0x000fe400000f0eff */
[----:B-1----:R-:W-:Y:S02]  /*7c10*/  LEA R5, R252, R4, 0x1 ;  /* 0x00000004fc057211 */ /* 0x002fe400078e08ff */
[----:B------:R-:W-:Y:S02]  /*7c20*/  LEA.HI.X.SX32 R19, R10, R2, 0x1, P1 ;  /* 0x000000020a137211 */ /* 0x000fe400008f0eff */
[----:B0-----:R-:W-:Y:S02]  /*7c30*/  LEA R10, R239, R5, 0x1 ;  /* 0x00000005ef0a7211 */ /* 0x001fe400078e08ff */
[----:B------:R-:W0:Y:S01]  /*7c40*/  LDC R239, c[0x0][0x268] ;  /* 0x00009a00ffef7b82 */ /* 0x000e220000000800 */
[----:B------:R-:W-:-:S04]  /*7c50*/  LEA R16, P2, R14, R6, 0x1 ;  /* 0x000000060e107211 */ /* 0x000fc800078408ff */
[----:B------:R-:W-:-:S05]  /*7c60*/  LEA.HI.X.SX32 R17, R14, R2, 0x1, P2 ;  /* 0x000000020e117211 */ /* 0x000fca00010f0eff */
[----:B------:R-:W-:Y:S04]  /*7c70*/  STL.64 [R1+0x3e8], R16 ;  /* 0x0003e81001007387 */ /* 0x000fe80000100a00 */
[----:B------:R-:W-:Y:S04]  /*7c80*/  STL.64 [R1+0x3e0], R20 ;  /* 0x0003e01401007387 */ /* 0x000fe80000100a00 */
[----:B------:R1:W-:Y:S02]  /*7c90*/  STL.64 [R1+0x3d8], R18 ;  /* 0x0003d81201007387 */ /* 0x0003e40000100a00 */
[----:B-1----:R-:W-:-:S04]  /*7ca0*/  LEA R18, P0, R7, R6, 0x1 ;  /* 0x0000000607127211 */ /* 0x002fc800078008ff */
[----:B------:R-:W-:Y:S01]  /*7cb0*/  LEA.HI.X.SX32 R19, R7, R2, 0x1, P0 ;  /* 0x0000000207137211 */ /* 0x000fe200000f0eff */
[----:B0-----:R-:W-:Y:S02]  /*7cc0*/  IMAD R7, R239, 0x2, R10 ;  /* 0x00000002ef077824 */ /* 0x001fe400078e020a */
[----:B------:R-:W0:Y:S01]  /*7cd0*/  LDC R239, c[0x0][0x268] ;  /* 0x00009a00ffef7b82 */ /* 0x000e220000000800 */
[----:B------:R-:W-:-:S04]  /*7ce0*/  LEA R16, P2, R13, R6, 0x1 ;  /* 0x000000060d107211 */ /* 0x000fc800078408ff */
[----:B------:R-:W-:-:S05]  /*7cf0*/  LEA.HI.X.SX32 R17, R13, R2, 0x1, P2 ;  /* 0x000000020d117211 */ /* 0x000fca00010f0eff */
[----:B------:R1:W-:Y:S02]  /*7d00*/  STL.64 [R1+0x3d0], R16 ;  /* 0x0003d01001007387 */ /* 0x0003e40000100a00 */
[----:B-1----:R-:W-:-:S04]  /*7d10*/  LEA R16, P1, R8, R6, 0x1 ;  /* 0x0000000608107211 */ /* 0x002fc800078208ff */
[----:B------:R-:W-:Y:S02]  /*7d20*/  LEA.HI.X.SX32 R17, R8, R2, 0x1, P1 ;  /* 0x0000000208117211 */ /* 0x000fe400008f0eff */
[----:B0-----:R-:W-:Y:S02]  /*7d30*/  LEA R8, R239, R7, 0x1 ;  /* 0x00000007ef087211 */ /* 0x001fe400078e08ff */
[----:B------:R-:W0:Y:S01]  /*7d40*/  LDC R239, c[0x0][0x268] ;  /* 0x00009a00ffef7b82 */ /* 0x000e220000000800 */
[C---:B------:R-:W-:Y:S01]  /*7d50*/  LEA R14, P2, R12.reuse, R6, 0x1 ;  /* 0x000000060c0e7211 */ /* 0x040fe200078408ff */
[----:B------:R-:W-:Y:S03]  /*7d60*/  STL.64 [R1+0x3c8], R18 ;  /* 0x0003c81201007387 */ /* 0x000fe60000100a00 */
[----:B------:R-:W-:Y:S01]  /*7d70*/  LEA.HI.X.SX32 R15, R12, R2, 0x1, P2 ;  /* 0x000000020c0f7211 */ /* 0x000fe200010f0eff */
[----:B------:R-:W-:Y:S04]  /*7d80*/  STL.64 [R1+0x3c0], R16 ;  /* 0x0003c01001007387 */ /* 0x000fe80000100a00 */
[----:B------:R1:W-:Y:S02]  /*7d90*/  STL.64 [R1+0x3b8], R14 ;  /* 0x0003b80e01007387 */ /* 0x0003e40000100a00 */
[----:B-1----:R-:W-:-:S04]  /*7da0*/  LEA R14, P1, R9, R6, 0x1 ;  /* 0x00000006090e7211 */ /* 0x002fc800078208ff */
[----:B------:R-:W-:Y:S02]  /*7db0*/  LEA.HI.X.SX32 R15, R9, R2, 0x1, P1 ;  /* 0x00000002090f7211 */ /* 0x000fe400008f0eff */
[----:B0-----:R-:W-:Y:S02]  /*7dc0*/  LEA R9, R239, R8, 0x1 ;  /* 0x00000008ef097211 */ /* 0x001fe400078e08ff */
[----:B------:R-:W0:Y:S01]  /*7dd0*/  LDC R239, c[0x0][0x268] ;  /* 0x00009a00ffef7b82 */ /* 0x000e220000000800 */
[----:B------:R-:W-:-:S04]  /*7de0*/  LEA R16, P0, R3, R6, 0x1 ;  /* 0x0000000603107211 */ /* 0x000fc800078008ff */
[----:B------:R-:W-:Y:S01]  /*7df0*/  LEA.HI.X.SX32 R17, R3, R2, 0x1, P0 ;  /* 0x0000000203117211 */ /* 0x000fe200000f0eff */
[----:B0-----:R-:W-:Y:S02]  /*7e00*/  IMAD R3, R239, 0x2, R9 ;  /* 0x00000002ef037824 */ /* 0x001fe400078e0209 */
[----:B------:R-:W0:Y:S02]  /*7e10*/  LDC R239, c[0x0][0x268] ;  /* 0x00009a00ffef7b82 */ /* 0x000e240000000800 */
[----:B------:R1:W-:Y:S02]  /*7e20*/  STL.64 [R1+0x3b0], R16 ;  /* 0x0003b01001007387 */ /* 0x0003e40000100a00 */
[----:B-1----:R-:W-:-:S04]  /*7e30*/  LEA R16, P0, R4, R6, 0x1 ;  /* 0x0000000604107211 */ /* 0x002fc800078008ff */
[----:B------:R-:W-:Y:S02]  /*7e40*/  LEA.HI.X.SX32 R17, R4, R2, 0x1, P0 ;  /* 0x0000000204117211 */ /* 0x000fe400000f0eff */
[----:B0-----:R-:W-:Y:S02]  /*7e50*/  LEA R4, R239, R3, 0x1 ;  /* 0x00000003ef047211 */ /* 0x001fe400078e08ff */
[----:B------:R-:W0:Y:S01]  /*7e60*/  LDC R239, c[0x0][0x268] ;  /* 0x00009a00ffef7b82 */ /* 0x000e220000000800 */
[----:B------:R1:W-:Y:S01]  /*7e70*/  STL.64 [R1+0x3a8], R14 ;  /* 0x0003a80e01007387 */ /* 0x0003e20000100a00 */
[----:B------:R-:W-:-:S04]  /*7e80*/  LEA R12, P2, R11, R6, 0x1 ;  /* 0x000000060b0c7211 */ /* 0x000fc800078408ff */
[----:B------:R-:W-:Y:S02]  /*7e90*/  LEA.HI.X.SX32 R13, R11, R2, 0x1, P2 ;  /* 0x000000020b0d7211 */ /* 0x000fe400010f0eff */
[----:B-1----:R-:W-:-:S04]  /*7ea0*/  LEA R14, P1, R5, R6, 0x1 ;  /* 0x00000006050e7211 */ /* 0x002fc800078208ff */
[----:B------:R-:W-:Y:S02]  /*7eb0*/  LEA.HI.X.SX32 R15, R5, R2, 0x1, P1 ;  /* 0x00000002050f7211 */ /* 0x000fe400008f0eff */
[----:B0-----:R-:W-:Y:S02]  /*7ec0*/  LEA R5, R239, R4, 0x1 ;  /* 0x00000004ef057211 */ /* 0x001fe400078e08ff */
[----:B------:R-:W0:Y:S01]  /*7ed0*/  LDC R239, c[0x0][0x268] ;  /* 0x00009a00ffef7b82 */ /* 0x000e220000000800 */
[----:B------:R1:W-:Y:S04]  /*7ee0*/  STL.64 [R1+0x3a0], R12 ;  /* 0x0003a00c01007387 */ /* 0x0003e80000100a00 */
[----:B------:R-:W-:Y:S01]  /*7ef0*/  STL.64 [R1+0x398], R16 ;  /* 0x0003981001007387 */ /* 0x000fe20000100a00 */
[----:B-1----:R-:W-:-:S04]  /*7f00*/  LEA R12, P2, R10, R6, 0x1 ;  /* 0x000000060a0c7211 */ /* 0x002fc800078408ff */
[----:B------:R-:W-:Y:S01]  /*7f10*/  LEA.HI.X.SX32 R13, R10, R2, 0x1, P2 ;  /* 0x000000020a0d7211 */ /* 0x000fe200010f0eff */
[----:B------:R1:W-:Y:S01]  /*7f20*/  STL.64 [R1+0x390], R14 ;  /* 0x0003900e01007387 */ /* 0x0003e20000100a00 */
[----:B------:R-:W-:-:S03]  /*7f30*/  LEA R10, P2, R9, R6, 0x1 ;  /* 0x00000006090a7211 */ /* 0x000fc600078408ff */
[----:B------:R2:W-:Y:S01]  /*7f40*/  STL.64 [R1+0x388], R12 ;  /* 0x0003880c01007387 */ /* 0x0005e20000100a00 */
[----:B------:R-:W-:Y:S02]  /*7f50*/  LEA.HI.X.SX32 R11, R9, R2, 0x1, P2 ;  /* 0x00000002090b7211 */ /* 0x000fe400010f0eff */
[CC--:B-1----:R-:W-:Y:S02]  /*7f60*/  LEA R14, P0, R7.reuse, R6.reuse, 0x1 ;  /* 0x00000006070e7211 */ /* 0x0c2fe400078008ff */
[C---:B--2---:R-:W-:Y:S02]  /*7f70*/  LEA R12, P1, R8.reuse, R6, 0x1 ;  /* 0x00000006080c7211 */ /* 0x044fe400078208ff */
[-C--:B------:R-:W-:Y:S02]  /*7f80*/  LEA.HI.X.SX32 R15, R7, R2.reuse, 0x1, P0 ;  /* 0x00000002070f7211 */ /* 0x080fe400000f0eff */
[----:B------:R-:W-:Y:S01]  /*7f90*/  LEA.HI.X.SX32 R13, R8, R2, 0x1, P1 ;  /* 0x00000002080d7211 */ /* 0x000fe200008f0eff */
[----:B0-----:R-:W-:-:S02]  /*7fa0*/  IMAD R7, R239, 0x2, R5 ;  /* 0x00000002ef077824 */ /* 0x001fc400078e0205 */
[----:B------:R0:W-:Y:S04]  /*7fb0*/  STL.64 [R1+0x380], R14 ;  /* 0x0003800e01007387 */ /* 0x0001e80000100a00 */
[----:B------:R1:W-:Y:S01]  /*7fc0*/  STL.64 [R1+0x378], R12 ;  /* 0x0003780c01007387 */ /* 0x0003e20000100a00 */
[----:B------:R-:W-:-:S03]  /*7fd0*/  LEA R8, P3, R7, R6, 0x1 ;  /* 0x0000000607087211 */ /* 0x000fc600078608ff */
[----:B------:R2:W-:Y:S01]  /*7fe0*/  STL.64 [R1+0x370], R10 ;  /* 0x0003700a01007387 */ /* 0x0005e20000100a00 */
[CC--:B0-----:R-:W-:Y:S02]  /*7ff0*/  LEA R14, P0, R3.reuse, R6.reuse, 0x1 ;  /* 0x00000006030e7211 */ /* 0x0c1fe400078008ff */
[C---:B-1----:R-:W-:Y:S02]  /*8000*/  LEA R12, P1, R4.reuse, R6, 0x1 ;  /* 0x00000006040c7211 */ /* 0x042fe400078208ff */
[----:B------:R-:W-:Y:S02]  /*8010*/  LEA.HI.X.SX32 R15, R3, R2, 0x1, P0 ;  /* 0x00000002030f7211 */ /* 0x000fe400000f0eff */
[C---:B--2---:R-:W-:Y:S02]  /*8020*/  LEA R10, P2, R5.reuse, R6, 0x1 ;  /* 0x00000006050a7211 */ /* 0x044fe400078408ff */
[-C--:B------:R-:W-:Y:S02]  /*8030*/  LEA.HI.X.SX32 R13, R4, R2.reuse, 0x1, P1 ;  /* 0x00000002040d7211 */ /* 0x080fe400008f0eff */
[----:B------:R-:W-:-:S02]  /*8040*/  LEA.HI.X.SX32 R11, R5, R2, 0x1, P2 ;  /* 0x00000002050b7211 */ /* 0x000fc400010f0eff */
[----:B------:R-:W-:Y:S01]  /*8050*/  LEA.HI.X.SX32 R9, R7, R2, 0x1, P3 ;  /* 0x0000000207097211 */ /* 0x000fe200018f0eff */
[----:B------:R-:W-:Y:S01]  /*8060*/  STL.64 [R1+0x368], R14 ;  /* 0x0003680e01007387 */ /* 0x000fe20000100a00 */
[----:B------:R-:W-:Y:S02]  /*8070*/  MOV R2, 0x3f800000 ;  /* 0x3f80000000027802 */ /* 0x000fe40000000f00 */
[----:B------:R-:W-:Y:S01]  /*8080*/  MOV R4, 0xff800000 ;  /* 0xff80000000047802 */ /* 0x000fe20000000f00 */
[----:B------:R-:W-:Y:S01]  /*8090*/  STL.64 [R1+0x360], R12 ;  /* 0x0003600c01007387 */ /* 0x000fe20000100a00 */
[----:B------:R-:W-:-:S03]  /*80a0*/  IMAD.MOV.U32 R5, RZ, RZ, -0x800000 ;  /* 0xff800000ff057424 */ /* 0x000fc600078e00ff */
[----:B------:R-:W-:Y:S04]  /*80b0*/  STL.64 [R1+0x358], R10 ;  /* 0x0003580a01007387 */ /* 0x000fe80000100a00 */
[----:B------:R-:W-:Y:S04]  /*80c0*/  STL.64 [R1+0x350], R8 ;  /* 0x0003500801007387 */ /* 0x000fe80000100a00 */
[----:B------:R-:W-:Y:S01]  /*80d0*/  STL [R1+0x348], R2 ;  /* 0x0003480201007387 */ /* 0x000fe20000100800 */
[----:B------:R-:W-:-:S03]  /*80e0*/  UIADD3.64 UR6, UR10, 0x2, URZ ;  /* 0x000000020a067897 */ /* 0x000fc6000fffe03f */
[----:B------:R0:W-:Y:S01]  /*80f0*/  STL [R1+0x340], R4 ;  /* 0x0003400401007387 */ /* 0x0001e20000100800 */
[----:B------:R-:W-:Y:S02]  /*8100*/  UIADD3.64 UR12, UR10, 0x4, URZ ;  /* 0x000000040a0c7897 */ /* 0x000fe4000fffe03f */
[----:B------:R-:W-:Y:S01]  /*8110*/  UIADD3.64 UR6, UR10, 0x3fe, URZ ;  /* 0x000003fe0a067897 */ /* 0x000fe2000fffe03f */
[----:B------:R1:W-:Y:S01]  /*8120*/  STL [R1+0x338], R5 ;  /* 0x0003380501007387 */ /* 0x0003e20000100800 */
[----:B------:R-:W-:Y:S01]  /*8130*/  UIADD3.64 UR12, UR10, 0x400, URZ ;  /* 0x000004000a0c7897 */ /* 0x000fe2000fffe03f */
[----:B0-----:R-:W-:Y:S02]  /*8140*/  MOV R4, 0x3f800000 ;  /* 0x3f80000000047802 */ /* 0x001fe40000000f00 */
[----:B------:R1:W-:Y:S01]  /*8150*/  STL [R1+0x33c], RZ ;  /* 0x00033cff01007387 */ /* 0x0003e20000100800 */
[----:B------:R-:W-:Y:S02]  /*8160*/  UIADD3.64 UR6, UR10, 0x402, URZ ;  /* 0x000004020a067897 */ /* 0x000fe4000fffe03f */
[----:B------:R-:W-:Y:S01]  /*8170*/  UIADD3.64 UR12, UR10, 0x404, URZ ;  /* 0x000004040a0c7897 */ /* 0x000fe2000fffe03f */
[----:B------:R1:W-:Y:S01]  /*8180*/  STL [R1+0x344], R4 ;  /* 0x0003440401007387 */ /* 0x0003e20000100800 */
[----:B------:R-:W-:-:S02]  /*8190*/  UIADD3.64 UR6, UR10, 0x7fe, URZ ;  /* 0x000007fe0a067897 */ /* 0x000fc4000fffe03f */
[----:B------:R-:W-:Y:S02]  /*81a0*/  UIADD3.64 UR12, UR10, 0x800, URZ ;  /* 0x000008000a0c7897 */ /* 0x000fe4000fffe03f */
[----:B------:R-:W-:Y:S02]  /*81b0*/  UIADD3.64 UR6, UR10, 0x802, URZ ;  /* 0x000008020a067897 */ /* 0x000fe4000fffe03f */
[----:B------:R-:W-:Y:S02]  /*81c0*/  UIADD3.64 UR12, UR10, 0x804, URZ ;  /* 0x000008040a0c7897 */ /* 0x000fe4000fffe03f */
[----:B------:R-:W-:Y:S02]  /*81d0*/  UIADD3.64 UR6, UR10, 0xbfe, URZ ;  /* 0x00000bfe0a067897 */ /* 0x000fe4000fffe03f */
[----:B------:R-:W-:Y:S02]  /*81e0*/  UIADD3.64 UR12, UR10, 0xc00, URZ ;  /* 0x00000c000a0c7897 */ /* 0x000fe4000fffe03f */
        /* <DEDUP_REMOVED lines=44> */
[----:B------:R-:W-:Y:S01]  /*84b0*/  UIADD3.64 UR16, UR8, 0x300, URZ ;  /* 0x0000030008107897 */ /* 0x000fe2000fffe03f */
[----:B------:R-:W-:Y:S01]  /*84c0*/  CS2R R2, SRZ ;  /* 0x0000000000027805 */ /* 0x000fe2000001ff00 */
[----:B------:R-:W-:Y:S01]  /*84d0*/  UIADD3.64 UR6, UR8, 0x380, URZ ;  /* 0x0000038008067897 */ /* 0x000fe2000fffe03f */
[----:B------:R-:W-:Y:S01]  /*84e0*/  CS2R R24, SRZ ;  /* 0x0000000000187805 */ /* 0x000fe2000001ff00 */
[----:B------:R-:W-:Y:S01]  /*84f0*/  UIADD3.64 UR12, UR8, 0x400, URZ ;  /* 0x00000400080c7897 */ /* 0x000fe2000fffe03f */
[----:B------:R-:W-:Y:S01]  /*8500*/  CS2R R26, SRZ ;  /* 0x00000000001a7805 */ /* 0x000fe2000001ff00 */
[----:B------:R-:W-:Y:S01]  /*8510*/  UIADD3.64 UR16, UR8, 0x480, URZ ;  /* 0x0000048008107897 */ /* 0x000fe2000fffe03f */
        /* <DEDUP_REMOVED lines=61> */
[----:B------:R-:W-:Y:S01]  /*88f0*/  CS2R R150, SRZ ;  /* 0x0000000000967805 */ /* 0x000fe2000001ff00 */
        /* <DEDUP_REMOVED lines=11> */
[----:B------:R-:W-:Y:S01]  /*89b0*/  UIADD3.64 UR22, UR10, 0x1404, URZ ;  /* 0x000014040a167897 */ /* 0x000fe2000fffe03f */
[----:B------:R-:W-:Y:S01]  /*89c0*/  UMOV UR57, 0x40000040 ;  /* 0x4000004000397882 */ /* 0x000fe20000000000 */
        /* <DEDUP_REMOVED lines=19> */
[----:B-1----:R-:W-:-:S12]  /*8b00*/  UIADD3.64 UR52, UR8, 0xf00, URZ ;  /* 0x00000f0008347897 */ /* 0x002fd8000fffe03f */
.L_x_1:
[----:B------:R0:W-:Y:S01]  /*8b10*/  STL [R1+0xc00], R0 ;  /* 0x000c000001007387 */ /* 0x0001e20000100800 */
[----:B------:R-:W-:Y:S01]  /*8b20*/  MOV R4, UR47 ;  /* 0x0000002f00047c02 */ /* 0x000fe20008000f00 */
[----:B------:R-:W1:Y:S01]  /*8b30*/  LDC.64 R182, c[0x0][0x250] ;  /* 0x00009400ffb67b82 */ /* 0x000e620000000a00 */
[----:B-----5:R-:W-:Y:S01]  /*8b40*/  IMAD.WIDE R14, R3, 0x2, R216 ;  /* 0x00000002030e7825 */ /* 0x020fe200078e02d8 */
[----:B------:R2:W-:Y:S04]  /*8b50*/  STL [R1+0xbb8], R2 ;  /* 0x000bb80201007387 */ /* 0x0005e80000100800 */
[----:B------:R3:W-:Y:S01]  /*8b60*/  STL [R1+0x27c], R4 ;  /* 0x00027c0401007387 */ /* 0x0007e20000100800 */
[----:B0-----:R-:W-:-:S03]  /*8b70*/  MOV R0, UR46 ;  /* 0x0000002e00007c02 */ /* 0x001fc60008000f00 */
[----:B------:R0:W4:Y:S01]  /*8b80*/  LDG.E.U16 R17, desc[UR4][R14.64] ;  /* 0x000000040e117981 */ /* 0x000122000c1e1500 */
[----:B--2---:R-:W-:-:S03]  /*8b90*/  MOV R2, UR45 ;  /* 0x0000002d00027c02 */ /* 0x004fc60008000f00 */
[----:B------:R2:W-:Y:S01]  /*8ba0*/  STL [R1+0x278], R0 ;  /* 0x0002780001007387 */ /* 0x0005e20000100800 */
[----:B---3--:R-:W-:-:S03]  /*8bb0*/  MOV R4, UR44 ;  /* 0x0000002c00047c02 */ /* 0x008fc60008000f00 */
[----:B------:R3:W-:Y:S04]  /*8bc0*/  STL [R1+0x274], R2 ;  /* 0x0002740201007387 */ /* 0x0007e80000100800 */
[----:B------:R0:W-:Y:S01]  /*8bd0*/  STL [R1+0x270], R4 ;  /* 0x0002700401007387 */ /* 0x0001e20000100800 */
[----:B--2---:R-:W-:Y:S01]  /*8be0*/  MOV R0, UR51 ;  /* 0x0000003300007c02 */ /* 0x004fe20008000f00 */
[----:B-1----:R-:W-:Y:S01]  /*8bf0*/  IMAD.WIDE R12, R183, 0x2, R216 ;  /* 0x00000002b70c7825 */ /* 0x002fe200078e02d8 */
[----:B---3--:R-:W-:-:S03]  /*8c00*/  MOV R2, UR50 ;  /* 0x0000003200027c02 */ /* 0x008fc60008000f00 */
[----:B------:R1:W-:Y:S01]  /*8c10*/  STL [R1+0x26c], R0 ;  /* 0x00026c0001007387 */ /* 0x0003e20000100800 */
[C---:B------:R-:W-:Y:S01]  /*8c20*/  IMAD R174, R183.reuse, 0xd, RZ ;  /* 0x0000000db7ae7824 */ /* 0x040fe200078e02ff */
[----:B0-----:R-:W-:Y:S02]  /*8c30*/  MOV R4, UR49 ;  /* 0x0000003100047c02 */ /* 0x001fe40008000f00 */
[----:B------:R0:W-:Y:S01]  /*8c40*/  STL [R1+0x268], R2 ;  /* 0x0002680201007387 */ /* 0x0001e20000100800 */
[C---:B------:R-:W-:Y:S02]  /*8c50*/  IMAD R173, R183.reuse, 0xe, RZ ;  /* 0x0000000eb7ad7824 */ /* 0x040fe400078e02ff */
[----:B------:R-:W-:Y:S01]  /*8c60*/  IMAD R172, R183, 0xf, RZ ;  /* 0x0000000fb7ac7824 */ /* 0x000fe200078e02ff */
[----:B------:R2:W-:Y:S01]  /*8c70*/  STL [R1+0x264], R4 ;  /* 0x0002640401007387 */ /* 0x0005e20000100800 */
[----:B------:R-:W-:Y:S01]  /*8c80*/  IMAD.WIDE R8, R174, 0x2, R216 ;  /* 0x00000002ae087825 */ /* 0x000fe200078e02d8 */
[----:B-1----:R-:W-:-:S02]  /*8c90*/  MOV R0, UR48 ;  /* 0x0000003000007c02 */ /* 0x002fc40008000f00 */
[----:B------:R-:W-:Y:S01]  /*8ca0*/  SHF.L.U32 R171, R183, 0x4, RZ ;  /* 0x00000004b7ab7819 */ /* 0x000fe200000006ff */
[----:B------:R-:W-:Y:S01]  /*8cb0*/  IMAD.WIDE R12, R3, 0x2, R12 ;  /* 0x00000002030c7825 */ /* 0x000fe200078e020c */
[----:B0-----:R-:W-:Y:S01]  /*8cc0*/  MOV R2, UR55 ;  /* 0x0000003700027c02 */ /* 0x001fe20008000f00 */
[----:B------:R0:W-:Y:S02]  /*8cd0*/  STL [R1+0x260], R0 ;  /* 0x0002600001007387 */ /* 0x0001e40000100800 */
[----:B------:R-:W-:Y:S01]  /*8ce0*/  IMAD.WIDE R6, R173, 0x2, R216 ;  /* 0x00000002ad067825 */ /* 0x000fe200078e02d8 */
[----:B--2---:R-:W-:Y:S01]  /*8cf0*/  MOV R4, UR54 ;  /* 0x0000003600047c02 */ /* 0x004fe20008000f00 */
[----:B------:R1:W-:Y:S04]  /*8d00*/  STL [R1+0x25c], R2 ;  /* 0x00025c0201007387 */ /* 0x0003e80000100800 */
[----:B------:R2:W-:Y:S01]  /*8d10*/  STL [R1+0x258], R4 ;  /* 0x0002580401007387 */ /* 0x0005e20000100800 */
[----:B0-----:R-:W-:Y:S01]  /*8d20*/  MOV R0, UR53 ;  /* 0x0000003500007c02 */ /* 0x001fe20008000f00 */
[----:B------:R-:W-:-:S02]  /*8d30*/  IMAD.WIDE R8, R3, 0x2, R8 ;  /* 0x0000000203087825 */ /* 0x000fc400078e0208 */
[----:B------:R0:W3:Y:S01]  /*8d40*/  LDG.E.U16 R16, desc[UR4][R12.64] ;  /* 0x000000040c107981 */ /* 0x0000e2000c1e1500 */
[----:B-1----:R-:W-:Y:S01]  /*8d50*/  MOV R2, UR52 ;  /* 0x0000003400027c02 */ /* 0x002fe20008000f00 */
[----:B------:R-:W-:Y:S02]  /*8d60*/  IMAD.WIDE R6, R3, 0x2, R6 ;  /* 0x0000000203067825 */ /* 0x000fe400078e0206 */
[----:B------:R-:W3:Y:S02]  /*8d70*/  LDG.E.U16 R20, desc[UR4][R8.64] ;  /* 0x0000000408147981 */ /* 0x000ee4000c1e1500 */
[--C-:B--2---:R-:W-:Y:S02]  /*8d80*/  IMAD.WIDE R4, R172, 0x2, R216.reuse ;  /* 0x00000002ac047825 */ /* 0x104fe400078e02d8 */
[----:B------:R-:W-:Y:S04]  /*8d90*/  STL [R1+0xbbc], R2 ;  /* 0x000bbc0201007387 */ /* 0x000fe80000100800 */
[----:B------:R1:W-:Y:S01]  /*8da0*/  STL [R1+0x254], R0 ;  /* 0x0002540001007387 */ /* 0x0003e20000100800 */
[----:B------:R-:W-:-:S03]  /*8db0*/  IMAD.WIDE R14, R171, 0x2, R216 ;  /* 0x00000002ab0e7825 */ /* 0x000fc600078e02d8 */
[----:B------:R-:W2:Y:S01]  /*8dc0*/  LDG.E.U16 R19, desc[UR4][R6.64] ;  /* 0x0000000406137981 */ /* 0x000ea2000c1e1500 */
[----:B-1----:R-:W-:-:S04]  /*8dd0*/  IMAD R0, R183, 0xc, RZ ;  /* 0x0000000cb7007824 */ /* 0x002fc800078e02ff */
[----:B------:R-:W-:-:S04]  /*8de0*/  IMAD.WIDE R10, R0, 0x2, R216 ;  /* 0x00000002000a7825 */ /* 0x000fc800078e02d8 */
[----:B------:R-:W-:-:S04]  /*8df0*/  IMAD.WIDE R10, R3, 0x2, R10 ;  /* 0x00000002030a7825 */ /* 0x000fc800078e020a */
[C---:B------:R-:W-:Y:S01]  /*8e00*/  IMAD.WIDE R4, R3.reuse, 0x2, R4 ;  /* 0x0000000203047825 */ /* 0x040fe200078e0204 */
[----:B------:R1:W2:Y:S03]  /*8e10*/  LDG.E.U16 R21, desc[UR4][R10.64] ;  /* 0x000000040a157981 */ /* 0x0002a6000c1e1500 */
[----:B------:R-:W-:Y:S01]  /*8e20*/  IMAD.WIDE R14, R3, 0x2, R14 ;  /* 0x00000002030e7825 */ /* 0x000fe200078e020e */
[----:B------:R1:W2:Y:S04]  /*8e30*/  LDG.E.U16 R2, desc[UR4][R4.64] ;  /* 0x0000000404027981 */ /* 0x0002a8000c1e1500 */
[----:B------:R1:W2:Y:S01]  /*8e40*/  LDG.E.U16 R0, desc[UR4][R14.64] ;  /* 0x000000040e007981 */ /* 0x0002a2000c1e1500 */
[----:B------:R-:W-:-:S02]  /*8e50*/  IMAD R170, R183, 0x11, RZ ;  /* 0x00000011b7aa7824 */ /* 0x000fc400078e02ff */
[C---:B------:R-:W-:Y:S02]  /*8e60*/  IMAD R169, R183.reuse, 0x12, RZ ;  /* 0x00000012b7a97824 */ /* 0x040fe400078e02ff */
[----:B------:R-:W-:Y:S02]  /*8e70*/  IMAD R168, R183, 0x13, RZ ;  /* 0x00000013b7a87824 */ /* 0x000fe400078e02ff */
[----:B0-----:R-:W-:-:S04]  /*8e80*/  IMAD.WIDE R12, R170, 0x2, R216 ;  /* 0x00000002aa0c7825 */ /* 0x001fc800078e02d8 */
[----:B-1----:R-:W-:-:S04]  /*8e90*/  IMAD.WIDE R10, R169, 0x2, R216 ;  /* 0x00000002a90a7825 */ /* 0x002fc800078e02d8 */
[----:B------:R-:W-:-:S04]  /*8ea0*/  IMAD.WIDE R8, R168, 0x2, R216 ;  /* 0x00000002a8087825 */ /* 0x000fc800078e02d8 */
[----:B------:R-:W-:-:S04]  /*8eb0*/  IMAD.WIDE R12, R3, 0x2, R12 ;  /* 0x00000002030c7825 */ /* 0x000fc800078e020c */
[C---:B------:R-:W-:Y:S01]  /*8ec0*/  IMAD.WIDE R10, R3.reuse, 0x2, R10 ;  /* 0x00000002030a7825 */ /* 0x040fe200078e020a */
[----:B------:R0:W2:Y:S03]  /*8ed0*/  LDG.E.U16 R218, desc[UR4][R12.64] ;  /* 0x000000040cda7981 */ /* 0x0000a6000c1e1500 */
[----:B------:R-:W-:Y:S01]  /*8ee0*/  IMAD.WIDE R8, R3, 0x2, R8 ;  /* 0x0000000203087825 */ /* 0x000fe200078e0208 */
[----:B------:R1:W2:Y:S03]  /*8ef0*/  LDG.E.U16 R23, desc[UR4][R10.64] ;  /* 0x000000040a177981 */ /* 0x0002a6000c1e1500 */
[C---:B------:R-:W-:Y:S01]  /*8f00*/  IMAD R167, R183.reuse, 0x14, RZ ;  /* 0x00000014b7a77824 */ /* 0x040fe200078e02ff */
[----:B------:R1:W2:Y:S01]  /*8f10*/  LDG.E.U16 R18, desc[UR4][R8.64] ;  /* 0x0000000408127981 */ /* 0x0002a2000c1e1500 */
[----:B------:R-:W-:-:S02]  /*8f20*/  IMAD R166, R183, 0x15, RZ ;  /* 0x00000015b7a67824 */ /* 0x000fc400078e02ff */
[----:B------:R-:W-:-:S04]  /*8f30*/  IMAD.WIDE R6, R167, 0x2, R216 ;  /* 0x00000002a7067825 */ /* 0x000fc800078e02d8 */
[----:B------:R-:W-:-:S04]  /*8f40*/  IMAD.WIDE R4, R166, 0x2, R216 ;  /* 0x00000002a6047825 */ /* 0x000fc800078e02d8 */
[C---:B------:R-:W-:Y:S02]  /*8f50*/  IMAD R165, R183.reuse, 0x16, RZ ;  /* 0x00000016b7a57824 */ /* 0x040fe400078e02ff */
[----:B------:R-:W-:Y:S02]  /*8f60*/  IMAD R164, R183, 0x17, RZ ;  /* 0x00000017b7a47824 */ /* 0x000fe400078e02ff */
[----:B------:R-:W-:-:S04]  /*8f70*/  IMAD.WIDE R6, R3, 0x2, R6 ;  /* 0x0000000203067825 */ /* 0x000fc800078e0206 */
[----:B------:R-:W-:Y:S02]  /*8f80*/  IMAD R163, R183, 0x18, RZ ;  /* 0x00000018b7a37824 */ /* 0x000fe400078e02ff */
[----:B------:R-:W-:-:S04]  /*8f90*/  IMAD.WIDE R4, R3, 0x2, R4 ;  /* 0x0000000203047825 */ /* 0x000fc800078e0204 */
[----:B------:R-:W-:Y:S02]  /*8fa0*/  IMAD R162, R183, 0x19, RZ ;  /* 0x00000019b7a27824 */ /* 0x000fe400078e02ff */
[----:B------:R-:W-:-:S04]  /*8fb0*/  IMAD.WIDE R14, R165, 0x2, R216 ;  /* 0x00000002a50e7825 */ /* 0x000fc800078e02d8 */
[C---:B------:R-:W-:Y:S02]  /*8fc0*/  IMAD R161, R183.reuse, 0x1a, RZ ;  /* 0x0000001ab7a17824 */ /* 0x040fe400078e02ff */
[----:B------:R-:W-:Y:S02]  /*8fd0*/  IMAD R160, R183, 0x1b, RZ ;  /* 0x0000001bb7a07824 */ /* 0x000fe400078e02ff */
[----:B0-----:R-:W-:-:S04]  /*8fe0*/  IMAD.WIDE R12, R164, 0x2, R216 ;  /* 0x00000002a40c7825 */ /* 0x001fc800078e02d8 */
[----:B-1----:R-:W-:-:S04]  /*8ff0*/  IMAD.WIDE R10, R163, 0x2, R216 ;  /* 0x00000002a30a7825 */ /* 0x002fc800078e02d8 */
[----:B------:R-:W-:-:S04]  /*9000*/  IMAD.WIDE R8, R162, 0x2, R216 ;  /* 0x00000002a2087825 */ /* 0x000fc800078e02d8 */
[----:B------:R-:W-:-:S04]  /*9010*/  IMAD.WIDE R14, R3, 0x2, R14 ;  /* 0x00000002030e7825 */ /* 0x000fc800078e020e */
[----:B------:R-:W-:-:S04]  /*9020*/  IMAD.WIDE R12, R3, 0x2, R12 ;  /* 0x00000002030c7825 */ /* 0x000fc800078e020c */
[C---:B------:R-:W-:Y:S01]  /*9030*/  IMAD.WIDE R10, R3.reuse, 0x2, R10 ;  /* 0x00000002030a7825 */ /* 0x040fe200078e020a */
[----:B------:R-:W2:Y:S03]  /*9040*/  LDG.E.U16 R22, desc[UR4][R12.64] ;  /* 0x000000040c167981 */ /* 0x000ea6000c1e1500 */
[----:B------:R-:W-:Y:S01]  /*9050*/  IMAD.WIDE R8, R3, 0x2, R8 ;  /* 0x0000000203087825 */ /* 0x000fe200078e0208 */
[----:B----4-:R0:W-:Y:S04]  /*9060*/  STL [R1+0x7c], R17 ;  /* 0x00007c1101007387 */ /* 0x0101e80000100800 */
[----:B0-----:R0:W4:Y:S02]  /*9070*/  LDG.E.U16 R17, desc[UR4][R6.64] ;  /* 0x0000000406117981 */ /* 0x001124000c1e1500 */
[----:B0-----:R-:W-:-:S04]  /*9080*/  IMAD.WIDE R6, R161, 0x2, R216 ;  /* 0x00000002a1067825 */ /* 0x001fc800078e02d8 */
[----:B------:R-:W-:Y:S01]  /*9090*/  IMAD.WIDE R6, R3, 0x2, R6 ;  /* 0x0000000203067825 */ /* 0x000fe200078e0206 */
[----:B---3--:R0:W-:Y:S04]  /*90a0*/  STL [R1+0x140], R16 ;  /* 0x0001401001007387 */ /* 0x0081e80000100800 */
[----:B0-----:R0:W3:Y:S02]  /*90b0*/  LDG.E.U16 R16, desc[UR4][R4.64] ;  /* 0x0000000404107981 */ /* 0x0010e4000c1e1500 */
[----:B0-----:R-:W-:-:S04]  /*90c0*/  IMAD.WIDE R4, R160, 0x2, R216 ;  /* 0x00000002a0047825 */ /* 0x001fc800078e02d8 */
[----:B------:R-:W-:Y:S01]  /*90d0*/  IMAD.WIDE R4, R3, 0x2, R4 ;  /* 0x0000000203047825 */ /* 0x000fe200078e0204 */
[----:B--2---:R0:W-:Y:S04]  /*90e0*/  STL [R1+0x24c], R21 ;  /* 0x00024c1501007387 */ /* 0x0041e80000100800 */
[----:B------:R1:W-:Y:S04]  /*90f0*/  STL [R1+0x248], R20 ;  /* 0x0002481401007387 */ /* 0x0003e80000100800 */
[----:B------:R-:W-:Y:S04]  /*9100*/  STL [R1+0x244], R19 ;  /* 0x0002441301007387 */ /* 0x000fe80000100800 */
[----:B------:R2:W-:Y:S04]  /*9110*/  STL [R1+0x240], R2 ;  /* 0x0002400201007387 */ /* 0x0005e80000100800 */
[----:B0-----:R-:W3:Y:S04]  /*9120*/  LDG.E.U16 R21, desc[UR4][R10.64] ;  /* 0x000000040a157981 */ /* 0x001ee8000c1e1500 */
[----:B-1----:R-:W3:Y:S04]  /*9130*/  LDG.E.U16 R20, desc[UR4][R8.64] ;  /* 0x0000000408147981 */ /* 0x002ee8000c1e1500 */
[----:B--2---:R0:W2:Y:S04]  /*9140*/  LDG.E.U16 R2, desc[UR4][R14.64] ;  /* 0x000000040e027981 */ /* 0x0040a8000c1e1500 */
[----:B------:R1:W-:Y:S04]  /*9150*/  STL [R1+0x78], R0 ;  /* 0x0000780001007387 */ /* 0x0003e80000100800 */
[----:B------:R0:W2:Y:S04]  /*9160*/  LDG.E.U16 R19, desc[UR4][R6.64] ;  /* 0x0000000406137981 */ /* 0x0000a8000c1e1500 */
[----:B-1----:R1:W2:Y:S01]  /*9170*/  LDG.E.U16 R0, desc[UR4][R4.64] ;  /* 0x0000000404007981 */ /* 0x0022a2000c1e1500 */
[----:B------:R-:W-:-:S04]  /*9180*/  IMAD R159, R183, 0x1c, RZ ;  /* 0x0000001cb79f7824 */ /* 0x000fc800078e02ff */
[----:B0-----:R-:W-:Y:S01]  /*9190*/  IMAD.WIDE R14, R159, 0x2, R216 ;  /* 0x000000029f0e7825 */ /* 0x001fe200078e02d8 */
[----:B------:R-:W-:Y:S03]  /*91a0*/  STL [R1+0x128], R218 ;  /* 0x000128da01007387 */ /* 0x000fe60000100800 */
[----:B------:R-:W-:Y:S01]  /*91b0*/  IMAD.WIDE R14, R3, 0x2, R14 ;  /* 0x00000002030e7825 */ /* 0x000fe200078e020e */
[----:B------:R-:W-:Y:S04]  /*91c0*/  STL [R1+0x1ac], R23 ;  /* 0x0001ac1701007387 */ /* 0x000fe80000100800 */
[----:B------:R0:W-:Y:S01]  /*91d0*/  STL [R1+0x1f8], R18 ;  /* 0x0001f81201007387 */ /* 0x0001e20000100800 */
[----:B------:R-:W-:-:S03]  /*91e0*/  IMAD R158, R183, 0x1d, RZ ;  /* 0x0000001db79e7824 */ /* 0x000fc600078e02ff */
[----:B0-----:R0:W2:Y:S01]  /*91f0*/  LDG.E.U16 R18, desc[UR4][R14.64] ;  /* 0x000000040e127981 */ /* 0x0010a2000c1e1500 */
[C---:B------:R-:W-:Y:S02]  /*9200*/  IMAD R157, R183.reuse, 0x1e, RZ ;  /* 0x0000001eb79d7824 */ /* 0x040fe400078e02ff */
[C---:B------:R-:W-:Y:S02]  /*9210*/  IMAD R156, R183.reuse, 0x1f, RZ ;  /* 0x0000001fb79c7824 */ /* 0x040fe400078e02ff */
[C---:B------:R-:W-:Y:S02]  /*9220*/  IMAD.SHL.U32 R155, R183.reuse, 0x20, RZ ;  /* 0x00000020b79b7824 */ /* 0x040fe400078e00ff */
[----:B------:R-:W-:Y:S02]  /*9230*/  IMAD R154, R183, 0x21, RZ ;  /* 0x00000021b79a7824 */ /* 0x000fe400078e02ff */
[----:B------:R-:W-:-:S04]  /*9240*/  IMAD.WIDE R12, R158, 0x2, R216 ;  /* 0x000000029e0c7825 */ /* 0x000fc800078e02d8 */
[----:B------:R-:W-:-:S04]  /*9250*/  IMAD.WIDE R10, R157, 0x2, R216 ;  /* 0x000000029d0a7825 */ /* 0x000fc800078e02d8 */
[----:B------:R-:W-:-:S04]  /*9260*/  IMAD.WIDE R8, R156, 0x2, R216 ;  /* 0x000000029c087825 */ /* 0x000fc800078e02d8 */
[----:B------:R-:W-:Y:S02]  /*9270*/  IMAD R153, R183, 0x22, RZ ;  /* 0x00000022b7997824 */ /* 0x000fe400078e02ff */
[----:B------:R-:W-:-:S04]  /*9280*/  IMAD.WIDE R6, R155, 0x2, R216 ;  /* 0x000000029b067825 */ /* 0x000fc800078e02d8 */
[----:B-1----:R-:W-:-:S04]  /*9290*/  IMAD.WIDE R4, R154, 0x2, R216 ;  /* 0x000000029a047825 */ /* 0x002fc800078e02d8 */
[----:B------:R-:W-:-:S04]  /*92a0*/  IMAD.WIDE R12, R3, 0x2, R12 ;  /* 0x00000002030c7825 */ /* 0x000fc800078e020c */
[----:B0-----:R-:W-:Y:S01]  /*92b0*/  IMAD.WIDE R14, R153, 0x2, R216 ;  /* 0x00000002990e7825 */ /* 0x001fe200078e02d8 */
[----:B------:R0:W2:Y:S03]  /*92c0*/  LDG.E.U16 R220, desc[UR4][R12.64] ;  /* 0x000000040cdc7981 */ /* 0x0000a6000c1e1500 */
[----:B------:R-:W-:-:S04]  /*92d0*/  IMAD.WIDE R10, R3, 0x2, R10 ;  /* 0x00000002030a7825 */ /* 0x000fc800078e020a */
[C---:B------:R-:W-:Y:S01]  /*92e0*/  IMAD.WIDE R8, R3.reuse, 0x2, R8 ;  /* 0x0000000203087825 */ /* 0x040fe200078e0208 */
[----:B------:R1:W2:Y:S03]  /*92f0*/  LDG.E.U16 R219, desc[UR4][R10.64] ;  /* 0x000000040adb7981 */ /* 0x0002a6000c1e1500 */
[----:B------:R-:W-:-:S04]  /*9300*/  IMAD.WIDE R6, R3, 0x2, R6 ;  /* 0x0000000203067825 */ /* 0x000fc800078e0206 */
[----:B------:R-:W-:-:S04]  /*9310*/  IMAD.WIDE R4, R3, 0x2, R4 ;  /* 0x0000000203047825 */ /* 0x000fc800078e0204 */
[----:B------:R-:W-:Y:S01]  /*9320*/  IMAD.WIDE R14, R3, 0x2, R14 ;  /* 0x00000002030e7825 */ /* 0x000fe200078e020e */
[----:B----4-:R4:W-:Y:S04]  /*9330*/  STL [R1+0x23c], R17 ;  /* 0x00023c1101007387 */ /* 0x0109e80000100800 */
[----:B----4-:R4:W4:Y:S04]  /*9340*/  LDG.E.U16 R17, desc[UR4][R8.64] ;  /* 0x0000000408117981 */ /* 0x010928000c1e1500 */
[----:B---3--:R3:W-:Y:S04]  /*9350*/  STL [R1+0x238], R16 ;  /* 0x0002381001007387 */ /* 0x0087e80000100800 */
[----:B---3--:R3:W3:Y:S04]  /*9360*/  LDG.E.U16 R16, desc[UR4][R6.64] ;  /* 0x0000000406107981 */ /* 0x0086e8000c1e1500 */
[----:B--2---:R2:W-:Y:S04]  /*9370*/  STL [R1+0x234], R2 ;  /* 0x0002340201007387 */ /* 0x0045e80000100800 */
[----:B------:R-:W-:Y:S04]  /*9380*/  STL [R1+0x230], R22 ;  /* 0x0002301601007387 */ /* 0x000fe80000100800 */
[----:B------:R-:W-:Y:S04]  /*9390*/  STL [R1+0x70], R21 ;  /* 0x0000701501007387 */ /* 0x000fe80000100800 */
[----:B------:R-:W-:Y:S04]  /*93a0*/  STL [R1+0x124], R20 ;  /* 0x0001241401007387 */ /* 0x000fe80000100800 */
[----:B--2---:R2:W2:Y:S04]  /*93b0*/  LDG.E.U16 R2, desc[UR4][R4.64] ;  /* 0x0000000404027981 */ /* 0x0044a8000c1e1500 */
[----:B------:R-:W-:Y:S04]  /*93c0*/  STL [R1+0x198], R19 ;  /* 0x0001981301007387 */ /* 0x000fe80000100800 */
[----:B------:R0:W-:Y:S04]  /*93d0*/  STL [R1+0x1f4], R0 ;  /* 0x0001f40001007387 */ /* 0x0001e80000100800 */
[----:B0-----:R0:W2:Y:S01]  /*93e0*/  LDG.E.U16 R0, desc[UR4][R14.64] ;  /* 0x000000040e007981 */ /* 0x0010a2000c1e1500 */
[----:B------:R-:W-:-:S02]  /*93f0*/  IMAD R152, R183, 0x23, RZ ;  /* 0x00000023b7987824 */ /* 0x000fc400078e02ff */
[C---:B------:R-:W-:Y:S02]  /*9400*/  IMAD R23, R183.reuse, 0x24, RZ ;  /* 0x00000024b7177824 */ /* 0x040fe400078e02ff */
[C---:B------:R-:W-:Y:S02]  /*9410*/  IMAD R22, R183.reuse, 0x25, RZ ;  /* 0x00000025b7167824 */ /* 0x040fe400078e02ff */
[C---:B------:R-:W-:Y:S02]  /*9420*/  IMAD R178, R183.reuse, 0x26, RZ ;  /* 0x00000026b7b27824 */ /* 0x040fe400078e02ff */
[----:B------:R-:W-:Y:S02]  /*9430*/  IMAD R209, R183, 0x27, RZ ;  /* 0x00000027b7d17824 */ /* 0x000fe400078e02ff */
[----:B------:R-:W-:-:S04]  /*9440*/  IMAD.WIDE R12, R152, 0x2, R216 ;  /* 0x00000002980c7825 */ /* 0x000fc800078e02d8 */
[----:B-1----:R-:W-:-:S04]  /*9450*/  IMAD.WIDE R10, R23, 0x2, R216 ;  /* 0x00000002170a7825 */ /* 0x002fc800078e02d8 */
[----:B----4-:R-:W-:-:S04]  /*9460*/  IMAD.WIDE R8, R22, 0x2, R216 ;  /* 0x0000000216087825 */ /* 0x010fc800078e02d8 */
[----:B---3--:R-:W-:-:S04]  /*9470*/  IMAD.WIDE R6, R178, 0x2, R216 ;  /* 0x00000002b2067825 */ /* 0x008fc800078e02d8 */
[----:B--2---:R-:W-:-:S04]  /*9480*/  IMAD.WIDE R4, R209, 0x2, R216 ;  /* 0x00000002d1047825 */ /* 0x004fc800078e02d8 */
[----:B------:R-:W-:-:S04]  /*9490*/  IMAD.WIDE R12, R3, 0x2, R12 ;  /* 0x00000002030c7825 */ /* 0x000fc800078e020c */
[C---:B------:R-:W-:Y:S01]  /*94a0*/  IMAD.WIDE R10, R3.reuse, 0x2, R10 ;  /* 0x00000002030a7825 */ /* 0x040fe200078e020a */
[----:B------:R1:W2:Y:S03]  /*94b0*/  LDG.E.U16 R218, desc[UR4][R12.64] ;  /* 0x000000040cda7981 */ /* 0x0002a6000c1e1500 */
[C---:B------:R-:W-:Y:S01]  /*94c0*/  IMAD.WIDE R8, R3.reuse, 0x2, R8 ;  /* 0x0000000203087825 */ /* 0x040fe200078e0208 */
[----:B------:R3:W4:Y:S03]  /*94d0*/  LDG.E.U16 R21, desc[UR4][R10.64] ;  /* 0x000000040a157981 */ /* 0x000726000c1e1500 */
[C---:B------:R-:W-:Y:S01]  /*94e0*/  IMAD.WIDE R6, R3.reuse, 0x2, R6 ;  /* 0x0000000203067825 */ /* 0x040fe200078e0206 */
[----:B------:R3:W4:Y:S03]  /*94f0*/  LDG.E.U16 R20, desc[UR4][R8.64] ;  /* 0x0000000408147981 */ /* 0x000726000c1e1500 */
[----:B------:R-:W-:Y:S01]  /*9500*/  IMAD.WIDE R4, R3, 0x2, R4 ;  /* 0x0000000203047825 */ /* 0x000fe200078e0204 */
[----:B------:R0:W-:Y:S04]  /*9510*/  STL [R1+0x22c], R18 ;  /* 0x00022c1201007387 */ /* 0x0001e80000100800 */
[----:B------:R3:W4:Y:S04]  /*9520*/  LDG.E.U16 R19, desc[UR4][R6.64] ;  /* 0x0000000406137981 */ /* 0x000728000c1e1500 */
[----:B0-----:R0:W4:Y:S01]  /*9530*/  LDG.E.U16 R18, desc[UR4][R4.64] ;  /* 0x0000000404127981 */ /* 0x001122000c1e1500 */
[----:B------:R-:W-:-:S02]  /*9540*/  IMAD R179, R183, 0x28, RZ ;  /* 0x00000028b7b37824 */ /* 0x000fc400078e02ff */
[C---:B------:R-:W-:Y:S02]  /*9550*/  IMAD R180, R183.reuse, 0x29, RZ ;  /* 0x00000029b7b47824 */ /* 0x040fe400078e02ff */
[C---:B------:R-:W-:Y:S02]  /*9560*/  IMAD R197, R183.reuse, 0x2a, RZ ;  /* 0x0000002ab7c57824 */ /* 0x040fe400078e02ff */
[----:B------:R-:W-:Y:S02]  /*9570*/  IMAD R208, R183, 0x2b, RZ ;  /* 0x0000002bb7d07824 */ /* 0x000fe400078e02ff */
[----:B------:R-:W-:-:S04]  /*9580*/  IMAD.WIDE R14, R179, 0x2, R216 ;  /* 0x00000002b30e7825 */ /* 0x000fc800078e02d8 */
[C---:B------:R-:W-:Y:S02]  /*9590*/  IMAD R211, R183.reuse, 0x2c, RZ ;  /* 0x0000002cb7d37824 */ /* 0x040fe400078e02ff */
[----:B------:R-:W-:Y:S02]  /*95a0*/  IMAD R213, R183, 0x2d, RZ ;  /* 0x0000002db7d57824 */ /* 0x000fe400078e02ff */
[----:B-1----:R-:W-:-:S04]  /*95b0*/  IMAD.WIDE R12, R180, 0x2, R216 ;  /* 0x00000002b40c7825 */ /* 0x002fc800078e02d8 */
[----:B---3--:R-:W-:-:S04]  /*95c0*/  IMAD.WIDE R10, R197, 0x2, R216 ;  /* 0x00000002c50a7825 */ /* 0x008fc800078e02d8 */
[--C-:B------:R-:W-:Y:S01]  /*95d0*/  IMAD.WIDE R8, R208, 0x2, R216.reuse ;  /* 0x00000002d0087825 */ /* 0x100fe200078e02d8 */
[----:B------:R1:W-:Y:S03]  /*95e0*/  STL [R1+0x228], R220 ;  /* 0x000228dc01007387 */ /* 0x0003e60000100800 */
[--C-:B------:R-:W-:Y:S01]  /*95f0*/  IMAD.WIDE R6, R211, 0x2, R216.reuse ;  /* 0x00000002d3067825 */ /* 0x100fe200078e02d8 */
[----:B------:R3:W-:Y:S03]  /*9600*/  STL [R1+0x224], R219 ;  /* 0x000224db01007387 */ /* 0x0007e60000100800 */
[----:B0-----:R-:W-:-:S04]  /*9610*/  IMAD.WIDE R4, R213, 0x2, R216 ;  /* 0x00000002d5047825 */ /* 0x001fc800078e02d8 */
[----:B------:R-:W-:-:S04]  /*9620*/  IMAD.WIDE R14, R3, 0x2, R14 ;  /* 0x00000002030e7825 */ /* 0x000fc800078e020e */
[----:B------:R-:W-:-:S04]  /*9630*/  IMAD.WIDE R12, R3, 0x2, R12 ;  /* 0x00000002030c7825 */ /* 0x000fc800078e020c */
[----:B------:R-:W-:-:S04]  /*9640*/  IMAD.WIDE R10, R3, 0x2, R10 ;  /* 0x00000002030a7825 */ /* 0x000fc800078e020a */
[C---:B------:R-:W-:Y:S01]  /*9650*/  IMAD.WIDE R8, R3.reuse, 0x2, R8 ;  /* 0x0000000203087825 */ /* 0x040fe200078e0208 */
[----:B-1----:R-:W4:Y:S03]  /*9660*/  LDG.E.U16 R220, desc[UR4][R10.64] ;  /* 0x000000040adc7981 */ /* 0x002f26000c1e1500 */
[----:B------:R-:W-:-:S04]  /*9670*/  IMAD.WIDE R6, R3, 0x2, R6 ;  /* 0x0000000203067825 */ /* 0x000fc800078e0206 */
[----:B------:R-:W-:Y:S01]  /*9680*/  IMAD.WIDE R4, R3, 0x2, R4 ;  /* 0x0000000203047825 */ /* 0x000fe200078e0204 */
[----:B---3--:R-:W3:Y:S04]  /*9690*/  LDG.E.U16 R219, desc[UR4][R6.64] ;  /* 0x0000000406db7981 */ /* 0x008ee8000c1e1500 */
[----:B------:R0:W-:Y:S04]  /*96a0*/  STL [R1+0x220], R17 ;  /* 0x0002201101007387 */ /* 0x0001e80000100800 */
[----:B0-----:R0:W3:Y:S04]  /*96b0*/  LDG.E.U16 R17, desc[UR4][R14.64] ;  /* 0x000000040e117981 */ /* 0x0010e8000c1e1500 */
[----:B------:R1:W-:Y:S04]  /*96c0*/  STL [R1+0x6c], R16 ;  /* 0x00006c1001007387 */ /* 0x0003e80000100800 */
[----:B-1----:R-:W3:Y:S04]  /*96d0*/  LDG.E.U16 R16, desc[UR4][R4.64] ;  /* 0x0000000404107981 */ /* 0x002ee8000c1e1500 */
[----:B------:R1:W-:Y:S04]  /*96e0*/  STL [R1+0x10c], R2 ;  /* 0x00010c0201007387 */ /* 0x0003e80000100800 */
[----:B-1----:R1:W3:Y:S04]  /*96f0*/  LDG.E.U16 R2, desc[UR4][R12.64] ;  /* 0x000000040c027981 */ /* 0x0022e8000c1e1500 */
[----:B------:R0:W-:Y:S04]  /*9700*/  STL [R1+0x194], R0 ;  /* 0x0001940001007387 */ /* 0x0001e80000100800 */
[----:B0-----:R0:W3:Y:S01]  /*9710*/  LDG.E.U16 R0, desc[UR4][R8.64] ;  /* 0x0000000408007981 */ /* 0x0010e2000c1e1500 */
[----:B------:R-:W-:-:S04]  /*9720*/  IMAD R181, R183, 0x2e, RZ ;  /* 0x0000002eb7b57824 */ /* 0x000fc800078e02ff */
[----:B------:R-:W-:-:S04]  /*9730*/  IMAD.WIDE R14, R181, 0x2, R216 ;  /* 0x00000002b50e7825 */ /* 0x000fc800078e02d8 */
[----:B------:R-:W-:Y:S01]  /*9740*/  IMAD.WIDE R14, R3, 0x2, R14 ;  /* 0x00000002030e7825 */ /* 0x000fe200078e020e */
[----:B--2---:R-:W-:Y:S04]  /*9750*/  STL [R1+0x1f0], R218 ;  /* 0x0001f0da01007387 */ /* 0x004fe80000100800 */
[----:B----4-:R-:W-:Y:S04]  /*9760*/  STL [R1+0x21c], R21 ;  /* 0x00021c1501007387 */ /* 0x010fe80000100800 */
[----:B------:R-:W-:Y:S04]  /*9770*/  STL [R1+0x218], R20 ;  /* 0x0002181401007387 */ /* 0x000fe80000100800 */
[----:B------:R-:W-:Y:S04]  /*9780*/  STL [R1+0x214], R19 ;  /* 0x0002141301007387 */ /* 0x000fe80000100800 */
[----:B------:R2:W-:Y:S01]  /*9790*/  STL [R1+0x210], R18 ;  /* 0x0002101201007387 */ /* 0x0005e20000100800 */
[----:B------:R-:W-:-:S03]  /*97a0*/  IMAD R224, R183, 0x2f, RZ ;  /* 0x0000002fb7e07824 */ /* 0x000fc600078e02ff */
[----:B--2---:R2:W4:Y:S01]  /*97b0*/  LDG.E.U16 R18, desc[UR4][R14.64] ;  /* 0x000000040e127981 */ /* 0x004522000c1e1500 */
[C---:B------:R-:W-:Y:S02]  /*97c0*/  IMAD R207, R183.reuse, 0x30, RZ ;  /* 0x00000030b7cf7824 */ /* 0x040fe400078e02ff */
[C---:B------:R-:W-:Y:S02]  /*97d0*/  IMAD R212, R183.reuse, 0x31, RZ ;  /* 0x00000031b7d47824 */ /* 0x040fe400078e02ff */
[C---:B------:R-:W-:Y:S02]  /*97e0*/  IMAD R214, R183.reuse, 0x32, RZ ;  /* 0x00000032b7d67824 */ /* 0x040fe400078e02ff */
[----:B------:R-:W-:Y:S02]  /*97f0*/  IMAD R215, R183, 0x33, RZ ;  /* 0x00000033b7d77824 */ /* 0x000fe400078e02ff */
[----:B-1----:R-:W-:-:S04]  /*9800*/  IMAD.WIDE R12, R224, 0x2, R216 ;  /* 0x00000002e00c7825 */ /* 0x002fc800078e02d8 */
[----:B------:R-:W-:-:S04]  /*9810*/  IMAD.WIDE R10, R207, 0x2, R216 ;  /* 0x00000002cf0a7825 */ /* 0x000fc800078e02d8 */
[----:B0-----:R-:W-:-:S04]  /*9820*/  IMAD.WIDE R8, R212, 0x2, R216 ;  /* 0x00000002d4087825 */ /* 0x001fc800078e02d8 */
[----:B------:R-:W-:-:S04]  /*9830*/  IMAD.WIDE R6, R214, 0x2, R216 ;  /* 0x00000002d6067825 */ /* 0x000fc800078e02d8 */
[----:B------:R-:W-:-:S04]  /*9840*/  IMAD.WIDE R4, R215, 0x2, R216 ;  /* 0x00000002d7047825 */ /* 0x000fc800078e02d8 */
[----:B------:R-:W-:Y:S02]  /*9850*/  IMAD R238, R183, 0x34, RZ ;  /* 0x00000034b7ee7824 */ /* 0x000fe400078e02ff */
[----:B------:R-:W-:-:S04]  /*9860*/  IMAD.WIDE R12, R3, 0x2, R12 ;  /* 0x00000002030c7825 */ /* 0x000fc800078e020c */
[C---:B------:R-:W-:Y:S01]  /*9870*/  IMAD.WIDE R10, R3.reuse, 0x2, R10 ;  /* 0x00000002030a7825 */ /* 0x040fe200078e020a */
[----:B------:R-:W4:Y:S03]  /*9880*/  LDG.E.U16 R218, desc[UR4][R12.64] ;  /* 0x000000040cda7981 */ /* 0x000f26000c1e1500 */
[C---:B------:R-:W-:Y:S01]  /*9890*/  IMAD.WIDE R8, R3.reuse, 0x2, R8 ;  /* 0x0000000203087825 */ /* 0x040fe200078e0208 */
[----:B------:R-:W4:Y:S03]  /*98a0*/  LDG.E.U16 R21, desc[UR4][R10.64] ;  /* 0x000000040a157981 */ /* 0x000f26000c1e1500 */
[C---:B------:R-:W-:Y:S01]  /*98b0*/  IMAD.WIDE R6, R3.reuse, 0x2, R6 ;  /* 0x0000000203067825 */ /* 0x040fe200078e0206 */
[----:B------:R-:W4:Y:S03]  /*98c0*/  LDG.E.U16 R20, desc[UR4][R8.64] ;  /* 0x0000000408147981 */ /* 0x000f26000c1e1500 */
[----:B--2---:R-:W-:Y:S01]  /*98d0*/  IMAD.WIDE R14, R238, 0x2, R216 ;  /* 0x00000002ee0e7825 */ /* 0x004fe200078e02d8 */
[----:B------:R0:W2:Y:S03]  /*98e0*/  LDG.E.U16 R19, desc[UR4][R6.64] ;  /* 0x0000000406137981 */ /* 0x0000a6000c1e1500 */
[----:B------:R-:W-:-:S04]  /*98f0*/  IMAD.WIDE R4, R3, 0x2, R4 ;  /* 0x0000000203047825 */ /* 0x000fc800078e0204 */
[----:B------:R-:W-:Y:S01]  /*9900*/  IMAD.WIDE R14, R3, 0x2, R14 ;  /* 0x00000002030e7825 */ /* 0x000fe200078e020e */
[----:B---3--:R1:W-:Y:S04]  /*9910*/  STL [R1+0x68], R17 ;  /* 0x0000681101007387 */ /* 0x0083e80000100800 */
[----:B-1----:R1:W3:Y:S04]  /*9920*/  LDG.E.U16 R17, desc[UR4][R4.64] ;  /* 0x0000000404117981 */ /* 0x0022e8000c1e1500 */
[----:B------:R-:W-:Y:S04]  /*9930*/  STL [R1+0xf0], R2 ;  /* 0x0000f00201007387 */ /* 0x000fe80000100800 */
[----:B------:R-:W-:Y:S04]  /*9940*/  STL [R1+0x17c], R220 ;  /* 0x00017cdc01007387 */ /* 0x000fe80000100800 */
[----:B------:R-:W-:Y:S04]  /*9950*/  STL [R1+0x1ec], R0 ;  /* 0x0001ec0001007387 */ /* 0x000fe80000100800 */
[----:B------:R-:W-:Y:S04]  /*9960*/  STL [R1+0x20c], R219 ;  /* 0x00020cdb01007387 */ /* 0x000fe80000100800 */
[----:B------:R0:W-:Y:S04]  /*9970*/  STL [R1+0x208], R16 ;  /* 0x0002081001007387 */ /* 0x0001e80000100800 */
[----:B0-----:R-:W3:Y:S01]  /*9980*/  LDG.E.U16 R16, desc[UR4][R14.64] ;  /* 0x000000040e107981 */ /* 0x001ee2000c1e1500 */
[----:B------:R-:W-:-:S02]  /*9990*/  IMAD R6, R183, 0x35, RZ ;  /* 0x00000035b7067824 */ /* 0x000fc400078e02ff */
[C---:B------:R-:W-:Y:S02]  /*99a0*/  IMAD R2, R183.reuse, 0x36, RZ ;  /* 0x00000036b7027824 */ /* 0x040fe400078e02ff */
[C---:B------:R-:W-:Y:S02]  /*99b0*/  IMAD R0, R183.reuse, 0x37, RZ ;  /* 0x00000037b7007824 */ /* 0x040fe400078e02ff */
[C---:B------:R-:W-:Y:S02]  /*99c0*/  IMAD R204, R183.reuse, 0x38, RZ ;  /* 0x00000038b7cc7824 */ /* 0x040fe400078e02ff */
[----:B------:R-:W-:Y:S02]  /*99d0*/  IMAD R241, R183, 0x39, RZ ;  /* 0x00000039b7f17824 */ /* 0x000fe400078e02ff */
[----:B------:R-:W-:-:S04]  /*99e0*/  IMAD.WIDE R12, R6, 0x2, R216 ;  /* 0x00000002060c7825 */ /* 0x000fc800078e02d8 */
[----:B------:R-:W-:-:S04]  /*99f0*/  IMAD.WIDE R10, R2, 0x2, R216 ;  /* 0x00000002020a7825 */ /* 0x000fc800078e02d8 */
[----:B------:R-:W-:-:S04]  /*9a00*/  IMAD.WIDE R8, R0, 0x2, R216 ;  /* 0x0000000200087825 */ /* 0x000fc800078e02d8 */
[----:B------:R-:W-:-:S04]  /*9a10*/  IMAD.WIDE R6, R204, 0x2, R216 ;  /* 0x00000002cc067825 */ /* 0x000fc800078e02d8 */
[----:B-1----:R-:W-:-:S04]  /*9a20*/  IMAD.WIDE R4, R241, 0x2, R216 ;  /* 0x00000002f1047825 */ /* 0x002fc800078e02d8 */
[----:B------:R-:W-:-:S04]  /*9a30*/  IMAD.WIDE R12, R3, 0x2, R12 ;  /* 0x00000002030c7825 */ /* 0x000fc800078e020c */
[C---:B------:R-:W-:Y:S01]  /*9a40*/  IMAD.WIDE R10, R3.reuse, 0x2, R10 ;  /* 0x00000002030a7825 */ /* 0x040fe200078e020a */
[----:B------:R-:W3:Y:S03]  /*9a50*/  LDG.E.U16 R219, desc[UR4][R12.64] ;  /* 0x000000040cdb7981 */ /* 0x000ee6000c1e1500 */
[C---:B------:R-:W-:Y:S01]  /*9a60*/  IMAD.WIDE R8, R3.reuse, 0x2, R8 ;  /* 0x0000000203087825 */ /* 0x040fe200078e0208 */
[----:B------:R-:W3:Y:S03]  /*9a70*/  LDG.E.U16 R222, desc[UR4][R10.64] ;  /* 0x000000040ade7981 */ /* 0x000ee6000c1e1500 */
[C---:B------:R-:W-:Y:S01]  /*9a80*/  IMAD.WIDE R6, R3.reuse, 0x2, R6 ;  /* 0x0000000203067825 */ /* 0x040fe200078e0206 */
[----:B------:R-:W3:Y:S03]  /*9a90*/  LDG.E.U16 R221, desc[UR4][R8.64] ;  /* 0x0000000408dd7981 */ /* 0x000ee6000c1e1500 */
[----:B------:R-:W-:Y:S01]  /*9aa0*/  IMAD.WIDE R4, R3, 0x2, R4 ;  /* 0x0000000203047825 */ /* 0x000fe200078e0204 */
[----:B----4-:R0:W-:Y:S04]  /*9ab0*/  STL [R1+0x204], R18 ;  /* 0x0002041201007387 */ /* 0x0101e80000100800 */
[----:B------:R1:W4:Y:S04]  /*9ac0*/  LDG.E.U16 R220, desc[UR4][R6.64] ;  /* 0x0000000406dc7981 */ /* 0x000328000c1e1500 */
[----:B0-----:R0:W4:Y:S01]  /*9ad0*/  LDG.E.U16 R18, desc[UR4][R4.64] ;  /* 0x0000000404127981 */ /* 0x001122000c1e1500 */
[----:B------:R-:W-:-:S02]  /*9ae0*/  IMAD R2, R183, 0x3a, RZ ;  /* 0x0000003ab7027824 */ /* 0x000fc400078e02ff */
[C---:B------:R-:W-:Y:S02]  /*9af0*/  IMAD R0, R183.reuse, 0x3b, RZ ;  /* 0x0000003bb7007824 */ /* 0x040fe400078e02ff */
[----:B-1----:R-:W-:Y:S02]  /*9b00*/  IMAD R6, R183, 0x3c, RZ ;  /* 0x0000003cb7067824 */ /* 0x002fe400078e02ff */
[----:B------:R-:W-:-:S04]  /*9b10*/  IMAD.WIDE R14, R2, 0x2, R216 ;  /* 0x00000002020e7825 */ /* 0x000fc800078e02d8 */
[C---:B0-----:R-:W-:Y:S02]  /*9b20*/  IMAD R4, R183.reuse, 0x3d, RZ ;  /* 0x0000003db7047824 */ /* 0x041fe400078e02ff */
[----:B------:R-:W-:Y:S02]  /*9b30*/  IMAD R2, R183, 0x3e, RZ ;  /* 0x0000003eb7027824 */ /* 0x000fe400078e02ff */
[----:B------:R-:W-:-:S04]  /*9b40*/  IMAD.WIDE R12, R0, 0x2, R216 ;  /* 0x00000002000c7825 */ /* 0x000fc800078e02d8 */
[----:B------:R-:W-:Y:S02]  /*9b50*/  IMAD R0, R183, 0x3f, RZ ;  /* 0x0000003fb7007824 */ /* 0x000fe400078e02ff */
[--C-:B------:R-:W-:Y:S01]  /*9b60*/  IMAD.WIDE R10, R6, 0x2, R216.reuse ;  /* 0x00000002060a7825 */ /* 0x100fe200078e02d8 */
[----:B------:R0:W-:Y:S03]  /*9b70*/  STL [R1+0x200], R218 ;  /* 0x000200da01007387 */ /* 0x0001e60000100800 */
[--C-:B------:R-:W-:Y:S01]  /*9b80*/  IMAD.WIDE R8, R4, 0x2, R216.reuse ;  /* 0x0000000204087825 */ /* 0x100fe200078e02d8 */
[----:B------:R1:W-:Y:S03]  /*9b90*/  STL [R1+0x64], R21 ;  /* 0x0000641501007387 */ /* 0x0003e60000100800 */
[----:B------:R-:W-:Y:S01]  /*9ba0*/  IMAD.WIDE R6, R2, 0x2, R216 ;  /* 0x0000000202067825 */ /* 0x000fe200078e02d8 */
[----:B------:R1:W-:Y:S03]  /*9bb0*/  STL [R1+0xe4], R20 ;  /* 0x0000e41401007387 */ /* 0x0003e60000100800 */
[----:B------:R-:W-:-:S04]  /*9bc0*/  IMAD.WIDE R14, R3, 0x2, R14 ;  /* 0x00000002030e7825 */ /* 0x000fc800078e020e */
[----:B------:R-:W-:Y:S01]  /*9bd0*/  IMAD.WIDE R4, R0, 0x2, R216 ;  /* 0x0000000200047825 */ /* 0x000fe200078e02d8 */
[----:B--2---:R2:W-:Y:S03]  /*9be0*/  STL [R1+0x178], R19 ;  /* 0x0001781301007387 */ /* 0x0045e60000100800 */
[C---:B------:R-:W-:Y:S01]  /*9bf0*/  IMAD.WIDE R12, R3.reuse, 0x2, R12 ;  /* 0x00000002030c7825 */ /* 0x040fe200078e020c */
[----:B0-----:R0:W4:Y:S03]  /*9c00*/  LDG.E.U16 R218, desc[UR4][R14.64] ;  /* 0x000000040eda7981 */ /* 0x001126000c1e1500 */
[----:B------:R-:W-:-:S04]  /*9c10*/  IMAD.WIDE R10, R3, 0x2, R10 ;  /* 0x00000002030a7825 */ /* 0x000fc800078e020a */
[C---:B------:R-:W-:Y:S01]  /*9c20*/  IMAD.WIDE R8, R3.reuse, 0x2, R8 ;  /* 0x0000000203087825 */ /* 0x040fe200078e0208 */
[----:B-1----:R-:W4:Y:S03]  /*9c30*/  LDG.E.U16 R21, desc[UR4][R10.64] ;  /* 0x000000040a157981 */ /* 0x002f26000c1e1500 */
[C---:B------:R-:W-:Y:S01]  /*9c40*/  IMAD.WIDE R6, R3.reuse, 0x2, R6 ;  /* 0x0000000203067825 */ /* 0x040fe200078e0206 */
[----:B------:R-:W4:Y:S03]  /*9c50*/  LDG.E.U16 R20, desc[UR4][R8.64] ;  /* 0x0000000408147981 */ /* 0x000f26000c1e1500 */
[----:B------:R-:W-:Y:S01]  /*9c60*/  IMAD.WIDE R4, R3, 0x2, R4 ;  /* 0x0000000203047825 */ /* 0x000fe200078e0204 */
[----:B--2---:R1:W2:Y:S04]  /*9c70*/  LDG.E.U16 R19, desc[UR4][R6.64] ;  /* 0x0000000406137981 */ /* 0x0042a8000c1e1500 */
[----:B---3--:R3:W-:Y:S04]  /*9c80*/  STL [R1+0x1e8], R17 ;  /* 0x0001e81101007387 */ /* 0x0087e80000100800 */
[----:B---3--:R3:W2:Y:S04]  /*9c90*/  LDG.E.U16 R17, desc[UR4][R12.64] ;  /* 0x000000040c117981 */ /* 0x0086a8000c1e1500 */
[----:B------:R0:W-:Y:S04]  /*9ca0*/  STL [R1+0x1fc], R16 ;  /* 0x0001fc1001007387 */ /* 0x0001e80000100800 */
[----:B0-----:R0:W2:Y:S01]  /*9cb0*/  LDG.E.U16 R16, desc[UR4][R4.64] ;  /* 0x0000000404107981 */ /* 0x0010a2000c1e1500 */
[----:B------:R-:W-:-:S05]  /*9cc0*/  SHF.L.U32 R196, R183, 0x6, RZ ;  /* 0x00000006b7c47819 */ /* 0x000fca00000006ff */
[----:B------:R-:W-:-:S04]  /*9cd0*/  IMAD.WIDE R14, R196, 0x2, R216 ;  /* 0x00000002c40e7825 */ /* 0x000fc800078e02d8 */
[----:B------:R-:W-:Y:S01]  /*9ce0*/  IMAD.WIDE R14, R3, 0x2, R14 ;  /* 0x00000002030e7825 */ /* 0x000fe200078e020e */
[----:B------:R1:W-:Y:S04]  /*9cf0*/  STL [R1+0x1e4], R219 ;  /* 0x0001e4db01007387 */ /* 0x0003e80000100800 */
[----:B------:R-:W-:Y:S04]  /*9d00*/  STL [R1+0x1e0], R222 ;  /* 0x0001e0de01007387 */ /* 0x000fe80000100800 */
[----:B------:R-:W-:Y:S04]  /*9d10*/  STL [R1+0x1dc], R221 ;  /* 0x0001dcdd01007387 */ /* 0x000fe80000100800 */
[----:B----4-:R-:W-:Y:S04]  /*9d20*/  STL [R1+0x60], R220 ;  /* 0x000060dc01007387 */ /* 0x010fe80000100800 */
[----:B------:R4:W-:Y:S01]  /*9d30*/  STL [R1+0xd0], R18 ;  /* 0x0000d01201007387 */ /* 0x0009e20000100800 */
[----:B-1----:R-:W-:-:S03]  /*9d40*/  IMAD R219, R183, 0x41, RZ ;  /* 0x00000041b7db7824 */ /* 0x002fc600078e02ff */
[----:B----4-:R1:W4:Y:S01]  /*9d50*/  LDG.E.U16 R18, desc[UR4][R14.64] ;  /* 0x000000040e127981 */ /* 0x010322000c1e1500 */
[C---:B------:R-:W-:Y:S02]  /*9d60*/  IMAD R7, R183.reuse, 0x42, RZ ;  /* 0x00000042b7077824 */ /* 0x040fe400078e02ff */
[C---:B------:R-:W-:Y:S02]  /*9d70*/  IMAD R6, R183.reuse, 0x43, RZ ;  /* 0x00000043b7067824 */ /* 0x040fe400078e02ff */
[C---:B------:R-:W-:Y:S02]  /*9d80*/  IMAD R2, R183.reuse, 0x44, RZ ;  /* 0x00000044b7027824 */ /* 0x040fe400078e02ff */
[----:B------:R-:W-:Y:S02]  /*9d90*/  IMAD R0, R183, 0x45, RZ ;  /* 0x00000045b7007824 */ /* 0x000fe400078e02ff */
[----:B---3--:R-:W-:-:S04]  /*9da0*/  IMAD.WIDE R12, R219, 0x2, R216 ;  /* 0x00000002db0c7825 */ /* 0x008fc800078e02d8 */
[----:B------:R-:W-:-:S04]  /*9db0*/  IMAD.WIDE R10, R7, 0x2, R216 ;  /* 0x00000002070a7825 */ /* 0x000fc800078e02d8 */
[----:B------:R-:W-:-:S04]  /*9dc0*/  IMAD.WIDE R8, R6, 0x2, R216 ;  /* 0x0000000206087825 */ /* 0x000fc800078e02d8 */
[----:B------:R-:W-:-:S04]  /*9dd0*/  IMAD.WIDE R6, R2, 0x2, R216 ;  /* 0x0000000202067825 */ /* 0x000fc800078e02d8 */
[----:B0-----:R-:W-:-:S04]  /*9de0*/  IMAD.WIDE R4, R0, 0x2, R216 ;  /* 0x0000000200047825 */ /* 0x001fc800078e02d8 */
[----:B------:R-:W-:Y:S02]  /*9df0*/  IMAD R0, R183, 0x46, RZ ;  /* 0x00000046b7007824 */ /* 0x000fe400078e02ff */
[----:B------:R-:W-:-:S04]  /*9e00*/  IMAD.WIDE R12, R3, 0x2, R12 ;  /* 0x00000002030c7825 */ /* 0x000fc800078e020c */
[C---:B------:R-:W-:Y:S01]  /*9e10*/  IMAD.WIDE R10, R3.reuse, 0x2, R10 ;  /* 0x00000002030a7825 */ /* 0x040fe200078e020a */
[----:B------:R0:W3:Y:S03]  /*9e20*/  LDG.E.U16 R223, desc[UR4][R12.64] ;  /* 0x000000040cdf7981 */ /* 0x0000e6000c1e1500 */
[C---:B------:R-:W-:Y:S01]  /*9e30*/  IMAD.WIDE R8, R3.reuse, 0x2, R8 ;  /* 0x0000000203087825 */ /* 0x040fe200078e0208 */
[----:B------:R0:W3:Y:S03]  /*9e40*/  LDG.E.U16 R222, desc[UR4][R10.64] ;  /* 0x000000040ade7981 */ /* 0x0000e6000c1e1500 */
[C---:B------:R-:W-:Y:S01]  /*9e50*/  IMAD.WIDE R6, R3.reuse, 0x2, R6 ;  /* 0x0000000203067825 */ /* 0x040fe200078e0206 */
[----:B------:R0:W-:Y:S03]  /*9e60*/  STL [R1+0x168], R218 ;  /* 0x000168da01007387 */ /* 0x0001e60000100800 */
[----:B-1----:R-:W-:Y:S01]  /*9e70*/  IMAD.WIDE R14, R0, 0x2, R216 ;  /* 0x00000002000e7825 */ /* 0x002fe200078e02d8 */
[----:B------:R1:W3:Y:S03]  /*9e80*/  LDG.E.U16 R221, desc[UR4][R8.64] ;  /* 0x0000000408dd7981 */ /* 0x0002e6000c1e1500 */
[C---:B------:R-:W-:Y:S01]  /*9e90*/  IMAD.WIDE R4, R3.reuse, 0x2, R4 ;  /* 0x0000000203047825 */ /* 0x040fe200078e0204 */
[----:B0-----:R0:W3:Y:S03]  /*9ea0*/  LDG.E.U16 R218, desc[UR4][R6.64] ;  /* 0x0000000406da7981 */ /* 0x0010e6000c1e1500 */
[----:B------:R-:W-:Y:S01]  /*9eb0*/  IMAD.WIDE R14, R3, 0x2, R14 ;  /* 0x00000002030e7825 */ /* 0x000fe200078e020e */
[----:B--2---:R2:W-:Y:S04]  /*9ec0*/  STL [R1+0x1d8], R17 ;  /* 0x0001d81101007387 */ /* 0x0045e80000100800 */
[----:B------:R-:W-:Y:S04]  /*9ed0*/  STL [R1+0x1d4], R21 ;  /* 0x0001d41501007387 */ /* 0x000fe80000100800 */
[----:B------:R-:W-:Y:S04]  /*9ee0*/  STL [R1+0x1d0], R20 ;  /* 0x0001d01401007387 */ /* 0x000fe80000100800 */
[----:B--2---:R2:W3:Y:S04]  /*9ef0*/  LDG.E.U16 R17, desc[UR4][R4.64] ;  /* 0x0000000404117981 */ /* 0x0044e8000c1e1500 */
[----:B------:R-:W-:Y:S04]  /*9f00*/  STL [R1+0x1cc], R19 ;  /* 0x0001cc1301007387 */ /* 0x000fe80000100800 */
[----:B------:R1:W-:Y:S04]  /*9f10*/  STL [R1+0x1c8], R16 ;  /* 0x0001c81001007387 */ /* 0x0003e80000100800 */
[----:B-1----:R-:W3:Y:S01]  /*9f20*/  LDG.E.U16 R16, desc[UR4][R14.64] ;  /* 0x000000040e107981 */ /* 0x002ee2000c1e1500 */
        /* <DEDUP_REMOVED lines=8> */
[----:B0-----:R-:W-:-:S04]  /*9fb0*/  IMAD.WIDE R6, R240, 0x2, R216 ;  /* 0x00000002f0067825 */ /* 0x001fc800078e02d8 */
[----:B--2---:R-:W-:-:S04]  /*9fc0*/  IMAD.WIDE R4, R0, 0x2, R216 ;  /* 0x0000000200047825 */ /* 0x004fc800078e02d8 */
[----:B------:R-:W-:-:S04]  /*9fd0*/  IMAD.WIDE R12, R3, 0x2, R12 ;  /* 0x00000002030c7825 */ /* 0x000fc800078e020c */
[C---:B------:R-:W-:Y:S01]  /*9fe0*/  IMAD.WIDE R10, R3.reuse, 0x2, R10 ;  /* 0x00000002030a7825 */ /* 0x040fe200078e020a */
[----:B------:R-:W2:Y:S03]  /*9ff0*/  LDG.E.U16 R220, desc[UR4][R12.64] ;  /* 0x000000040cdc7981 */ /* 0x000ea6000c1e1500 */
[C---:B------:R-:W-:Y:S01]  /*a000*/  IMAD.WIDE R8, R3.reuse, 0x2, R8 ;  /* 0x0000000203087825 */ /* 0x040fe200078e0208 */
[----:B------:R-:W2:Y:S03]  /*a010*/  LDG.E.U16 R21, desc[UR4][R10.64] ;  /* 0x000000040a157981 */ /* 0x000ea6000c1e1500 */
[C---:B------:R-:W-:Y:S01]  /*a020*/  IMAD.WIDE R6, R3.reuse, 0x2, R6 ;  /* 0x0000000203067825 */ /* 0x040fe200078e0206 */
[----:B------:R-:W2:Y:S03]  /*a030*/  LDG.E.U16 R20, desc[UR4][R8.64] ;  /* 0x0000000408147981 */ /* 0x000ea6000c1e1500 */
        /* <DEDUP_REMOVED lines=8> */
[C---:B------:R-:W-:Y:S02]  /*a0c0*/  IMAD R0, R183.reuse, 0x4f, RZ ;  /* 0x0000004fb7007824 */ /* 0x040fe400078e02ff */
[C---:B------:R-:W-:Y:S02]  /*a0d0*/  IMAD R176, R183.reuse, 0x50, RZ ;  /* 0x00000050b7b07824 */ /* 0x040fe400078e02ff */
[----:B------:R-:W-:Y:S02]  /*a0e0*/  IMAD R201, R183, 0x51, RZ ;  /* 0x00000051b7c97824 */ /* 0x000fe400078e02ff */
[----:B------:R-:W-:-:S04]  /*a0f0*/  IMAD.WIDE R12, R6, 0x2, R216 ;  /* 0x00000002060c7825 */ /* 0x000fc800078e02d8 */
[----:B------:R-:W-:-:S04]  /*a100*/  IMAD.WIDE R10, R2, 0x2, R216 ;  /* 0x00000002020a7825 */ /* 0x000fc800078e02d8 */
[--C-:B------:R-:W-:Y:S01]  /*a110*/  IMAD.WIDE R8, R0, 0x2, R216.reuse ;  /* 0x0000000200087825 */ /* 0x100fe200078e02d8 */
[----:B---3--:R1:W-:Y:S03]  /*a120*/  STL [R1+0xcc], R223 ;  /* 0x0000ccdf01007387 */ /* 0x0083e60000100800 */
[--C-:B------:R-:W-:Y:S01]  /*a130*/  IMAD.WIDE R6, R176, 0x2, R216.reuse ;  /* 0x00000002b0067825 */ /* 0x100fe200078e02d8 */
[----:B------:R3:W-:Y:S03]  /*a140*/  STL [R1+0x164], R222 ;  /* 0x000164de01007387 */ /* 0x0007e60000100800 */
[----:B0-----:R-:W-:-:S04]  /*a150*/  IMAD.WIDE R4, R201, 0x2, R216 ;  /* 0x00000002c9047825 */ /* 0x001fc800078e02d8 */
[C---:B------:R-:W-:Y:S01]  /*a160*/  IMAD.WIDE R14, R3.reuse, 0x2, R14 ;  /* 0x00000002030e7825 */ /* 0x040fe200078e020e */
[----:B------:R0:W-:Y:S03]  /*a170*/  STL [R1+0x1c4], R221 ;  /* 0x0001c4dd01007387 */ /* 0x0001e60000100800 */
[C---:B------:R-:W-:Y:S01]  /*a180*/  IMAD.WIDE R12, R3.reuse, 0x2, R12 ;  /* 0x00000002030c7825 */ /* 0x040fe200078e020c */
[----:B------:R-:W-:Y:S03]  /*a190*/  STL [R1+0x1c0], R218 ;  /* 0x0001c0da01007387 */ /* 0x000fe60000100800 */
[C---:B------:R-:W-:Y:S01]  /*a1a0*/  IMAD.WIDE R10, R3.reuse, 0x2, R10 ;  /* 0x00000002030a7825 */ /* 0x040fe200078e020a */
[----:B------:R-:W4:Y:S03]  /*a1b0*/  LDG.E.U16 R226, desc[UR4][R12.64] ;  /* 0x000000040ce27981 */ /* 0x000f26000c1e1500 */
[C---:B------:R-:W-:Y:S01]  /*a1c0*/  IMAD.WIDE R8, R3.reuse, 0x2, R8 ;  /* 0x0000000203087825 */ /* 0x040fe200078e0208 */
[----:B-1----:R-:W4:Y:S03]  /*a1d0*/  LDG.E.U16 R223, desc[UR4][R10.64] ;  /* 0x000000040adf7981 */ /* 0x002f26000c1e1500 */
[C---:B------:R-:W-:Y:S01]  /*a1e0*/  IMAD.WIDE R6, R3.reuse, 0x2, R6 ;  /* 0x0000000203067825 */ /* 0x040fe200078e0206 */
[----:B---3--:R-:W3:Y:S03]  /*a1f0*/  LDG.E.U16 R222, desc[UR4][R8.64] ;  /* 0x0000000408de7981 */ /* 0x008ee6000c1e1500 */
[----:B------:R-:W-:Y:S01]  /*a200*/  IMAD.WIDE R4, R3, 0x2, R4 ;  /* 0x0000000203047825 */ /* 0x000fe200078e0204 */
[----:B0-----:R-:W3:Y:S04]  /*a210*/  LDG.E.U16 R221, desc[UR4][R6.64] ;  /* 0x0000000406dd7981 */ /* 0x001ee8000c1e1500 */
[----:B------:R0:W-:Y:S04]  /*a220*/  STL [R1+0x1bc], R17 ;  /* 0x0001bc1101007387 */ /* 0x0001e80000100800 */
[----:B0-----:R0:W3:Y:S04]  /*a230*/  LDG.E.U16 R17, desc[UR4][R14.64] ;  /* 0x000000040e117981 */ /* 0x0010e8000c1e1500 */
[----:B------:R1:W-:Y:S04]  /*a240*/  STL [R1+0x1b8], R16 ;  /* 0x0001b81001007387 */ /* 0x0003e80000100800 */
[----:B-1----:R1:W3:Y:S01]  /*a250*/  LDG.E.U16 R16, desc[UR4][R4.64] ;  /* 0x0000000404107981 */ /* 0x0022e2000c1e1500 */
[----:B------:R-:W-:-:S02]  /*a260*/  IMAD R218, R183, 0x52, RZ ;  /* 0x00000052b7da7824 */ /* 0x000fc400078e02ff */
[----:B------:R-:W-:Y:S02]  /*a270*/  IMAD R243, R183, 0x53, RZ ;  /* 0x00000053b7f37824 */ /* 0x000fe400078e02ff */
[----:B0-----:R-:W-:-:S04]  /*a280*/  IMAD.WIDE R14, R218, 0x2, R216 ;  /* 0x00000002da0e7825 */ /* 0x001fc800078e02d8 */
[----:B------:R-:W-:-:S04]  /*a290*/  IMAD.WIDE R12, R243, 0x2, R216 ;  /* 0x00000002f30c7825 */ /* 0x000fc800078e02d8 */
[----:B------:R-:W-:Y:S02]  /*a2a0*/  IMAD R7, R183, 0x54, RZ ;  /* 0x00000054b7077824 */ /* 0x000fe400078e02ff */
[----:B------:R-:W-:-:S04]  /*a2b0*/  IMAD.WIDE R14, R3, 0x2, R14 ;  /* 0x00000002030e7825 */ /* 0x000fc800078e020e */
[----:B------:R-:W-:-:S04]  /*a2c0*/  IMAD.WIDE R10, R7, 0x2, R216 ;  /* 0x00000002070a7825 */ /* 0x000fc800078e02d8 */
[----:B------:R-:W-:Y:S01]  /*a2d0*/  IMAD.WIDE R12, R3, 0x2, R12 ;  /* 0x00000002030c7825 */ /* 0x000fe200078e020c */
[----:B--2---:R-:W-:Y:S04]  /*a2e0*/  STL [R1+0x1b4], R220 ;  /* 0x0001b4dc01007387 */ /* 0x004fe80000100800 */
[----:B------:R-:W-:Y:S04]  /*a2f0*/  STL [R1+0x58], R21 ;  /* 0x0000581501007387 */ /* 0x000fe80000100800 */
[----:B------:R-:W-:Y:S01]  /*a300*/  STL [R1+0xc8], R20 ;  /* 0x0000c81401007387 */ /* 0x000fe20000100800 */
[----:B------:R-:W-:-:S02]  /*a310*/  IMAD R6, R183, 0x55, RZ ;  /* 0x00000055b7067824 */ /* 0x000fc400078e02ff */
[----:B------:R-:W-:Y:S01]  /*a320*/  IMAD.WIDE R10, R3, 0x2, R10 ;  /* 0x00000002030a7825 */ /* 0x000fe200078e020a */
[----:B----4-:R0:W-:Y:S03]  /*a330*/  STL [R1+0x160], R19 ;  /* 0x0001601301007387 */ /* 0x0101e60000100800 */
[----:B------:R-:W-:Y:S02]  /*a340*/  IMAD R2, R183, 0x56, RZ ;  /* 0x00000056b7027824 */ /* 0x000fe400078e02ff */
[--C-:B------:R-:W-:Y:S01]  /*a350*/  IMAD.WIDE R8, R6, 0x2, R216.reuse ;  /* 0x0000000206087825 */ /* 0x100fe200078e02d8 */
[----:B------:R-:W2:Y:S04]  /*a360*/  LDG.E.U16 R225, desc[UR4][R10.64] ;  /* 0x000000040ae17981 */ /* 0x000ea8000c1e1500 */
[----:B------:R4:W-:Y:S04]  /*a370*/  STL [R1+0x1b0], R18 ;  /* 0x0001b01201007387 */ /* 0x0009e80000100800 */
[----:B0-----:R-:W2:Y:S04]  /*a380*/  LDG.E.U16 R19, desc[UR4][R12.64] ;  /* 0x000000040c137981 */ /* 0x001ea8000c1e1500 */
[----:B----4-:R0:W4:Y:S01]  /*a390*/  LDG.E.U16 R18, desc[UR4][R14.64] ;  /* 0x000000040e127981 */ /* 0x010122000c1e1500 */
[----:B------:R-:W-:-:S04]  /*a3a0*/  IMAD.WIDE R6, R2, 0x2, R216 ;  /* 0x0000000202067825 */ /* 0x000fc800078e02d8 */
[----:B------:R-:W-:-:S04]  /*a3b0*/  IMAD.WIDE R8, R3, 0x2, R8 ;  /* 0x0000000203087825 */ /* 0x000fc800078e0208 */
[----:B------:R-:W-:Y:S01]  /*a3c0*/  IMAD.WIDE R6, R3, 0x2, R6 ;  /* 0x0000000203067825 */ /* 0x000fe200078e0206 */
[----:B------:R3:W2:Y:S03]  /*a3d0*/  LDG.E.U16 R220, desc[UR4][R8.64] ;  /* 0x0000000408dc7981 */ /* 0x0006a6000c1e1500 */
[C---:B------:R-:W-:Y:S01]  /*a3e0*/  IMAD R0, R183.reuse, 0x57, RZ ;  /* 0x00000057b7007824 */ /* 0x040fe200078e02ff */
[----:B------:R3:W2:Y:S01]  /*a3f0*/  LDG.E.U16 R21, desc[UR4][R6.64] ;  /* 0x0000000406157981 */ /* 0x0006a2000c1e1500 */
[----:B------:R-:W-:Y:S02]  /*a400*/  IMAD R20, R183, 0x58, RZ ;  /* 0x00000058b7147824 */ /* 0x000fe400078e02ff */
[----:B-1----:R-:W-:-:S04]  /*a410*/  IMAD.WIDE R4, R0, 0x2, R216 ;  /* 0x0000000200047825 */ /* 0x002fc800078e02d8 */
[----:B0-----:R-:W-:-:S04]  /*a420*/  IMAD.WIDE R14, R20, 0x2, R216 ;  /* 0x00000002140e7825 */ /* 0x001fc800078e02d8 */
[----:B------:R-:W-:-:S04]  /*a430*/  IMAD.WIDE R4, R3, 0x2, R4 ;  /* 0x0000000203047825 */ /* 0x000fc800078e0204 */
[----:B------:R-:W-:Y:S01]  /*a440*/  IMAD.WIDE R14, R3, 0x2, R14 ;  /* 0x00000002030e7825 */ /* 0x000fe200078e020e */
[----:B---3--:R0:W-:Y:S04]  /*a450*/  STL [R1+0x1a8], R17 ;  /* 0x0001a81101007387 */ /* 0x0081e80000100800 */
[----:B------:R-:W-:Y:S04]  /*a460*/  STL [R1+0x1a4], R226 ;  /* 0x0001a4e201007387 */ /* 0x000fe80000100800 */
[----:B------:R-:W-:Y:S04]  /*a470*/  STL [R1+0x1a0], R223 ;  /* 0x0001a0df01007387 */ /* 0x000fe80000100800 */
[----:B------:R-:W-:Y:S04]  /*a480*/  STL [R1+0x19c], R222 ;  /* 0x00019cde01007387 */ /* 0x000fe80000100800 */
[----:B------:R-:W-:Y:S04]  /*a490*/  STL [R1+0x54], R221 ;  /* 0x000054dd01007387 */ /* 0x000fe80000100800 */
[----:B0-----:R-:W3:Y:S04]  /*a4a0*/  LDG.E.U16 R17, desc[UR4][R4.64] ;  /* 0x0000000404117981 */ /* 0x001ee8000c1e1500 */
[----:B------:R0:W-:Y:S04]  /*a4b0*/  STL [R1+0xc4], R16 ;  /* 0x0000c41001007387 */ /* 0x0001e80000100800 */
[----:B0-----:R0:W3:Y:S01]  /*a4c0*/  LDG.E.U16 R16, desc[UR4][R14.64] ;  /* 0x000000040e107981 */ /* 0x0010e2000c1e1500 */
[----:B------:R-:W-:-:S02]  /*a4d0*/  IMAD R194, R183, 0x59, RZ ;  /* 0x00000059b7c27824 */ /* 0x000fc400078e02ff */
[----:B------:R-:W-:Y:S02]  /*a4e0*/  IMAD R203, R183, 0x5a, RZ ;  /* 0x0000005ab7cb7824 */ /* 0x000fe400078e02ff */
[----:B------:R-:W-:-:S04]  /*a4f0*/  IMAD.WIDE R12, R194, 0x2, R216 ;  /* 0x00000002c20c7825 */ /* 0x000fc800078e02d8 */
[----:B------:R-:W-:-:S04]  /*a500*/  IMAD.WIDE R10, R203, 0x2, R216 ;  /* 0x00000002cb0a7825 */ /* 0x000fc800078e02d8 */
[----:B------:R-:W-:-:S04]  /*a510*/  IMAD.WIDE R12, R3, 0x2, R12 ;  /* 0x00000002030c7825 */ /* 0x000fc800078e020c */
[----:B------:R-:W-:Y:S01]  /*a520*/  IMAD R234, R183, 0x5b, RZ ;  /* 0x0000005bb7ea7824 */ /* 0x000fe200078e02ff */
[----:B------:R-:W3:Y:S01]  /*a530*/  LDG.E.U16 R228, desc[UR4][R12.64] ;  /* 0x000000040ce47981 */ /* 0x000ee2000c1e1500 */
[----:B------:R-:W-:-:S04]  /*a540*/  IMAD.WIDE R10, R3, 0x2, R10 ;  /* 0x00000002030a7825 */ /* 0x000fc800078e020a */
[----:B------:R-:W-:Y:S01]  /*a550*/  IMAD R2, R183, 0x5c, RZ ;  /* 0x0000005cb7027824 */ /* 0x000fe200078e02ff */
[----:B------:R-:W3:Y:S01]  /*a560*/  LDG.E.U16 R223, desc[UR4][R10.64] ;  /* 0x000000040adf7981 */ /* 0x000ee2000c1e1500 */
[----:B------:R-:W-:-:S04]  /*a570*/  IMAD.WIDE R8, R234, 0x2, R216 ;  /* 0x00000002ea087825 */ /* 0x000fc800078e02d8 */
[----:B------:R-:W-:-:S04]  /*a580*/  IMAD.WIDE R6, R2, 0x2, R216 ;  /* 0x0000000202067825 */ /* 0x000fc800078e02d8 */
[C---:B------:R-:W-:Y:S02]  /*a590*/  IMAD R2, R183.reuse, 0x5e, RZ ;  /* 0x0000005eb7027824 */ /* 0x040fe400078e02ff */
[----:B------:R-:W-:Y:S02]  /*a5a0*/  IMAD R0, R183, 0x5d, RZ ;  /* 0x0000005db7007824 */ /* 0x000fe400078e02ff */
[----:B------:R-:W-:-:S04]  /*a5b0*/  IMAD.WIDE R8, R3, 0x2, R8 ;  /* 0x0000000203087825 */ /* 0x000fc800078e0208 */
[--C-:B0-----:R-:W-:Y:S01]  /*a5c0*/  IMAD.WIDE R14, R2, 0x2, R216.reuse ;  /* 0x00000002020e7825 */ /* 0x101fe200078e02d8 */
[----:B------:R0:W3:Y:S03]  /*a5d0*/  LDG.E.U16 R222, desc[UR4][R8.64] ;  /* 0x0000000408de7981 */ /* 0x0000e6000c1e1500 */
[----:B------:R-:W-:Y:S02]  /*a5e0*/  IMAD R175, R183, 0x61, RZ ;  /* 0x00000061b7af7824 */ /* 0x000fe400078e02ff */
[----:B------:R-:W-:-:S04]  /*a5f0*/  IMAD.WIDE R4, R0, 0x2, R216 ;  /* 0x0000000200047825 */ /* 0x000fc800078e02d8 */
[----:B------:R-:W-:Y:S02]  /*a600*/  IMAD R0, R183, 0x5f, RZ ;  /* 0x0000005fb7007824 */ /* 0x000fe400078e02ff */
[----:B0-----:R-:W-:Y:S01]  /*a610*/  IMAD.WIDE R8, R175, 0x2, R216 ;  /* 0x00000002af087825 */ /* 0x001fe200078e02d8 */
[----:B----4-:R0:W-:Y:S03]  /*a620*/  STL [R1+0x15c], R18 ;  /* 0x00015c1201007387 */ /* 0x0101e60000100800 */
[C---:B------:R-:W-:Y:S01]  /*a630*/  IMAD.WIDE R14, R3.reuse, 0x2, R14 ;  /* 0x00000002030e7825 */ /* 0x040fe200078e020e */
[----:B--2---:R1:W-:Y:S03]  /*a640*/  STL [R1+0x190], R19 ;  /* 0x0001901301007387 */ /* 0x0043e60000100800 */
[----:B------:R-:W-:Y:S01]  /*a650*/  IMAD.WIDE R12, R0, 0x2, R216 ;  /* 0x00000002000c7825 */ /* 0x000fe200078e02d8 */
[----:B------:R2:W4:Y:S03]  /*a660*/  LDG.E.U16 R226, desc[UR4][R14.64] ;  /* 0x000000040ee27981 */ /* 0x000526000c1e1500 */
[----:B------:R-:W-:-:S04]  /*a670*/  IMAD.WIDE R6, R3, 0x2, R6 ;  /* 0x0000000203067825 */ /* 0x000fc800078e0206 */
[C---:B------:R-:W-:Y:S01]  /*a680*/  IMAD R0, R183.reuse, 0x64, RZ ;  /* 0x00000064b7007824 */ /* 0x040fe200078e02ff */
[----:B0-----:R-:W4:Y:S01]  /*a690*/  LDG.E.U16 R18, desc[UR4][R6.64] ;  /* 0x0000000406127981 */ /* 0x001f22000c1e1500 */
[----:B-1----:R-:W-:Y:S02]  /*a6a0*/  IMAD R19, R183, 0x60, RZ ;  /* 0x00000060b7137824 */ /* 0x002fe400078e02ff */
[----:B------:R-:W-:Y:S01]  /*a6b0*/  IMAD.WIDE R8, R3, 0x2, R8 ;  /* 0x0000000203087825 */ /* 0x000fe200078e0208 */
[----:B------:R0:W-:Y:S03]  /*a6c0*/  STL [R1+0x18c], R225 ;  /* 0x00018ce101007387 */ /* 0x0001e60000100800 */
[----:B--2---:R-:W-:-:S04]  /*a6d0*/  IMAD.WIDE R14, R0, 0x2, R216 ;  /* 0x00000002000e7825 */ /* 0x004fc800078e02d8 */
[----:B------:R-:W-:Y:S02]  /*a6e0*/  IMAD R0, R183, 0x67, RZ ;  /* 0x00000067b7007824 */ /* 0x000fe400078e02ff */
[----:B------:R-:W-:Y:S01]  /*a6f0*/  IMAD.WIDE R10, R19, 0x2, R216 ;  /* 0x00000002130a7825 */ /* 0x000fe200078e02d8 */
[----:B0-----:R0:W2:Y:S03]  /*a700*/  LDG.E.U16 R225, desc[UR4][R8.64] ;  /* 0x0000000408e17981 */ /* 0x0010a6000c1e1500 */
[----:B------:R-:W-:-:S04]  /*a710*/  IMAD.WIDE R4, R3, 0x2, R4 ;  /* 0x0000000203047825 */ /* 0x000fc800078e0204 */
[----:B------:R-:W-:Y:S01]  /*a720*/  IMAD.WIDE R10, R3, 0x2, R10 ;  /* 0x00000002030a7825 */ /* 0x000fe200078e020a */
[----:B------:R1:W-:Y:S03]  /*a730*/  STL [R1+0x188], R220 ;  /* 0x000188dc01007387 */ /* 0x0003e60000100800 */
[----:B0-----:R-:W-:Y:S01]  /*a740*/  IMAD.WIDE R8, R0, 0x2, R216 ;  /* 0x0000000200087825 */ /* 0x001fe200078e02d8 */
[----:B------:R-:W2:Y:S03]  /*a750*/  LDG.E.U16 R221, desc[UR4][R4.64] ;  /* 0x0000000404dd7981 */ /* 0x000ea6000c1e1500 */
[----:B------:R-:W-:Y:S01]  /*a760*/  IMAD R2, R183, 0x66, RZ ;  /* 0x00000066b7027824 */ /* 0x000fe200078e02ff */
[----:B------:R0:W2:Y:S01]  /*a770*/  LDG.E.U16 R227, desc[UR4][R10.64] ;  /* 0x000000040ae37981 */ /* 0x0000a2000c1e1500 */
[----:B------:R-:W-:-:S04]  /*a780*/  IMAD.WIDE R8, R3, 0x2, R8 ;  /* 0x0000000203087825 */ /* 0x000fc800078e0208 */
[----:B------:R-:W-:Y:S01]  /*a790*/  IMAD.WIDE R12, R3, 0x2, R12 ;  /* 0x00000002030c7825 */ /* 0x000fe200078e020c */
[----:B------:R0:W-:Y:S03]  /*a7a0*/  STL [R1+0x184], R21 ;  /* 0x0001841501007387 */ /* 0x0001e60000100800 */
[C---:B------:R-:W-:Y:S02]  /*a7b0*/  IMAD R200, R183.reuse, 0x62, RZ ;  /* 0x00000062b7c87824 */ /* 0x040fe400078e02ff */
[----:B-1----:R-:W-:Y:S02]  /*a7c0*/  IMAD R220, R183, 0x63, RZ ;  /* 0x00000063b7dc7824 */ /* 0x002fe400078e02ff */
[--C-:B0-----:R-:W-:Y:S02]  /*a7d0*/  IMAD.WIDE R10, R2, 0x2, R216.reuse ;  /* 0x00000002020a7825 */ /* 0x101fe400078e02d8 */
[----:B------:R-:W2:Y:S02]  /*a7e0*/  LDG.E.U16 R2, desc[UR4][R8.64] ;  /* 0x0000000408027981 */ /* 0x000ea4000c1e1500 */
[----:B------:R-:W-:-:S02]  /*a7f0*/  IMAD.WIDE R6, R200, 0x2, R216 ;  /* 0x00000002c8067825 */ /* 0x000fc400078e02d8 */
[----:B------:R-:W2:Y:S02]  /*a800*/  LDG.E.U16 R21, desc[UR4][R12.64] ;  /* 0x000000040c157981 */ /* 0x000ea4000c1e1500 */
[----:B------:R-:W-:-:S04]  /*a810*/  IMAD.WIDE R4, R220, 0x2, R216 ;  /* 0x00000002dc047825 */ /* 0x000fc800078e02d8 */
[----:B------:R-:W-:-:S04]  /*a820*/  IMAD.WIDE R6, R3, 0x2, R6 ;  /* 0x0000000203067825 */ /* 0x000fc800078e0206 */
[C---:B------:R-:W-:Y:S01]  /*a830*/  IMAD.WIDE R4, R3.reuse, 0x2, R4 ;  /* 0x0000000203047825 */ /* 0x040fe200078e0204 */
[----:B---3--:R0:W-:Y:S04]  /*a840*/  STL [R1+0x180], R17 ;  /* 0x0001801101007387 */ /* 0x0081e80000100800 */
[----:B0-----:R0:W3:Y:S04]  /*a850*/  LDG.E.U16 R17, desc[UR4][R6.64] ;  /* 0x0000000406117981 */ /* 0x0010e8000c1e1500 */
[----:B------:R1:W-:Y:S04]  /*a860*/  STL [R1+0x50], R16 ;  /* 0x0000501001007387 */ /* 0x0003e80000100800 */
[----:B-1----:R1:W3:Y:S01]  /*a870*/  LDG.E.U16 R16, desc[UR4][R4.64] ;  /* 0x0000000404107981 */ /* 0x0022e2000c1e1500 */
[----:B------:R-:W-:-:S03]  /*a880*/  IMAD.WIDE R14, R3, 0x2, R14 ;  /* 0x00000002030e7825 */ /* 0x000fc600078e020e */
[----:B------:R-:W-:Y:S04]  /*a890*/  STL [R1+0xc0], R228 ;  /* 0x0000c0e401007387 */ /* 0x000fe80000100800 */
[----:B------:R0:W-:Y:S04]  /*a8a0*/  STL [R1+0x154], R223 ;  /* 0x000154df01007387 */ /* 0x0001e80000100800 */
[----:B0-----:R0:W3:Y:S01]  /*a8b0*/  LDG.E.U16 R223, desc[UR4][R14.64] ;  /* 0x000000040edf7981 */ /* 0x0010e2000c1e1500 */
[C---:B------:R-:W-:Y:S02]  /*a8c0*/  IMAD R6, R183.reuse, 0x65, RZ ;  /* 0x00000065b7067824 */ /* 0x040fe400078e02ff */
[----:B------:R-:W-:Y:S01]  /*a8d0*/  IMAD R192, R183, 0x69, RZ ;  /* 0x00000069b7c07824 */ /* 0x000fe200078e02ff */
[----:B------:R0:W-:Y:S01]  /*a8e0*/  STL [R1+0x174], R222 ;  /* 0x000174de01007387 */ /* 0x0001e20000100800 */
[----:B------:R-:W-:-:S04]  /*a8f0*/  IMAD.WIDE R12, R6, 0x2, R216 ;  /* 0x00000002060c7825 */ /* 0x000fc800078e02d8 */
[----:B-1----:R-:W-:-:S04]  /*a900*/  IMAD.WIDE R4, R192, 0x2, R216 ;  /* 0x00000002c0047825 */ /* 0x002fc800078e02d8 */
[----:B------:R-:W-:-:S04]  /*a910*/  IMAD.WIDE R12, R3, 0x2, R12 ;  /* 0x00000002030c7825 */ /* 0x000fc800078e020c */
[C---:B------:R-:W-:Y:S01]  /*a920*/  IMAD.WIDE R10, R3.reuse, 0x2, R10 ;  /* 0x00000002030a7825 */ /* 0x040fe200078e020a */
[----:B----4-:R1:W-:Y:S03]  /*a930*/  STL [R1+0x170], R18 ;  /* 0x0001701201007387 */ /* 0x0103e60000100800 */
[----:B------:R-:W-:Y:S01]  /*a940*/  IMAD.WIDE R4, R3, 0x2, R4 ;  /* 0x0000000203047825 */ /* 0x000fe200078e0204 */
[----:B0-----:R-:W4:Y:S03]  /*a950*/  LDG.E.U16 R222, desc[UR4][R10.64] ;  /* 0x000000040ade7981 */ /* 0x001f26000c1e1500 */
[----:B-1----:R-:W-:-:S04]  /*a960*/  IMAD R18, R183, 0x68, RZ ;  /* 0x00000068b7127824 */ /* 0x002fc800078e02ff */
[----:B------:R-:W-:-:S04]  /*a970*/  IMAD.WIDE R6, R18, 0x2, R216 ;  /* 0x0000000212067825 */ /* 0x000fc800078e02d8 */
[----:B------:R-:W-:-:S04]  /*a980*/  IMAD.WIDE R6, R3, 0x2, R6 ;  /* 0x0000000203067825 */ /* 0x000fc800078e0206 */
[----:B------:R-:W-:Y:S01]  /*a990*/  IMAD R195, R183, 0x6a, RZ ;  /* 0x0000006ab7c37824 */ /* 0x000fe200078e02ff */
[----:B--2---:R0:W-:Y:S04]  /*a9a0*/  STL [R1+0x16c], R221 ;  /* 0x00016cdd01007387 */ /* 0x0041e80000100800 */
[----:B------:R1:W-:Y:S01]  /*a9b0*/  STL [R1+0x158], R226 ;  /* 0x000158e201007387 */ /* 0x0003e20000100800 */
[----:B------:R-:W-:-:S03]  /*a9c0*/  IMAD.WIDE R14, R195, 0x2, R216 ;  /* 0x00000002c30e7825 */ /* 0x000fc600078e02d8 */
[----:B0-----:R0:W2:Y:S04]  /*a9d0*/  LDG.E.U16 R221, desc[UR4][R12.64] ;  /* 0x000000040cdd7981 */ /* 0x0010a8000c1e1500 */
[----:B-1----:R1:W4:Y:S04]  /*a9e0*/  LDG.E.U16 R226, desc[UR4][R6.64] ;  /* 0x0000000406e27981 */ /* 0x002328000c1e1500 */
[----:B------:R-:W-:Y:S04]  /*a9f0*/  STL [R1+0xbc0], R2 ;  /* 0x000bc00201007387 */ /* 0x000fe80000100800 */
[----:B------:R0:W-:Y:S01]  /*aa00*/  STL [R1+0x150], R21 ;  /* 0x0001501501007387 */ /* 0x0001e20000100800 */
[----:B------:R-:W-:-:S03]  /*aa10*/  IMAD.WIDE R14, R3, 0x2, R14 ;  /* 0x00000002030e7825 */ /* 0x000fc600078e020e */
[----:B0-----:R0:W4:Y:S01]  /*aa20*/  LDG.E.U16 R21, desc[UR4][R4.64] ;  /* 0x0000000404157981 */ /* 0x001122000c1e1500 */
[----:B------:R-:W-:-:S03]  /*aa30*/  IMAD R206, R183, 0x6b, RZ ;  /* 0x0000006bb7ce7824 */ /* 0x000fc600078e02ff */
[----:B------:R-:W-:Y:S01]  /*aa40*/  STL [R1+0x84], R227 ;  /* 0x000084e301007387 */ /* 0x000fe20000100800 */
[----:B------:R-:W-:-:S03]  /*aa50*/  IMAD R236, R183, 0x6c, RZ ;  /* 0x0000006cb7ec7824 */ /* 0x000fc600078e02ff */
[----:B------:R1:W-:Y:S01]  /*aa60*/  STL [R1+0x144], R225 ;  /* 0x000144e101007387 */ /* 0x0003e20000100800 */
[----:B------:R-:W-:Y:S02]  /*aa70*/  IMAD R2, R183, 0x6d, RZ ;  /* 0x0000006db7027824 */ /* 0x000fe400078e02ff */
[----:B------:R-:W-:-:S04]  /*aa80*/  IMAD.WIDE R12, R206, 0x2, R216 ;  /* 0x00000002ce0c7825 */ /* 0x000fc800078e02d8 */
[----:B------:R-:W-:-:S04]  /*aa90*/  IMAD.WIDE R10, R236, 0x2, R216 ;  /* 0x00000002ec0a7825 */ /* 0x000fc800078e02d8 */
[----:B------:R-:W-:-:S04]  /*aaa0*/  IMAD.WIDE R8, R2, 0x2, R216 ;  /* 0x0000000202087825 */ /* 0x000fc800078e02d8 */
[----:B------:R-:W-:-:S04]  /*aab0*/  IMAD.WIDE R12, R3, 0x2, R12 ;  /* 0x00000002030c7825 */ /* 0x000fc800078e020c */
[C---:B------:R-:W-:Y:S01]  /*aac0*/  IMAD.WIDE R10, R3.reuse, 0x2, R10 ;  /* 0x00000002030a7825 */ /* 0x040fe200078e020a */
[----:B------:R-:W4:Y:S03]  /*aad0*/  LDG.E.U16 R230, desc[UR4][R12.64] ;  /* 0x000000040ce67981 */ /* 0x000f26000c1e1500 */
[----:B------:R-:W-:Y:S01]  /*aae0*/  IMAD.WIDE R8, R3, 0x2, R8 ;  /* 0x0000000203087825 */ /* 0x000fe200078e0208 */
[----:B------:R-:W4:Y:S04]  /*aaf0*/  LDG.E.U16 R229, desc[UR4][R10.64] ;  /* 0x000000040ae57981 */ /* 0x000f28000c1e1500 */
[----:B-1----:R-:W4:Y:S04]  /*ab00*/  LDG.E.U16 R225, desc[UR4][R8.64] ;  /* 0x0000000408e17981 */ /* 0x002f28000c1e1500 */
[----:B---3--:R-:W-:Y:S04]  /*ab10*/  STL [R1+0x14c], R17 ;  /* 0x00014c1101007387 */ /* 0x008fe80000100800 */
[----:B------:R1:W-:Y:S04]  /*ab20*/  STL [R1+0x148], R16 ;  /* 0x0001481001007387 */ /* 0x0003e80000100800 */
[----:B-1----:R1:W3:Y:S01]  /*ab30*/  LDG.E.U16 R16, desc[UR4][R14.64] ;  /* 0x000000040e107981 */ /* 0x0022e2000c1e1500 */
[----:B------:R-:W-:-:S04]  /*ab40*/  IMAD R0, R183, 0x6e, RZ ;  /* 0x0000006eb7007824 */ /* 0x000fc800078e02ff */
[----:B------:R-:W-:-:S04]  /*ab50*/  IMAD.WIDE R6, R0, 0x2, R216 ;  /* 0x0000000200067825 */ /* 0x000fc800078e02d8 */
[----:B------:R-:W-:Y:S01]  /*ab60*/  IMAD.WIDE R6, R3, 0x2, R6 ;  /* 0x0000000203067825 */ /* 0x000fe200078e0206 */
[----:B------:R0:W-:Y:S04]  /*ab70*/  STL [R1+0x13c], R223 ;  /* 0x00013cdf01007387 */ /* 0x0001e80000100800 */
[----:B0-----:R0:W3:Y:S01]  /*ab80*/  LDG.E.U16 R223, desc[UR4][R6.64] ;  /* 0x0000000406df7981 */ /* 0x0010e2000c1e1500 */
[C---:B------:R-:W-:Y:S02]  /*ab90*/  IMAD R17, R183.reuse, 0x70, RZ ;  /* 0x00000070b7117824 */ /* 0x040fe400078e02ff */
[----:B------:R-:W-:Y:S02]  /*aba0*/  IMAD R189, R183, 0x71, RZ ;  /* 0x00000071b7bd7824 */ /* 0x000fe400078e02ff */
[----:B------:R-:W-:-:S04]  /*abb0*/  IMAD.WIDE R4, R17, 0x2, R216 ;  /* 0x0000000211047825 */ /* 0x000fc800078e02d8 */
[----:B-1----:R-:W-:-:S04]  /*abc0*/  IMAD.WIDE R14, R189, 0x2, R216 ;  /* 0x00000002bd0e7825 */ /* 0x002fc800078e02d8 */
[----:B------:R-:W-:Y:S02]  /*abd0*/  IMAD R193, R183, 0x72, RZ ;  /* 0x00000072b7c17824 */ /* 0x000fe400078e02ff */
[----:B------:R-:W-:-:S04]  /*abe0*/  IMAD.WIDE R4, R3, 0x2, R4 ;  /* 0x0000000203047825 */ /* 0x000fc800078e0204 */
[----:B------:R-:W-:-:S04]  /*abf0*/  IMAD.WIDE R12, R193, 0x2, R216 ;  /* 0x00000002c10c7825 */ /* 0x000fc800078e02d8 */
[----:B------:R-:W-:-:S04]  /*ac00*/  IMAD.WIDE R14, R3, 0x2, R14 ;  /* 0x00000002030e7825 */ /* 0x000fc800078e020e */
[----:B------:R-:W-:Y:S02]  /*ac10*/  IMAD R0, R183, 0x76, RZ ;  /* 0x00000076b7007824 */ /* 0x000fe400078e02ff */
[----:B------:R-:W-:-:S04]  /*ac20*/  IMAD.WIDE R12, R3, 0x2, R12 ;  /* 0x00000002030c7825 */ /* 0x000fc800078e020c */
[C---:B------:R-:W-:Y:S02]  /*ac30*/  IMAD R199, R183.reuse, 0x73, RZ ;  /* 0x00000073b7c77824 */ /* 0x040fe400078e02ff */
[----:B------:R-:W-:Y:S02]  /*ac40*/  IMAD R2, R183, 0x75, RZ ;  /* 0x00000075b7027824 */ /* 0x000fe400078e02ff */
[----:B------:R-:W-:-:S04]  /*ac50*/  IMAD.WIDE R10, R199, 0x2, R216 ;  /* 0x00000002c70a7825 */ /* 0x000fc800078e02d8 */
[----:B0-----:R-:W-:Y:S01]  /*ac60*/  IMAD.WIDE R6, R2, 0x2, R216 ;  /* 0x0000000202067825 */ /* 0x001fe200078e02d8 */
[----:B--2---:R0:W-:Y:S04]  /*ac70*/  STL [R1+0x138], R221 ;  /* 0x000138dd01007387 */ /* 0x0041e80000100800 */
[----:B----4-:R1:W-:Y:S04]  /*ac80*/  STL [R1+0x134], R222 ;  /* 0x000134de01007387 */ /* 0x0103e80000100800 */
[----:B------:R-:W-:Y:S04]  /*ac90*/  STL [R1+0x80], R226 ;  /* 0x000080e201007387 */ /* 0x000fe80000100800 */
[----:B0-----:R0:W2:Y:S01]  /*aca0*/  LDG.E.U16 R221, desc[UR4][R4.64] ;  /* 0x0000000404dd7981 */ /* 0x0010a2000c1e1500 */
[----:B-1----:R-:W-:-:S03]  /*acb0*/  IMAD R222, R183, 0x74, RZ ;  /* 0x00000074b7de7824 */ /* 0x002fc600078e02ff */
[----:B------:R1:W-:Y:S01]  /*acc0*/  STL [R1+0x12c], R21 ;  /* 0x00012c1501007387 */ /* 0x0003e20000100800 */
[----:B0-----:R-:W-:-:S03]  /*acd0*/  IMAD.WIDE R4, R0, 0x2, R216 ;  /* 0x0000000200047825 */ /* 0x001fc600078e02d8 */
[----:B-1----:R-:W4:Y:S01]  /*ace0*/  LDG.E.U16 R21, desc[UR4][R14.64] ;  /* 0x000000040e157981 */ /* 0x002f22000c1e1500 */
[----:B------:R-:W-:-:S04]  /*acf0*/  IMAD.WIDE R8, R222, 0x2, R216 ;  /* 0x00000002de087825 */ /* 0x000fc800078e02d8 */
[C---:B------:R-:W-:Y:S01]  /*ad00*/  IMAD.WIDE R4, R3.reuse, 0x2, R4 ;  /* 0x0000000203047825 */ /* 0x040fe200078e0204 */
[----:B------:R-:W4:Y:S03]  /*ad10*/  LDG.E.U16 R15, desc[UR4][R12.64] ;  /* 0x000000040c0f7981 */ /* 0x000f26000c1e1500 */
[C---:B------:R-:W-:Y:S01]  /*ad20*/  IMAD.WIDE R10, R3.reuse, 0x2, R10 ;  /* 0x00000002030a7825 */ /* 0x040fe200078e020a */
[----:B------:R0:W4:Y:S03]  /*ad30*/  LDG.E.U16 R226, desc[UR4][R4.64] ;  /* 0x0000000404e27981 */ /* 0x000126000c1e1500 */
[C---:B------:R-:W-:Y:S01]  /*ad40*/  IMAD.WIDE R8, R3.reuse, 0x2, R8 ;  /* 0x0000000203087825 */ /* 0x040fe200078e0208 */
[----:B------:R1:W4:Y:S03]  /*ad50*/  LDG.E.U16 R14, desc[UR4][R10.64] ;  /* 0x000000040a0e7981 */ /* 0x000326000c1e1500 */
[----:B------:R-:W-:Y:S01]  /*ad60*/  IMAD.WIDE R6, R3, 0x2, R6 ;  /* 0x0000000203067825 */ /* 0x000fe200078e0206 */
[----:B------:R1:W4:Y:S04]  /*ad70*/  LDG.E.U16 R228, desc[UR4][R8.64] ;  /* 0x0000000408e47981 */ /* 0x000328000c1e1500 */
[----:B------:R1:W4:Y:S04]  /*ad80*/  LDG.E.U16 R227, desc[UR4][R6.64] ;  /* 0x0000000406e37981 */ /* 0x000328000c1e1500 */
[----:B---3--:R3:W-:Y:S02]  /*ad90*/  STL [R1+0x120], R16 ;  /* 0x0001201001007387 */ /* 0x0087e40000100800 */
[----:B---3--:R-:W-:-:S04]  /*ada0*/  IMAD R16, R183, 0x78, RZ ;  /* 0x00000078b7107824 */ /* 0x008fc800078e02ff */
[----:B0-----:R-:W-:Y:S01]  /*adb0*/  IMAD.WIDE R4, R16, 0x2, R216 ;  /* 0x0000000210047825 */ /* 0x001fe200078e02d8 */
[----:B------:R-:W-:Y:S03]  /*adc0*/  STL [R1+0x11c], R230 ;  /* 0x00011ce601007387 */ /* 0x000fe60000100800 */
[----:B------:R-:W-:Y:S01]  /*add0*/  IMAD.WIDE R4, R3, 0x2, R4 ;  /* 0x0000000203047825 */ /* 0x000fe200078e0204 */
[----:B------:R-:W-:Y:S04]  /*ade0*/  STL [R1+0x118], R229 ;  /* 0x000118e501007387 */ /* 0x000fe80000100800 */
[----:B------:R0:W-:Y:S04]  /*adf0*/  STL [R1+0x114], R225 ;  /* 0x000114e101007387 */ /* 0x0001e80000100800 */
[----:B0-----:R0:W3:Y:S01]  /*ae00*/  LDG.E.U16 R225, desc[UR4][R4.64] ;  /* 0x0000000404e17981 */ /* 0x0010e2000c1e1500 */
[----:B------:R-:W-:-:S02]  /*ae10*/  IMAD R187, R183, 0x79, RZ ;  /* 0x00000079b7bb7824 */ /* 0x000fc400078e02ff */
[----:B------:R-:W-:Y:S02]  /*ae20*/  IMAD R191, R183, 0x7a, RZ ;  /* 0x0000007ab7bf7824 */ /* 0x000fe400078e02ff */
[----:B------:R-:W-:-:S04]  /*ae30*/  IMAD.WIDE R12, R187, 0x2, R216 ;  /* 0x00000002bb0c7825 */ /* 0x000fc800078e02d8 */
[----:B-1----:R-:W-:-:S04]  /*ae40*/  IMAD.WIDE R10, R191, 0x2, R216 ;  /* 0x00000002bf0a7825 */ /* 0x002fc800078e02d8 */
[C---:B------:R-:W-:Y:S01]  /*ae50*/  IMAD.WIDE R12, R3.reuse, 0x2, R12 ;  /* 0x00000002030c7825 */ /* 0x040fe200078e020c */
[----:B------:R1:W-:Y:S03]  /*ae60*/  STL [R1+0x110], R223 ;  /* 0x000110df01007387 */ /* 0x0003e60000100800 */
[----:B------:R-:W-:-:S05]  /*ae70*/  IMAD.WIDE R10, R3, 0x2, R10 ;  /* 0x00000002030a7825 */ /* 0x000fca00078e020a */
[----:B------:R2:W3:Y:S04]  /*ae80*/  LDG.E.U16 R2, desc[UR4][R10.64] ;  /* 0x000000040a027981 */ /* 0x0004e8000c1e1500 */
[----:B-1----:R-:W3:Y:S01]  /*ae90*/  LDG.E.U16 R223, desc[UR4][R12.64] ;  /* 0x000000040cdf7981 */ /* 0x002ee2000c1e1500 */
[C---:B------:R-:W-:Y:S02]  /*aea0*/  IMAD R198, R183.reuse, 0x7b, RZ ;  /* 0x0000007bb7c67824 */ /* 0x040fe400078e02ff */
[----:B------:R-:W-:Y:S02]  /*aeb0*/  IMAD R210, R183, 0x7c, RZ ;  /* 0x0000007cb7d27824 */ /* 0x000fe400078e02ff */
[----:B------:R-:W-:-:S04]  /*aec0*/  IMAD.WIDE R8, R198, 0x2, R216 ;  /* 0x00000002c6087825 */ /* 0x000fc800078e02d8 */
[----:B------:R-:W-:-:S04]  /*aed0*/  IMAD.WIDE R6, R210, 0x2, R216 ;  /* 0x00000002d2067825 */ /* 0x000fc800078e02d8 */
[----:B------:R-:W-:Y:S02]  /*aee0*/  IMAD R0, R183, 0x7d, RZ ;  /* 0x0000007db7007824 */ /* 0x000fe400078e02ff */
[----:B------:R-:W-:-:S04]  /*aef0*/  IMAD.WIDE R8, R3, 0x2, R8 ;  /* 0x0000000203087825 */ /* 0x000fc800078e0208 */
[----:B0-----:R-:W-:-:S04]  /*af00*/  IMAD.WIDE R4, R0, 0x2, R216 ;  /* 0x0000000200047825 */ /* 0x001fc800078e02d8 */
[----:B------:R-:W-:-:S04]  /*af10*/  IMAD.WIDE R6, R3, 0x2, R6 ;  /* 0x0000000203067825 */ /* 0x000fc800078e0206 */
[----:B------:R-:W-:Y:S02]  /*af20*/  IMAD R0, R183, 0x7e, RZ ;  /* 0x0000007eb7007824 */ /* 0x000fe400078e02ff */
[----:B------:R-:W-:Y:S01]  /*af30*/  IMAD.WIDE R4, R3, 0x2, R4 ;  /* 0x0000000203047825 */ /* 0x000fe200078e0204 */
[----:B------:R-:W-:Y:S01]  /*af40*/  SHF.L.U32 R186, R183, 0x1, RZ ;  /* 0x00000001b7ba7819 */ /* 0x000fe200000006ff */
[----:B--2---:R0:W-:Y:S02]  /*af50*/  STL [R1+0xbc], R221 ;  /* 0x0000bcdd01007387 */ /* 0x0041e40000100800 */
[--C-:B------:R-:W-:Y:S02]  /*af60*/  IMAD.WIDE R10, R0, 0x2, R216.reuse ;  /* 0x00000002000a7825 */ /* 0x100fe400078e02d8 */
[----:B0-----:R0:W2:Y:S04]  /*af70*/  LDG.E.U16 R221, desc[UR4][R8.64] ;  /* 0x0000000408dd7981 */ /* 0x0010a8000c1e1500 */
[----:B----4-:R1:W-:Y:S04]  /*af80*/  STL [R1+0x108], R21 ;  /* 0x0001081501007387 */ /* 0x0103e80000100800 */
[----:B-1----:R1:W4:Y:S04]  /*af90*/  LDG.E.U16 R21, desc[UR4][R6.64] ;  /* 0x0000000406157981 */ /* 0x002328000c1e1500 */
[----:B------:R1:W-:Y:S01]  /*afa0*/  STL [R1+0x104], R15 ;  /* 0x0001040f01007387 */ /* 0x0003e20000100800 */
[----:B0-----:R-:W-:-:S04]  /*afb0*/  IMAD.WIDE R8, R186, 0x2, R216 ;  /* 0x00000002ba087825 */ /* 0x001fc800078e02d8 */
[----:B------:R-:W-:Y:S01]  /*afc0*/  IMAD R190, R183, 0x3, RZ ;  /* 0x00000003b7be7824 */ /* 0x000fe200078e02ff */
[----:B-1----:R-:W0:Y:S01]  /*afd0*/  LDC.64 R6, c[0x0][0x218] ;  /* 0x00008600ff067b82 */ /* 0x002e220000000a00 */
[----:B------:R1:W4:Y:S01]  /*afe0*/  LDG.E.U16 R15, desc[UR4][R4.64] ;  /* 0x00000004040f7981 */ /* 0x000322000c1e1500 */
[----:B------:R-:W-:-:S04]  /*aff0*/  IMAD.WIDE R10, R3, 0x2, R10 ;  /* 0x00000002030a7825 */ /* 0x000fc800078e020a */
[C---:B------:R-:W-:Y:S01]  /*b000*/  IMAD.SHL.U32 R242, R183.reuse, 0x4, RZ ;  /* 0x00000004b7f27824 */ /* 0x040fe200078e00ff */
[----:B------:R1:W4:Y:S01]  /*b010*/  LDG.E.U16 R229, desc[UR4][R10.64] ;  /* 0x000000040ae57981 */ /* 0x000322000c1e1500 */
[----:B------:R-:W-:Y:S02]  /*b020*/  IMAD R202, R183, 0x5, RZ ;  /* 0x00000005b7ca7824 */ /* 0x000fe400078e02ff */
[----:B------:R-:W-:-:S04]  /*b030*/  IMAD.WIDE R12, R242, 0x2, R216 ;  /* 0x00000002f20c7825 */ /* 0x000fc800078e02d8 */
[----:B-1----:R-:W-:Y:S01]  /*b040*/  IMAD.WIDE R4, R190, 0x2, R216 ;  /* 0x00000002be047825 */ /* 0x002fe200078e02d8 */
[----:B------:R1:W-:Y:S03]  /*b050*/  STL [R1+0x100], R14 ;  /* 0x0001000e01007387 */ /* 0x0003e60000100800 */
[----:B------:R-:W-:-:S04]  /*b060*/  IMAD.WIDE R8, R3, 0x2, R8 ;  /* 0x0000000203087825 */ /* 0x000fc800078e0208 */
[----:B------:R-:W-:Y:S01]  /*b070*/  IMAD.WIDE R10, R202, 0x2, R216 ;  /* 0x00000002ca0a7825 */ /* 0x000fe200078e02d8 */
[----:B------:R1:W-:Y:S02]  /*b080*/  STL [R1+0xfc], R228 ;  /* 0x0000fce401007387 */ /* 0x0003e40000100800 */
[----:B-1----:R-:W1:Y:S01]  /*b090*/  LDC R14, c[0x0][0x258] ;  /* 0x00009600ff0e7b82 */ /* 0x002e620000000800 */
[C---:B------:R-:W-:Y:S01]  /*b0a0*/  IMAD.WIDE R4, R3.reuse, 0x2, R4 ;  /* 0x0000000203047825 */ /* 0x040fe200078e0204 */
[----:B------:R0:W-:Y:S03]  /*b0b0*/  STL [R1+0xf8], R227 ;  /* 0x0000f8e301007387 */ /* 0x0001e60000100800 */
[C---:B------:R-:W-:Y:S01]  /*b0c0*/  IMAD.WIDE R12, R3.reuse, 0x2, R12 ;  /* 0x00000002030c7825 */ /* 0x040fe200078e020c */
[----:B------:R-:W4:Y:S03]  /*b0d0*/  LDG.E.U16 R228, desc[UR4][R8.64] ;  /* 0x0000000408e47981 */ /* 0x000f26000c1e1500 */
[----:B------:R-:W-:Y:S01]  /*b0e0*/  IMAD.WIDE R10, R3, 0x2, R10 ;  /* 0x00000002030a7825 */ /* 0x000fe200078e020a */
[----:B------:R0:W-:Y:S04]  /*b0f0*/  STL [R1+0xf4], R226 ;  /* 0x0000f4e201007387 */ /* 0x0001e80000100800 */
[----:B0-----:R0:W4:Y:S04]  /*b100*/  LDG.E.U16 R227, desc[UR4][R4.64] ;  /* 0x0000000404e37981 */ /* 0x001128000c1e1500 */
[----:B------:R-:W4:Y:S04]  /*b110*/  LDG.E.U16 R226, desc[UR4][R12.64] ;  /* 0x000000040ce27981 */ /* 0x000f28000c1e1500 */
[----:B---3--:R3:W-:Y:S04]  /*b120*/  STL [R1+0xb8], R225 ;  /* 0x0000b8e101007387 */ /* 0x0087e80000100800 */
[----:B---3--:R3:W4:Y:S01]  /*b130*/  LDG.E.U16 R225, desc[UR4][R10.64] ;  /* 0x000000040ae17981 */ /* 0x008722000c1e1500 */
[----:B------:R-:W-:-:S04]  /*b140*/  IMAD R0, R183, 0x7, RZ ;  /* 0x00000007b7007824 */ /* 0x000fc800078e02ff */
[----:B0-----:R-:W-:Y:S02]  /*b150*/  IMAD.WIDE R4, R0, 0x2, R216 ;  /* 0x0000000200047825 */ /* 0x001fe400078e02d8 */
[----:B------:R-:W3:Y:S01]  /*b160*/  S2R R0, SR_TID.X ;  /* 0x0000000000007919 */ /* 0x000ee20000002100 */
[----:B------:R-:W-:Y:S04]  /*b170*/  STL [R1+0xec], R223 ;  /* 0x0000ecdf01007387 */ /* 0x000fe80000100800 */
[----:B------:R0:W-:Y:S02]  /*b180*/  STL [R1+0xe8], R2 ;  /* 0x0000e80201007387 */ /* 0x0001e40000100800 */
[----:B0-----:R-:W0:Y:S01]  /*b190*/  S2R R2, SR_CTAID.Y ;  /* 0x0000000000027919 */ /* 0x001e220000002600 */
[----:B------:R-:W-:-:S04]  /*b1a0*/  IMAD R232, R183, 0x6, RZ ;  /* 0x00000006b7e87824 */ /* 0x000fc800078e02ff */
[----:B------:R-:W-:Y:S01]  /*b1b0*/  IMAD.WIDE R8, R232, 0x2, R216 ;  /* 0x00000002e8087825 */ /* 0x000fe200078e02d8 */
[----:B---3--:R-:W-:-:S03]  /*b1c0*/  LOP3.LUT R10, R0, 0xff, RZ, 0xc0, !PT ;  /* 0x000000ff000a7812 */ /* 0x008fc600078ec0ff */
[----:B------:R-:W-:-:S04]  /*b1d0*/  IMAD.WIDE R8, R3, 0x2, R8 ;  /* 0x0000000203087825 */ /* 0x000fc800078e0208 */
[----:B------:R-:W-:Y:S01]  /*b1e0*/  IMAD.WIDE R4, R3, 0x2, R4 ;  /* 0x0000000203047825 */ /* 0x000fe200078e0204 */
[----:B------:R1:W3:Y:S03]  /*b1f0*/  LDG.E.U16 R223, desc[UR4][R8.64] ;  /* 0x0000000408df7981 */ /* 0x0002e6000c1e1500 */
[----:B-1----:R-:W-:Y:S02]  /*b200*/  IMAD R8, R10, R14, RZ ;  /* 0x0000000e0a087224 */ /* 0x002fe400078e02ff */
[----:B0-----:R-:W-:Y:S01]  /*b210*/  IMAD R182, R2, R182, RZ ;  /* 0x000000b602b67224 */ /* 0x001fe200078e02ff */
[----:B--2---:R0:W-:Y:S04]  /*b220*/  STL [R1+0xb4], R221 ;  /* 0x0000b4dd01007387 */ /* 0x0041e80000100800 */
[C---:B------:R-:W-:Y:S01]  /*b230*/  LEA R184, P0, R182.reuse, R6, 0x1 ;  /* 0x00000006b6b87211 */ /* 0x040fe200078008ff */
[----:B0-----:R0:W2:Y:S03]  /*b240*/  LDG.E.U16 R221, desc[UR4][R4.64] ;  /* 0x0000000404dd7981 */ /* 0x0010a6000c1e1500 */
[----:B------:R-:W-:Y:S01]  /*b250*/  LEA.HI.X.SX32 R182, R182, R7, 0x1, P0 ;  /* 0x00000007b6b67211 */ /* 0x000fe200000f0eff */
[----:B----4-:R1:W-:Y:S01]  /*b260*/  STL [R1+0xb0], R21 ;  /* 0x0000b01501007387 */ /* 0x0103e20000100800 */
[----:B------:R-:W-:-:S02]  /*b270*/  LEA R184, P0, R8, R184, 0x1 ;  /* 0x000000b808b87211 */ /* 0x000fc400078008ff */
[----:B-1----:R-:W-:Y:S01]  /*b280*/  SHF.L.U32 R21, R183, 0x3, RZ ;  /* 0x00000003b7157819 */ /* 0x002fe200000006ff */
[----:B------:R1:W-:Y:S04]  /*b290*/  STL [R1+0xac], R15 ;  /* 0x0000ac0f01007387 */ /* 0x0003e80000100800 */
[----:B0-----:R-:W-:Y:S01]  /*b2a0*/  IMAD.WIDE R4, R21, 0x2, R216 ;  /* 0x0000000215047825 */ /* 0x001fe200078e02d8 */
[----:B------:R-:W-:-:S03]  /*b2b0*/  LEA.HI.X.SX32 R185, R8, R182, 0x1, P0 ;  /* 0x000000b608b97211 */ /* 0x000fc600000f0eff */
[C---:B------:R-:W-:Y:S02]  /*b2c0*/  IMAD R14, R183.reuse, 0xa, RZ ;  /* 0x0000000ab70e7824 */ /* 0x040fe400078e02ff */
[C---:B-1----:R-:W-:Y:S02]  /*b2d0*/  IMAD R15, R183.reuse, 0x9, RZ ;  /* 0x00000009b70f7824 */ /* 0x042fe400078e02ff */
[----:B------:R-:W-:Y:S02]  /*b2e0*/  IMAD R188, R183, 0xb, RZ ;  /* 0x0000000bb7bc7824 */ /* 0x000fe400078e02ff */
[----:B------:R-:W-:-:S04]  /*b2f0*/  IMAD.WIDE R6, R15, 0x2, R216 ;  /* 0x000000020f067825 */ /* 0x000fc800078e02d8 */
[----:B------:R-:W-:Y:S01]  /*b300*/  IMAD.WIDE R4, R3, 0x2, R4 ;  /* 0x0000000203047825 */ /* 0x000fe200078e0204 */
[----:B------:R0:W-:Y:S03]  /*b310*/  STL [R1+0xa8], R229 ;  /* 0x0000a8e501007387 */ /* 0x0001e60000100800 */
[----:B------:R-:W-:-:S04]  /*b320*/  IMAD.WIDE R12, R14, 0x2, R216 ;  /* 0x000000020e0c7825 */ /* 0x000fc800078e02d8 */
[----:B------:R-:W-:Y:S01]  /*b330*/  IMAD.WIDE R10, R188, 0x2, R216 ;  /* 0x00000002bc0a7825 */ /* 0x000fe200078e02d8 */
[----:B0-----:R0:W4:Y:S03]  /*b340*/  LDG.E.U16 R229, desc[UR4][R4.64] ;  /* 0x0000000404e57981 */ /* 0x001126000c1e1500 */
[C---:B------:R-:W-:Y:S01]  /*b350*/  IMAD.WIDE R6, R3.reuse, 0x2, R6 ;  /* 0x0000000203067825 */ /* 0x040fe200078e0206 */
[----:B------:R1:W-:Y:S03]  /*b360*/  STL [R1+0xe0], R228 ;  /* 0x0000e0e401007387 */ /* 0x0003e60000100800 */
[----:B------:R-:W-:-:S04]  /*b370*/  IMAD.WIDE R12, R3, 0x2, R12 ;  /* 0x00000002030c7825 */ /* 0x000fc800078e020c */
[----:B0-----:R-:W-:Y:S01]  /*b380*/  IMAD.WIDE R4, R174, 0x2, R184 ;  /* 0x00000002ae047825 */ /* 0x001fe200078e02b8 */
[----:B------:R0:W-:Y:S03]  /*b390*/  STL [R1+0xdc], R227 ;  /* 0x0000dce301007387 */ /* 0x0001e60000100800 */
[C---:B------:R-:W-:Y:S01]  /*b3a0*/  IMAD.WIDE R10, R3.reuse, 0x2, R10 ;  /* 0x00000002030a7825 */ /* 0x040fe200078e020a */
[----:B-1----:R1:W4:Y:S03]  /*b3b0*/  LDG.E.U16 R228, desc[UR4][R6.64] ;  /* 0x0000000406e47981 */ /* 0x002326000c1e1500 */
[C---:B------:R-:W-:Y:S01]  /*b3c0*/  IMAD.WIDE R4, R3.reuse, 0x2, R4 ;  /* 0x0000000203047825 */ /* 0x040fe200078e0204 */
[----:B------:R1:W-:Y:S04]  /*b3d0*/  STL [R1+0xd8], R226 ;  /* 0x0000d8e201007387 */ /* 0x0003e80000100800 */
[----:B0-----:R-:W4:Y:S01]  /*b3e0*/  LDG.E.U16 R227, desc[UR4][R12.64] ;  /* 0x000000040ce37981 */ /* 0x001f22000c1e1500 */
[----:B-1----:R-:W-:-:S03]  /*b3f0*/  IMAD.WIDE R6, R3, 0x2, R184 ;  /* 0x0000000203067825 */ /* 0x002fc600078e02b8 */
[----:B------:R-:W4:Y:S04]  /*b400*/  LDG.E.U16 R2, desc[UR4][R4.64] ;  /* 0x0000000404027981 */ /* 0x000f28000c1e1500 */
[----:B------:R0:W4:Y:S04]  /*b410*/  LDG.E.U16 R226, desc[UR4][R10.64] ;  /* 0x000000040ae27981 */ /* 0x000128000c1e1500 */
[----:B------:R1:W-:Y:S04]  /*b420*/  STL [R1+0xd4], R225 ;  /* 0x0000d4e101007387 */ /* 0x0003e80000100800 */
[----:B-1----:R-:W4:Y:S01]  /*b430*/  LDG.E.U16 R225, desc[UR4][R6.64] ;  /* 0x0000000406e17981 */ /* 0x002f22000c1e1500 */
[----:B0-----:R-:W-:-:S04]  /*b440*/  IMAD.WIDE R10, R170, 0x2, R184 ;  /* 0x00000002aa0a7825 */ /* 0x001fc800078e02b8 */
[----:B------:R-:W-:-:S05]  /*b450*/  IMAD.WIDE R10, R3, 0x2, R10 ;  /* 0x00000002030a7825 */ /* 0x000fca00078e020a */
[----:B------:R0:W4:Y:S01]  /*b460*/  LDG.E.U16 R231, desc[UR4][R10.64] ;  /* 0x000000040ae77981 */ /* 0x000122000c1e1500 */
[----:B------:R-:W-:-:S04]  /*b470*/  IMAD.WIDE R8, R173, 0x2, R184 ;  /* 0x00000002ad087825 */ /* 0x000fc800078e02b8 */
[----:B0-----:R-:W-:-:S04]  /*b480*/  IMAD.WIDE R10, R164, 0x2, R184 ;  /* 0x00000002a40a7825 */ /* 0x001fc800078e02b8 */
[----:B------:R-:W-:-:S04]  /*b490*/  IMAD.WIDE R8, R3, 0x2, R8 ;  /* 0x0000000203087825 */ /* 0x000fc800078e0208 */
[----:B------:R-:W-:Y:S01]  /*b4a0*/  IMAD.WIDE R10, R3, 0x2, R10 ;  /* 0x00000002030a7825 */ /* 0x000fe200078e020a */
[----:B---3--:R0:W-:Y:S04]  /*b4b0*/  STL [R1+0xa4], R223 ;  /* 0x0000a4df01007387 */ /* 0x0081e80000100800 */
[----:B0-----:R0:W3:Y:S04]  /*b4c0*/  LDG.E.U16 R223, desc[UR4][R8.64] ;  /* 0x0000000408df7981 */ /* 0x0010e8000c1e1500 */
[----:B--2---:R-:W-:Y:S04]  /*b4d0*/  STL [R1+0xa0], R221 ;  /* 0x0000a0dd01007387 */ /* 0x004fe80000100800 */
[----:B----4-:R-:W-:Y:S04]  /*b4e0*/  STL [R1+0x40], R229 ;  /* 0x000040e501007387 */ /* 0x010fe80000100800 */
[----:B------:R-:W-:Y:S04]  /*b4f0*/  STL [R1+0x9c], R228 ;  /* 0x00009ce401007387 */ /* 0x000fe80000100800 */
[----:B------:R-:W-:Y:S04]  /*b500*/  STL [R1+0x98], R227 ;  /* 0x000098e301007387 */ /* 0x000fe80000100800 */
[----:B------:R-:W-:Y:S04]  /*b510*/  STL [R1+0x94], R226 ;  /* 0x000094e201007387 */ /* 0x000fe80000100800 */
[----:B------:R-:W-:Y:S04]  /*b520*/  STL [R1+0x4c], R225 ;  /* 0x00004ce101007387 */ /* 0x000fe80000100800 */
[----:B------:R1:W-:Y:S04]  /*b530*/  STL [R1+0x90], R2 ;  /* 0x0000900201007387 */ /* 0x0003e80000100800 */
[----:B-1----:R-:W2:Y:S01]  /*b540*/  LDG.E.U16 R2, desc[UR4][R10.64] ;  /* 0x000000040a027981 */ /* 0x002ea2000c1e1500 */
[----:B------:R-:W-:-:S04]  /*b550*/  IMAD.WIDE R6, R172, 0x2, R184 ;  /* 0x00000002ac067825 */ /* 0x000fc800078e02b8 */
[----:B------:R-:W-:-:S05]  /*b560*/  IMAD.WIDE R6, R3, 0x2, R6 ;  /* 0x0000000203067825 */ /* 0x000fca00078e0206 */
[----:B------:R1:W4:Y:S01]  /*b570*/  LDG.E.U16 R221, desc[UR4][R6.64] ;  /* 0x0000000406dd7981 */ /* 0x000322000c1e1500 */
[----:B------:R-:W-:-:S04]  /*b580*/  IMAD.WIDE R12, R171, 0x2, R184 ;  /* 0x00000002ab0c7825 */ /* 0x000fc800078e02b8 */
[----:B0-----:R-:W-:-:S04]  /*b590*/  IMAD.WIDE R8, R168, 0x2, R184 ;  /* 0x00000002a8087825 */ /* 0x001fc800078e02b8 */
[----:B------:R-:W-:-:S04]  /*b5a0*/  IMAD.WIDE R12, R3, 0x2, R12 ;  /* 0x00000002030c7825 */ /* 0x000fc800078e020c */
[----:B-1----:R-:W-:Y:S01]  /*b5b0*/  IMAD.WIDE R6, R167, 0x2, R184 ;  /* 0x00000002a7067825 */ /* 0x002fe200078e02b8 */
[----:B------:R0:W4:Y:S03]  /*b5c0*/  LDG.E.U16 R233, desc[UR4][R12.64] ;  /* 0x000000040ce97981 */ /* 0x000126000c1e1500 */
[----:B------:R-:W-:-:S04]  /*b5d0*/  IMAD.WIDE R8, R3, 0x2, R8 ;  /* 0x0000000203087825 */ /* 0x000fc800078e0208 */
[----:B------:R-:W-:Y:S01]  /*b5e0*/  IMAD.WIDE R6, R3, 0x2, R6 ;  /* 0x0000000203067825 */ /* 0x000fe200078e0206 */
[----:B------:R1:W4:Y:S03]  /*b5f0*/  LDG.E.U16 R229, desc[UR4][R8.64] ;  /* 0x0000000408e57981 */ /* 0x000326000c1e1500 */
[--C-:B0-----:R-:W-:Y:S01]  /*b600*/  IMAD.WIDE R12, R166, 0x2, R184.reuse ;  /* 0x00000002a60c7825 */ /* 0x101fe200078e02b8 */
[----:B------:R0:W4:Y:S03]  /*b610*/  LDG.E.U16 R228, desc[UR4][R6.64] ;  /* 0x0000000406e47981 */ /* 0x000126000c1e1500 */
[----:B-1----:R-:W-:-:S04]  /*b620*/  IMAD.WIDE R8, R163, 0x2, R184 ;  /* 0x00000002a3087825 */ /* 0x002fc800078e02b8 */
[----:B0-----:R-:W-:-:S04]  /*b630*/  IMAD.WIDE R6, R162, 0x2, R184 ;  /* 0x00000002a2067825 */ /* 0x001fc800078e02b8 */
[----:B------:R-:W-:-:S04]  /*b640*/  IMAD.WIDE R12, R3, 0x2, R12 ;  /* 0x00000002030c7825 */ /* 0x000fc800078e020c */
[----:B------:R-:W-:Y:S01]  /*b650*/  IMAD.WIDE R4, R169, 0x2, R184 ;  /* 0x00000002a9047825 */ /* 0x000fe200078e02b8 */
[----:B------:R0:W4:Y:S03]  /*b660*/  LDG.E.U16 R227, desc[UR4][R12.64] ;  /* 0x000000040ce37981 */ /* 0x000126000c1e1500 */
[----:B------:R-:W-:-:S04]  /*b670*/  IMAD.WIDE R8, R3, 0x2, R8 ;  /* 0x0000000203087825 */ /* 0x000fc800078e0208 */
[----:B------:R-:W-:Y:S01]  /*b680*/  IMAD.WIDE R6, R3, 0x2, R6 ;  /* 0x0000000203067825 */ /* 0x000fe200078e0206 */
[----:B------:R1:W4:Y:S03]  /*b690*/  LDG.E.U16 R225, desc[UR4][R8.64] ;  /* 0x0000000408e17981 */ /* 0x000326000c1e1500 */
[----:B0-----:R-:W-:-:S04]  /*b6a0*/  IMAD.WIDE R12, R160, 0x2, R184 ;  /* 0x00000002a00c7825 */ /* 0x001fc800078e02b8 */
[----:B------:R-:W-:-:S04]  /*b6b0*/  IMAD.WIDE R4, R3, 0x2, R4 ;  /* 0x0000000203047825 */ /* 0x000fc800078e0204 */
[--C-:B------:R-:W-:Y:S01]  /*b6c0*/  IMAD.WIDE R10, R159, 0x2, R184.reuse ;  /* 0x000000029f0a7825 */ /* 0x100fe200078e02b8 */
[----:B------:R0:W4:Y:S03]  /*b6d0*/  LDG.E.U16 R230, desc[UR4][R4.64] ;  /* 0x0000000404e67981 */ /* 0x000126000c1e1500 */
[----:B-1----:R-:W-:-:S04]  /*b6e0*/  IMAD.WIDE R8, R158, 0x2, R184 ;  /* 0x000000029e087825 */ /* 0x002fc800078e02b8 */
[----:B------:R-:W-:-:S04]  /*b6f0*/  IMAD.WIDE R12, R3, 0x2, R12 ;  /* 0x00000002030c7825 */ /* 0x000fc800078e020c */
[----:B0-----:R-:W-:-:S04]  /*b700*/  IMAD.WIDE R4, R165, 0x2, R184 ;  /* 0x00000002a5047825 */ /* 0x001fc800078e02b8 */
[----:B------:R-:W-:-:S04]  /*b710*/  IMAD.WIDE R10, R3, 0x2, R10 ;  /* 0x00000002030a7825 */ /* 0x000fc800078e020a */
[C---:B------:R-:W-:Y:S01]  /*b720*/  IMAD.WIDE R8, R3.reuse, 0x2, R8 ;  /* 0x0000000203087825 */ /* 0x040fe200078e0208 */
[----:B------:R-:W4:Y:S03]  /*b730*/  LDG.E.U16 R252, desc[UR4][R10.64] ;  /* 0x000000040afc7981 */ /* 0x000f26000c1e1500 */
[----:B------:R-:W-:Y:S01]  /*b740*/  IMAD.WIDE R4, R3, 0x2, R4 ;  /* 0x0000000203047825 */ /* 0x000fe200078e0204 */
[----:B------:R-:W4:Y:S04]  /*b750*/  LDG.E.U16 R251, desc[UR4][R8.64] ;  /* 0x0000000408fb7981 */ /* 0x000f28000c1e1500 */
[----:B------:R-:W4:Y:S04]  /*b760*/  LDG.E.U16 R226, desc[UR4][R4.64] ;  /* 0x0000000404e27981 */ /* 0x000f28000c1e1500 */
[----:B--2---:R0:W-:Y:S04]  /*b770*/  STL [R1+0xbc4], R2 ;  /* 0x000bc40201007387 */ /* 0x0041e80000100800 */
[----:B---3--:R1:W-:Y:S04]  /*b780*/  STL [R1+0x8c], R223 ;  /* 0x00008cdf01007387 */ /* 0x0083e80000100800 */
[----:B0-----:R-:W2:Y:S04]  /*b790*/  LDG.E.U16 R2, desc[UR4][R12.64] ;  /* 0x000000040c027981 */ /* 0x001ea8000c1e1500 */
[----:B-1----:R0:W3:Y:S02]  /*b7a0*/  LDG.E.U16 R223, desc[UR4][R6.64] ;  /* 0x0000000406df7981 */ /* 0x0020e4000c1e1500 */
[----:B0-----:R-:W-:-:S04]  /*b7b0*/  IMAD.WIDE R6, R157, 0x2, R184 ;  /* 0x000000029d067825 */ /* 0x001fc800078e02b8 */
[----:B------:R-:W-:-:S05]  /*b7c0*/  IMAD.WIDE R6, R3, 0x2, R6 ;  /* 0x0000000203067825 */ /* 0x000fca00078e0206 */
[----:B------:R-:W3:Y:S01]  /*b7d0*/  LDG.E.U16 R250, desc[UR4][R6.64] ;  /* 0x0000000406fa7981 */ /* 0x000ee2000c1e1500 */
[----:B------:R-:W-:-:S04]  /*b7e0*/  IMAD.WIDE R4, R161, 0x2, R184 ;  /* 0x00000002a1047825 */ /* 0x000fc800078e02b8 */
[----:B------:R-:W-:Y:S01]  /*b7f0*/  IMAD.WIDE R4, R3, 0x2, R4 ;  /* 0x0000000203047825 */ /* 0x000fe200078e0204 */
[----:B----4-:R0:W-:Y:S03]  /*b800*/  STL [R1+0x88], R221 ;  /* 0x000088dd01007387 */ /* 0x0101e60000100800 */
[----:B------:R-:W-:Y:S01]  /*b810*/  IMAD.WIDE R12, R155, 0x2, R184 ;  /* 0x000000029b0c7825 */ /* 0x000fe200078e02b8 */
[----:B0-----:R0:W4:Y:S03]  /*b820*/  LDG.E.U16 R221, desc[UR4][R4.64] ;  /* 0x0000000404dd7981 */ /* 0x001126000c1e1500 */
[----:B------:R-:W-:-:S04]  /*b830*/  IMAD.WIDE R12, R3, 0x2, R12 ;  /* 0x00000002030c7825 */ /* 0x000fc800078e020c */
[--C-:B------:R-:W-:Y:S01]  /*b840*/  IMAD.WIDE R10, R154, 0x2, R184.reuse ;  /* 0x000000029a0a7825 */ /* 0x100fe200078e02b8 */
[----:B------:R-:W4:Y:S03]  /*b850*/  LDG.E.U16 R248, desc[UR4][R12.64] ;  /* 0x000000040cf87981 */ /* 0x000f26000c1e1500 */
[----:B0-----:R-:W-:-:S04]  /*b860*/  IMAD.WIDE R4, R156, 0x2, R184 ;  /* 0x000000029c047825 */ /* 0x001fc800078e02b8 */
[----:B------:R-:W-:-:S05]  /*b870*/  IMAD.WIDE R4, R3, 0x2, R4 ;  /* 0x0000000203047825 */ /* 0x000fca00078e0204 */
[----:B------:R0:W4:Y:S01]  /*b880*/  LDG.E.U16 R249, desc[UR4][R4.64] ;  /* 0x0000000404f97981 */ /* 0x000122000c1e1500 */
[----:B------:R-:W-:-:S05]  /*b890*/  IMAD.WIDE R10, R3, 0x2, R10 ;  /* 0x00000002030a7825 */ /* 0x000fca00078e020a */
[----:B------:R-:W4:Y:S01]  /*b8a0*/  LDG.E.U16 R247, desc[UR4][R10.64] ;  /* 0x000000040af77981 */ /* 0x000f22000c1e1500 */
[----:B0-----:R-:W-:-:S04]  /*b8b0*/  IMAD.WIDE R4, R23, 0x2, R184 ;  /* 0x0000000217047825 */ /* 0x001fc800078e02b8 */
[----:B------:R-:W-:-:S05]  /*b8c0*/  IMAD.WIDE R4, R3, 0x2, R4 ;  /* 0x0000000203047825 */ /* 0x000fca00078e0204 */
[----:B------:R0:W4:Y:S01]  /*b8d0*/  LDG.E.U16 R244, desc[UR4][R4.64] ;  /* 0x0000000404f47981 */ /* 0x000122000c1e1500 */
[----:B------:R-:W-:-:S04]  /*b8e0*/  IMAD.WIDE R8, R153, 0x2, R184 ;  /* 0x0000000299087825 */ /* 0x000fc800078e02b8 */
[----:B------:R-:W-:-:S04]  /*b8f0*/  IMAD.WIDE R6, R152, 0x2, R184 ;  /* 0x0000000298067825 */ /* 0x000fc800078e02b8 */
[----:B0-----:R-:W-:Y:S01]  /*b900*/  IMAD.WIDE R4, R180, 0x2, R184 ;  /* 0x00000002b4047825 */ /* 0x001fe200078e02b8 */
[----:B------:R-:W-:Y:S03]  /*b910*/  STL [R1+0x38], R233 ;  /* 0x000038e901007387 */ /* 0x000fe60000100800 */
[----:B------:R-:W-:-:S04]  /*b920*/  IMAD.WIDE R8, R3, 0x2, R8 ;  /* 0x0000000203087825 */ /* 0x000fc800078e0208 */
[C---:B------:R-:W-:Y:S01]  /*b930*/  IMAD.WIDE R4, R3.reuse, 0x2, R4 ;  /* 0x0000000203047825 */ /* 0x040fe200078e0204 */
[----:B------:R0:W-:Y:S03]  /*b940*/  STL [R1+0x74], R231 ;  /* 0x000074e701007387 */ /* 0x0001e60000100800 */
[----:B------:R-:W-:Y:S01]  /*b950*/  IMAD.WIDE R6, R3, 0x2, R6 ;  /* 0x0000000203067825 */ /* 0x000fe200078e0206 */
[----:B------:R-:W4:Y:S04]  /*b960*/  LDG.E.U16 R246, desc[UR4][R8.64] ;  /* 0x0000000408f67981 */ /* 0x000f28000c1e1500 */
[----:B------:R-:W4:Y:S04]  /*b970*/  LDG.E.U16 R245, desc[UR4][R6.64] ;  /* 0x0000000406f57981 */ /* 0x000f28000c1e1500 */
[----:B0-----:R0:W4:Y:S04]  /*b980*/  LDG.E.U16 R231, desc[UR4][R4.64] ;  /* 0x0000000404e77981 */ /* 0x001128000c1e1500 */
[----:B------:R-:W-:Y:S01]  /*b990*/  STL [R1+0x34], R230 ;  /* 0x000034e601007387 */ /* 0x000fe20000100800 */
[----:B0-----:R-:W-:-:S04]  /*b9a0*/  IMAD.WIDE R4, R181, 0x2, R184 ;  /* 0x00000002b5047825 */ /* 0x001fc800078e02b8 */
[----:B------:R-:W-:-:S04]  /*b9b0*/  IMAD.WIDE R12, R22, 0x2, R184 ;  /* 0x00000002160c7825 */ /* 0x000fc800078e02b8 */
[----:B------:R-:W-:-:S04]  /*b9c0*/  IMAD.WIDE R4, R3, 0x2, R4 ;  /* 0x0000000203047825 */ /* 0x000fc800078e0204 */
[----:B------:R-:W-:-:S04]  /*b9d0*/  IMAD.WIDE R10, R178, 0x2, R184 ;  /* 0x00000002b20a7825 */ /* 0x000fc800078e02b8 */
[----:B------:R-:W-:-:S04]  /*b9e0*/  IMAD.WIDE R8, R209, 0x2, R184 ;  /* 0x00000002d1087825 */ /* 0x000fc800078e02b8 */
[----:B------:R-:W-:-:S04]  /*b9f0*/  IMAD.WIDE R6, R179, 0x2, R184 ;  /* 0x00000002b3067825 */ /* 0x000fc800078e02b8 */
[----:B------:R-:W-:-:S04]  /*ba00*/  IMAD.WIDE R12, R3, 0x2, R12 ;  /* 0x00000002030c7825 */ /* 0x000fc800078e020c */
[C---:B------:R-:W-:Y:S01]  /*ba10*/  IMAD.WIDE R10, R3.reuse, 0x2, R10 ;  /* 0x00000002030a7825 */ /* 0x040fe200078e020a */
[----:B------:R-:W4:Y:S03]  /*ba20*/  LDG.E.U16 R239, desc[UR4][R12.64] ;  /* 0x000000040cef7981 */ /* 0x000f26000c1e1500 */
[C---:B------:R-:W-:Y:S01]  /*ba30*/  IMAD.WIDE R8, R3.reuse, 0x2, R8 ;  /* 0x0000000203087825 */ /* 0x040fe200078e0208 */
[----:B------:R-:W4:Y:S03]  /*ba40*/  LDG.E.U16 R237, desc[UR4][R10.64] ;  /* 0x000000040aed7981 */ /* 0x000f26000c1e1500 */
[----:B------:R-:W-:Y:S01]  /*ba50*/  IMAD.WIDE R6, R3, 0x2, R6 ;  /* 0x0000000203067825 */ /* 0x000fe200078e0206 */
[----:B------:R-:W4:Y:S04]  /*ba60*/  LDG.E.U16 R235, desc[UR4][R8.64] ;  /* 0x0000000408eb7981 */ /* 0x000f28000c1e1500 */
[----:B------:R-:W4:Y:S04]  /*ba70*/  LDG.E.U16 R233, desc[UR4][R6.64] ;  /* 0x0000000406e97981 */ /* 0x000f28000c1e1500 */
[----:B--2---:R-:W-:Y:S04]  /*ba80*/  STL [R1+0xbd0], R2 ;  /* 0x000bd00201007387 */ /* 0x004fe80000100800 */
[----:B------:R-:W-:Y:S04]  /*ba90*/  STL [R1+0x2c], R229 ;  /* 0x00002ce501007387 */ /* 0x000fe80000100800 */
[----:B------:R-:W-:Y:S04]  /*baa0*/  STL [R1+0xbc8], R252 ;  /* 0x000bc8fc01007387 */ /* 0x000fe80000100800 */
[----:B------:R-:W-:Y:S04]  /*bab0*/  STL [R1+0xbcc], R251 ;  /* 0x000bccfb01007387 */ /* 0x000fe80000100800 */
[----:B------:R-:W-:Y:S04]  /*bac0*/  STL [R1+0x24], R228 ;  /* 0x000024e401007387 */ /* 0x000fe80000100800 */
[----:B---3--:R-:W-:Y:S04]  /*bad0*/  STL [R1+0xbd4], R250 ;  /* 0x000bd4fa01007387 */ /* 0x008fe80000100800 */
[----:B------:R-:W-:Y:S04]  /*bae0*/  STL [R1+0x20], R227 ;  /* 0x000020e301007387 */ /* 0x000fe80000100800 */
[----:B------:R0:W-:Y:S04]  /*baf0*/  STL [R1+0x1c], R226 ;  /* 0x00001ce201007387 */ /* 0x0001e80000100800 */
[----:B0-----:R0:W2:Y:S02]  /*bb00*/  LDG.E.U16 R226, desc[UR4][R4.64] ;  /* 0x0000000404e27981 */ /* 0x0010a4000c1e1500 */
[----:B0-----:R-:W-:-:S04]  /*bb10*/  IMAD.WIDE R4, R21, 0x2, R184 ;  /* 0x0000000215047825 */ /* 0x001fc800078e02b8 */
[----:B------:R-:W-:-:S05]  /*bb20*/  IMAD.WIDE R4, R3, 0x2, R4 ;  /* 0x0000000203047825 */ /* 0x000fca00078e0204 */
[----:B------:R0:W3:Y:S01]  /*bb30*/  LDG.E.U16 R2, desc[UR4][R4.64] ;  /* 0x0000000404027981 */ /* 0x0000e2000c1e1500 */
[----:B------:R-:W-:-:S04]  /*bb40*/  IMAD.WIDE R6, R208, 0x2, R184 ;  /* 0x00000002d0067825 */ /* 0x000fc800078e02b8 */
[----:B------:R-:W-:-:S04]  /*bb50*/  IMAD.WIDE R10, R211, 0x2, R184 ;  /* 0x00000002d30a7825 */ /* 0x000fc800078e02b8 */
[----:B------:R-:W-:-:S04]  /*bb60*/  IMAD.WIDE R6, R3, 0x2, R6 ;  /* 0x0000000203067825 */ /* 0x000fc800078e0206 */
[--C-:B0-----:R-:W-:Y:S01]  /*bb70*/  IMAD.WIDE R4, R20, 0x2, R184.reuse ;  /* 0x0000000214047825 */ /* 0x101fe200078e02b8 */
[----:B------:R0:W2:Y:S03]  /*bb80*/  LDG.E.U16 R229, desc[UR4][R6.64] ;  /* 0x0000000406e57981 */ /* 0x0000a6000c1e1500 */
[----:B------:R-:W-:-:S04]  /*bb90*/  IMAD.WIDE R12, R197, 0x2, R184 ;  /* 0x00000002c50c7825 */ /* 0x000fc800078e02b8 */
[----:B------:R-:W-:-:S04]  /*bba0*/  IMAD.WIDE R10, R3, 0x2, R10 ;  /* 0x00000002030a7825 */ /* 0x000fc800078e020a */
[----:B0-----:R-:W-:Y:S01]  /*bbb0*/  IMAD.WIDE R6, R207, 0x2, R184 ;  /* 0x00000002cf067825 */ /* 0x001fe200078e02b8 */
[----:B------:R0:W2:Y:S03]  /*bbc0*/  LDG.E.U16 R228, desc[UR4][R10.64] ;  /* 0x000000040ae47981 */ /* 0x0000a6000c1e1500 */
[----:B------:R-:W-:Y:S01]  /*bbd0*/  IMAD.WIDE R4, R3, 0x2, R4 ;  /* 0x0000000203047825 */ /* 0x000fe200078e0204 */
[----:B----4-:R-:W-:Y:S03]  /*bbe0*/  STL [R1+0xbd8], R249 ;  /* 0x000bd8f901007387 */ /* 0x010fe60000100800 */
[----:B------:R-:W-:Y:S01]  /*bbf0*/  IMAD.WIDE R8, R213, 0x2, R184 ;  /* 0x00000002d5087825 */ /* 0x000fe200078e02b8 */
[----:B------:R-:W-:Y:S03]  /*bc00*/  STL [R1+0x14], R225 ;  /* 0x000014e101007387 */ /* 0x000fe60000100800 */
[C---:B------:R-:W-:Y:S01]  /*bc10*/  IMAD.WIDE R12, R3.reuse, 0x2, R12 ;  /* 0x00000002030c7825 */ /* 0x040fe200078e020c */
[----:B------:R1:W4:Y:S03]  /*bc20*/  LDG.E.U16 R180, desc[UR4][R4.64] ;  /* 0x0000000404b47981 */ /* 0x000326000c1e1500 */
[----:B------:R-:W-:Y:S01]  /*bc30*/  IMAD.WIDE R6, R3, 0x2, R6 ;  /* 0x0000000203067825 */ /* 0x000fe200078e0206 */
[----:B------:R-:W-:Y:S03]  /*bc40*/  STL [R1+0xbf4], R248 ;  /* 0x000bf4f801007387 */ /* 0x000fe60000100800 */
[--C-:B0-----:R-:W-:Y:S01]  /*bc50*/  IMAD.WIDE R10, R214, 0x2, R184.reuse ;  /* 0x00000002d60a7825 */ /* 0x101fe200078e02b8 */
[----:B------:R0:W-:Y:S03]  /*bc60*/  STL [R1+0x10], R223 ;  /* 0x000010df01007387 */ /* 0x0001e60000100800 */
[----:B-1----:R-:W-:Y:S01]  /*bc70*/  IMAD.WIDE R4, R17, 0x2, R184 ;  /* 0x0000000211047825 */ /* 0x002fe200078e02b8 */
[----:B------:R1:W2:Y:S03]  /*bc80*/  LDG.E.U16 R230, desc[UR4][R12.64] ;  /* 0x000000040ce67981 */ /* 0x0002a6000c1e1500 */
[C---:B------:R-:W-:Y:S01]  /*bc90*/  IMAD.WIDE R8, R3.reuse, 0x2, R8 ;  /* 0x0000000203087825 */ /* 0x040fe200078e0208 */
[----:B0-----:R0:W4:Y:S03]  /*bca0*/  LDG.E.U16 R223, desc[UR4][R6.64] ;  /* 0x0000000406df7981 */ /* 0x001126000c1e1500 */
[----:B------:R-:W-:Y:S01]  /*bcb0*/  IMAD.WIDE R10, R3, 0x2, R10 ;  /* 0x00000002030a7825 */ /* 0x000fe200078e020a */
[----:B------:R0:W2:Y:S03]  /*bcc0*/  LDG.E.U16 R227, desc[UR4][R8.64] ;  /* 0x0000000408e37981 */ /* 0x0000a6000c1e1500 */
[----:B-1----:R-:W-:-:S04]  /*bcd0*/  IMAD.WIDE R12, R212, 0x2, R184 ;  /* 0x00000002d40c7825 */ /* 0x002fc800078e02b8 */
[----:B0-----:R-:W-:-:S04]  /*bce0*/  IMAD.WIDE R6, R204, 0x2, R184 ;  /* 0x00000002cc067825 */ /* 0x001fc800078e02b8 */
[----:B------:R-:W-:-:S04]  /*bcf0*/  IMAD.WIDE R4, R3, 0x2, R4 ;  /* 0x0000000203047825 */ /* 0x000fc800078e0204 */
[----:B------:R-:W-:Y:S01]  /*bd00*/  IMAD.WIDE R8, R215, 0x2, R184 ;  /* 0x00000002d7087825 */ /* 0x000fe200078e02b8 */
[----:B------:R-:W-:Y:S03]  /*bd10*/  STL [R1+0xbe0], R247 ;  /* 0x000be0f701007387 */ /* 0x000fe60000100800 */
[C---:B------:R-:W-:Y:S01]  /*bd20*/  IMAD.WIDE R12, R3.reuse, 0x2, R12 ;  /* 0x00000002030c7825 */ /* 0x040fe200078e020c */
[----:B------:R0:W2:Y:S03]  /*bd30*/  LDG.E.U16 R215, desc[UR4][R10.64] ;  /* 0x000000040ad77981 */ /* 0x0000a6000c1e1500 */
[----:B------:R-:W-:Y:S01]  /*bd40*/  IMAD.WIDE R6, R3, 0x2, R6 ;  /* 0x0000000203067825 */ /* 0x000fe200078e0206 */
[----:B------:R1:W2:Y:S04]  /*bd50*/  LDG.E.U16 R169, desc[UR4][R4.64] ;  /* 0x0000000404a97981 */ /* 0x0002a8000c1e1500 */
[----:B------:R1:W-:Y:S01]  /*bd60*/  STL [R1+0xc], R221 ;  /* 0x00000cdd01007387 */ /* 0x0003e20000100800 */
[----:B0-----:R-:W-:-:S03]  /*bd70*/  IMAD.WIDE R10, R176, 0x2, R184 ;  /* 0x00000002b00a7825 */ /* 0x001fc600078e02b8 */
[----:B------:R0:W2:Y:S01]  /*bd80*/  LDG.E.U16 R209, desc[UR4][R6.64] ;  /* 0x0000000406d17981 */ /* 0x0000a2000c1e1500 */
[----:B-1----:R-:W-:-:S03]  /*bd90*/  IMAD.WIDE R4, R241, 0x2, R184 ;  /* 0x00000002f1047825 */ /* 0x002fc600078e02b8 */
[----:B------:R1:W2:Y:S01]  /*bda0*/  LDG.E.U16 R221, desc[UR4][R12.64] ;  /* 0x000000040cdd7981 */ /* 0x0002a2000c1e1500 */
[----:B------:R-:W-:-:S04]  /*bdb0*/  IMAD.WIDE R10, R3, 0x2, R10 ;  /* 0x00000002030a7825 */ /* 0x000fc800078e020a */
[--C-:B0-----:R-:W-:Y:S01]  /*bdc0*/  IMAD.WIDE R6, R18, 0x2, R184.reuse ;  /* 0x0000000212067825 */ /* 0x101fe200078e02b8 */
[----:B------:R0:W2:Y:S03]  /*bdd0*/  LDG.E.U16 R181, desc[UR4][R10.64] ;  /* 0x000000040ab57981 */ /* 0x0000a6000c1e1500 */
[----:B-1----:R-:W-:-:S04]  /*bde0*/  IMAD.WIDE R12, R177, 0x2, R184 ;  /* 0x00000002b10c7825 */ /* 0x002fc800078e02b8 */
[----:B------:R-:W-:-:S04]  /*bdf0*/  IMAD.WIDE R4, R3, 0x2, R4 ;  /* 0x0000000203047825 */ /* 0x000fc800078e0204 */
[C---:B------:R-:W-:Y:S01]  /*be00*/  IMAD.WIDE R12, R3.reuse, 0x2, R12 ;  /* 0x00000002030c7825 */ /* 0x040fe200078e020c */
[----:B------:R1:W2:Y:S03]  /*be10*/  LDG.E.U16 R207, desc[UR4][R4.64] ;  /* 0x0000000404cf7981 */ /* 0x0002a6000c1e1500 */
[----:B------:R-:W-:Y:S01]  /*be20*/  IMAD.WIDE R6, R3, 0x2, R6 ;  /* 0x0000000203067825 */ /* 0x000fe200078e0206 */
[----:B------:R1:W2:Y:S03]  /*be30*/  LDG.E.U16 R182, desc[UR4][R12.64] ;  /* 0x000000040cb67981 */ /* 0x0002a6000c1e1500 */
[--C-:B0-----:R-:W-:Y:S01]  /*be40*/  IMAD.WIDE R10, R15, 0x2, R184.reuse ;  /* 0x000000020f0a7825 */ /* 0x101fe200078e02b8 */
[----:B------:R0:W2:Y:S03]  /*be50*/  LDG.E.U16 R178, desc[UR4][R6.64] ;  /* 0x0000000406b27981 */ /* 0x0000a6000c1e1500 */
[--C-:B-1----:R-:W-:Y:S01]  /*be60*/  IMAD.WIDE R4, R175, 0x2, R184.reuse ;  /* 0x00000002af047825 */ /* 0x102fe200078e02b8 */
[----:B------:R-:W-:Y:S03]  /*be70*/  STL [R1+0xbdc], R246 ;  /* 0x000bdcf601007387 */ /* 0x000fe60000100800 */
[--C-:B------:R-:W-:Y:S01]  /*be80*/  IMAD.WIDE R12, R16, 0x2, R184.reuse ;  /* 0x00000002100c7825 */ /* 0x100fe200078e02b8 */
[----:B------:R-:W-:Y:S03]  /*be90*/  STL [R1+0xbe4], R245 ;  /* 0x000be4f501007387 */ /* 0x000fe60000100800 */
[----:B0-----:R-:W-:-:S04]  /*bea0*/  IMAD.WIDE R6, R238, 0x2, R184 ;  /* 0x00000002ee067825 */ /* 0x001fc800078e02b8 */
[C---:B------:R-:W-:Y:S01]  /*beb0*/  IMAD.WIDE R10, R3.reuse, 0x2, R10 ;  /* 0x00000002030a7825 */ /* 0x040fe200078e020a */
[----:B------:R0:W-:Y:S03]  /*bec0*/  STL [R1+0xbe8], R244 ;  /* 0x000be8f401007387 */ /* 0x0001e60000100800 */
[----:B------:R-:W-:-:S04]  /*bed0*/  IMAD.WIDE R4, R3, 0x2, R4 ;  /* 0x0000000203047825 */ /* 0x000fc800078e0204 */
[C---:B------:R-:W-:Y:S01]  /*bee0*/  IMAD.WIDE R12, R3.reuse, 0x2, R12 ;  /* 0x00000002030c7825 */ /* 0x040fe200078e020c */
[----:B------:R1:W2:Y:S03]  /*bef0*/  LDG.E.U16 R172, desc[UR4][R4.64] ;  /* 0x0000000404ac7981 */ /* 0x0002a6000c1e1500 */
[----:B------:R-:W-:Y:S01]  /*bf00*/  IMAD.WIDE R6, R3, 0x2, R6 ;  /* 0x0000000203067825 */ /* 0x000fe200078e0206 */
[----:B0-----:R0:W2:Y:S04]  /*bf10*/  LDG.E.U16 R244, desc[UR4][R10.64] ;  /* 0x000000040af47981 */ /* 0x0010a8000c1e1500 */
[----:B------:R0:W2:Y:S01]  /*bf20*/  LDG.E.U16 R177, desc[UR4][R12.64] ;  /* 0x000000040cb17981 */ /* 0x0000a2000c1e1500 */
[----:B-1----:R-:W-:-:S03]  /*bf30*/  IMAD.WIDE R4, R14, 0x2, R184 ;  /* 0x000000020e047825 */ /* 0x002fc600078e02b8 */
[----:B------:R1:W2:Y:S01]  /*bf40*/  LDG.E.U16 R213, desc[UR4][R6.64] ;  /* 0x0000000406d57981 */ /* 0x0002a2000c1e1500 */
[----:B0-----:R-:W-:-:S04]  /*bf50*/  IMAD.WIDE R10, R205, 0x2, R184 ;  /* 0x00000002cd0a7825 */ /* 0x001fc800078e02b8 */
[----:B------:R-:W-:-:S04]  /*bf60*/  IMAD.WIDE R12, R219, 0x2, R184 ;  /* 0x00000002db0c7825 */ /* 0x000fc800078e02b8 */
[----:B-1----:R-:W-:-:S04]  /*bf70*/  IMAD.WIDE R6, R201, 0x2, R184 ;  /* 0x00000002c9067825 */ /* 0x002fc800078e02b8 */
[----:B------:R-:W-:-:S04]  /*bf80*/  IMAD.WIDE R10, R3, 0x2, R10 ;  /* 0x00000002030a7825 */ /* 0x000fc800078e020a */
[C---:B------:R-:W-:Y:S01]  /*bf90*/  IMAD.WIDE R4, R3.reuse, 0x2, R4 ;  /* 0x0000000203047825 */ /* 0x040fe200078e0204 */
[----:B------:R0:W2:Y:S03]  /*bfa0*/  LDG.E.U16 R175, desc[UR4][R10.64] ;  /* 0x000000040aaf7981 */ /* 0x0000a6000c1e1500 */
[C---:B------:R-:W-:Y:S01]  /*bfb0*/  IMAD.WIDE R8, R3.reuse, 0x2, R8 ;  /* 0x0000000203087825 */ /* 0x040fe200078e0208 */
[----:B------:R1:W2:Y:S03]  /*bfc0*/  LDG.E.U16 R249, desc[UR4][R4.64] ;  /* 0x0000000404f97981 */ /* 0x0002a6000c1e1500 */
[C---:B------:R-:W-:Y:S01]  /*bfd0*/  IMAD.WIDE R12, R3.reuse, 0x2, R12 ;  /* 0x00000002030c7825 */ /* 0x040fe200078e020c */
[----:B------:R1:W-:Y:S03]  /*bfe0*/  STL [R1+0xbec], R239 ;  /* 0x000becef01007387 */ /* 0x0003e60000100800 */
[----:B------:R-:W-:Y:S01]  /*bff0*/  IMAD.WIDE R6, R3, 0x2, R6 ;  /* 0x0000000203067825 */ /* 0x000fe200078e0206 */
[----:B------:R1:W2:Y:S03]  /*c000*/  LDG.E.U16 R214, desc[UR4][R8.64] ;  /* 0x0000000408d67981 */ /* 0x0002a6000c1e1500 */
[--C-:B0-----:R-:W-:Y:S01]  /*c010*/  IMAD.WIDE R10, R189, 0x2, R184.reuse ;  /* 0x00000002bd0a7825 */ /* 0x101fe200078e02b8 */
[----:B------:R-:W-:Y:S03]  /*c020*/  STL [R1+0xbf0], R237 ;  /* 0x000bf0ed01007387 */ /* 0x000fe60000100800 */
[--C-:B-1----:R-:W-:Y:S01]  /*c030*/  IMAD.WIDE R4, R203, 0x2, R184.reuse ;  /* 0x00000002cb047825 */ /* 0x102fe200078e02b8 */
[----:B------:R0:W2:Y:S03]  /*c040*/  LDG.E.U16 R176, desc[UR4][R12.64] ;  /* 0x000000040cb07981 */ /* 0x0000a6000c1e1500 */
[----:B------:R-:W-:Y:S01]  /*c050*/  IMAD.WIDE R8, R19, 0x2, R184 ;  /* 0x0000000213087825 */ /* 0x000fe200078e02b8 */
[----:B------:R-:W-:Y:S03]  /*c060*/  STL [R1+0xbf8], R235 ;  /* 0x000bf8eb01007387 */ /* 0x000fe60000100800 */
[C---:B------:R-:W-:Y:S01]  /*c070*/  IMAD.WIDE R10, R3.reuse, 0x2, R10 ;  /* 0x00000002030a7825 */ /* 0x040fe200078e020a */
[----:B------:R1:W2:Y:S03]  /*c080*/  LDG.E.U16 R174, desc[UR4][R6.64] ;  /* 0x0000000406ae7981 */ /* 0x0002a6000c1e1500 */
[----:B0-----:R-:W-:Y:S01]  /*c090*/  IMAD.WIDE R12, R192, 0x2, R184 ;  /* 0x00000002c00c7825 */ /* 0x001fe200078e02b8 */
[----:B------:R0:W-:Y:S03]  /*c0a0*/  STL [R1+0xbfc], R233 ;  /* 0x000bfce901007387 */ /* 0x0001e60000100800 */
[C---:B------:R-:W-:Y:S01]  /*c0b0*/  IMAD.WIDE R4, R3.reuse, 0x2, R4 ;  /* 0x0000000203047825 */ /* 0x040fe200078e0204 */
[----:B------:R0:W2:Y:S03]  /*c0c0*/  LDG.E.U16 R161, desc[UR4][R10.64] ;  /* 0x000000040aa17981 */ /* 0x0000a6000c1e1500 */
[----:B-1----:R-:W-:Y:S01]  /*c0d0*/  IMAD.WIDE R6, R186, 0x2, R184 ;  /* 0x00000002ba067825 */ /* 0x002fe200078e02b8 */
[----:B------:R1:W2:Y:S03]  /*c0e0*/  LDG.E.U16 R165, desc[UR4][R4.64] ;  /* 0x0000000404a57981 */ /* 0x0002a6000c1e1500 */
[----:B------:R-:W-:-:S04]  /*c0f0*/  IMAD.WIDE R8, R3, 0x2, R8 ;  /* 0x0000000203087825 */ /* 0x000fc800078e0208 */
[C---:B------:R-:W-:Y:S01]  /*c100*/  IMAD.WIDE R12, R3.reuse, 0x2, R12 ;  /* 0x00000002030c7825 */ /* 0x040fe200078e020c */
[----:B------:R1:W2:Y:S03]  /*c110*/  LDG.E.U16 R179, desc[UR4][R8.64] ;  /* 0x0000000408b37981 */ /* 0x0002a6000c1e1500 */
[----:B------:R-:W-:Y:S01]  /*c120*/  IMAD.WIDE R6, R3, 0x2, R6 ;  /* 0x0000000203067825 */ /* 0x000fe200078e0206 */
[----:B------:R-:W2:Y:S03]  /*c130*/  LDG.E.U16 R171, desc[UR4][R12.64] ;  /* 0x000000040cab7981 */ /* 0x000ea6000c1e1500 */
[--C-:B0-----:R-:W-:Y:S01]  /*c140*/  IMAD.WIDE R10, R240, 0x2, R184.reuse ;  /* 0x00000002f00a7825 */ /* 0x101fe200078e02b8 */
[----:B------:R0:W2:Y:S03]  /*c150*/  LDG.E.U16 R246, desc[UR4][R6.64] ;  /* 0x0000000406f67981 */ /* 0x0000a6000c1e1500 */
[----:B-1----:R-:W-:-:S04]  /*c160*/  IMAD.WIDE R4, R190, 0x2, R184 ;  /* 0x00000002be047825 */ /* 0x002fc800078e02b8 */
[----:B------:R-:W-:-:S04]  /*c170*/  IMAD.WIDE R8, R183, 0x2, R184 ;  /* 0x00000002b7087825 */ /* 0x000fc800078e02b8 */
[----:B------:R-:W-:-:S04]  /*c180*/  IMAD.WIDE R10, R3, 0x2, R10 ;  /* 0x00000002030a7825 */ /* 0x000fc800078e020a */
[----:B0-----:R-:W-:Y:S01]  /*c190*/  IMAD.WIDE R6, R200, 0x2, R184 ;  /* 0x00000002c8067825 */ /* 0x001fe200078e02b8 */
[----:B------:R0:W2:Y:S03]  /*c1a0*/  LDG.E.U16 R167, desc[UR4][R10.64] ;  /* 0x000000040aa77981 */ /* 0x0000a6000c1e1500 */
[----:B------:R-:W-:-:S04]  /*c1b0*/  IMAD.WIDE R4, R3, 0x2, R4 ;  /* 0x0000000203047825 */ /* 0x000fc800078e0204 */
[----:B------:R-:W-:Y:S01]  /*c1c0*/  IMAD.WIDE R8, R3, 0x2, R8 ;  /* 0x0000000203087825 */ /* 0x000fe200078e0208 */
[----:B------:R1:W2:Y:S03]  /*c1d0*/  LDG.E.U16 R251, desc[UR4][R4.64] ;  /* 0x0000000404fb7981 */ /* 0x0002a6000c1e1500 */
[----:B------:R-:W-:Y:S01]  /*c1e0*/  IMAD R252, R183, 0x43, RZ ;  /* 0x00000043b7fc7824 */ /* 0x000fe200078e02ff */
[----:B------:R1:W2:Y:S01]  /*c1f0*/  LDG.E.U16 R239, desc[UR4][R8.64] ;  /* 0x0000000408ef7981 */ /* 0x0002a2000c1e1500 */
[----:B0-----:R-:W-:-:S04]  /*c200*/  IMAD.WIDE R10, R195, 0x2, R184 ;  /* 0x00000002c30a7825 */ /* 0x001fc800078e02b8 */
[----:B------:R-:W-:-:S04]  /*c210*/  IMAD.WIDE R6, R3, 0x2, R6 ;  /* 0x0000000203067825 */ /* 0x000fc800078e0206 */
[--C-:B-1----:R-:W-:Y:S01]  /*c220*/  IMAD.WIDE R4, R252, 0x2, R184.reuse ;  /* 0x00000002fc047825 */ /* 0x102fe200078e02b8 */
[----:B------:R0:W2:Y:S03]  /*c230*/  LDG.E.U16 R164, desc[UR4][R6.64] ;  /* 0x0000000406a47981 */ /* 0x0000a6000c1e1500 */
[----:B------:R-:W-:Y:S01]  /*c240*/  IMAD.WIDE R8, R194, 0x2, R184 ;  /* 0x00000002c2087825 */ /* 0x000fe200078e02b8 */
[----:B---3--:R1:W-:Y:S03]  /*c250*/  STL [R1+0x44], R2 ;  /* 0x0000440201007387 */ /* 0x0083e60000100800 */
[----:B------:R-:W-:Y:S01]  /*c260*/  IMAD.WIDE R10, R3, 0x2, R10 ;  /* 0x00000002030a7825 */ /* 0x000fe200078e020a */
[----:B------:R-:W3:Y:S03]  /*c270*/  LDL.LU R233, [R1+0x7c] ;  /* 0x00007c0001e97983 */ /* 0x000ee60000300800 */
[----:B0-----:R-:W-:Y:S01]  /*c280*/  IMAD.WIDE R6, R188, 0x2, R184 ;  /* 0x00000002bc067825 */ /* 0x001fe200078e02b8 */
[----:B------:R-:W2:Y:S03]  /*c290*/  LDG.E.U16 R163, desc[UR4][R10.64] ;  /* 0x000000040aa37981 */ /* 0x000ea6000c1e1500 */
[----:B-1----:R-:W-:-:S02]  /*c2a0*/  IMAD R2, R183, 0x3a, RZ ;  /* 0x0000003ab7027824 */ /* 0x002fc400078e02ff */
[----:B------:R-:W-:Y:S01]  /*c2b0*/  IMAD.WIDE R4, R3, 0x2, R4 ;  /* 0x0000000203047825 */ /* 0x000fe200078e0204 */
[----:B------:R-:W4:Y:S03]  /*c2c0*/  LDL.LU R235, [R1+0x40] ;  /* 0x0000400001eb7983 */ /* 0x000f260000300800 */
[----:B------:R-:W-:Y:S01]  /*c2d0*/  IMAD.WIDE R204, R2, 0x2, R184 ;  /* 0x0000000202cc7825 */ /* 0x000fe200078e02b8 */
[----:B------:R-:W2:Y:S03]  /*c2e0*/  LDG.E.U16 R160, desc[UR4][R4.64] ;  /* 0x0000000404a07981 */ /* 0x000ea6000c1e1500 */
[----:B------:R-:W-:-:S04]  /*c2f0*/  IMAD R2, R183, 0x42, RZ ;  /* 0x00000042b7027824 */ /* 0x000fc800078e02ff */
[----:B------:R-:W-:-:S04]  /*c300*/  IMAD.WIDE R12, R2, 0x2, R184 ;  /* 0x00000002020c7825 */ /* 0x000fc800078e02b8 */
[----:B------:R-:W-:-:S05]  /*c310*/  IMAD.WIDE R12, R3, 0x2, R12 ;  /* 0x00000002030c7825 */ /* 0x000fca00078e020c */
[----:B------:R0:W2:Y:S01]  /*c320*/  LDG.E.U16 R168, desc[UR4][R12.64] ;  /* 0x000000040ca87981 */ /* 0x0000a2000c1e1500 */
[----:B------:R-:W-:Y:S02]  /*c330*/  IMAD R2, R183, 0x3b, RZ ;  /* 0x0000003bb7027824 */ /* 0x000fe400078e02ff */
[----:B------:R-:W-:-:S04]  /*c340*/  IMAD.WIDE R8, R3, 0x2, R8 ;  /* 0x0000000203087825 */ /* 0x000fc800078e0208 */
[--C-:B0-----:R-:W-:Y:S01]  /*c350*/  IMAD.WIDE R12, R193, 0x2, R184.reuse ;  /* 0x00000002c10c7825 */ /* 0x101fe200078e02b8 */
[----:B------:R0:W2:Y:S03]  /*c360*/  LDG.E.U16 R173, desc[UR4][R8.64] ;  /* 0x0000000408ad7981 */ /* 0x0000a6000c1e1500 */
[----:B------:R-:W-:-:S04]  /*c370*/  IMAD.WIDE R10, R2, 0x2, R184 ;  /* 0x00000002020a7825 */ /* 0x000fc800078e02b8 */
[----:B------:R-:W-:-:S04]  /*c380*/  IMAD.WIDE R12, R3, 0x2, R12 ;  /* 0x00000002030c7825 */ /* 0x000fc800078e020c */
[----:B------:R-:W-:Y:S01]  /*c390*/  IMAD.WIDE R6, R3, 0x2, R6 ;  /* 0x0000000203067825 */ /* 0x000fe200078e0206 */
[----:B------:R1:W2:Y:S03]  /*c3a0*/  LDG.E.U16 R153, desc[UR4][R12.64] ;  /* 0x000000040c997981 */ /* 0x0002a6000c1e1500 */
[----:B------:R-:W-:Y:S01]  /*c3b0*/  IMAD R2, R183, 0x4b, RZ ;  /* 0x0000004bb7027824 */ /* 0x000fe200078e02ff */
[----:B------:R1:W2:Y:S01]  /*c3c0*/  LDG.E.U16 R252, desc[UR4][R6.64] ;  /* 0x0000000406fc7981 */ /* 0x0002a2000c1e1500 */
[----:B------:R-:W-:-:S04]  /*c3d0*/  IMAD.WIDE R4, R206, 0x2, R184 ;  /* 0x00000002ce047825 */ /* 0x000fc800078e02b8 */
[----:B0-----:R-:W-:-:S04]  /*c3e0*/  IMAD.WIDE R8, R187, 0x2, R184 ;  /* 0x00000002bb087825 */ /* 0x001fc800078e02b8 */
[----:B-1----:R-:W-:-:S04]  /*c3f0*/  IMAD.WIDE R12, R2, 0x2, R184 ;  /* 0x00000002020c7825 */ /* 0x002fc800078e02b8 */
[----:B------:R-:W-:-:S04]  /*c400*/  IMAD.WIDE R6, R234, 0x2, R184 ;  /* 0x00000002ea067825 */ /* 0x000fc800078e02b8 */
[----:B------:R-:W-:Y:S02]  /*c410*/  IMAD R2, R183, 0xc, RZ ;  /* 0x0000000cb7027824 */ /* 0x000fe400078e02ff */
[----:B------:R-:W-:-:S04]  /*c420*/  IMAD.WIDE R10, R3, 0x2, R10 ;  /* 0x00000002030a7825 */ /* 0x000fc800078e020a */
[C---:B------:R-:W-:Y:S01]  /*c430*/  IMAD.WIDE R4, R3.reuse, 0x2, R4 ;  /* 0x0000000203047825 */ /* 0x040fe200078e0204 */
[----:B------:R0:W2:Y:S03]  /*c440*/  LDG.E.U16 R203, desc[UR4][R10.64] ;  /* 0x000000040acb7981 */ /* 0x0000a6000c1e1500 */
[----:B------:R-:W-:Y:S01]  /*c450*/  IMAD.WIDE R8, R3, 0x2, R8 ;  /* 0x0000000203087825 */ /* 0x000fe200078e0208 */
[----:B------:R1:W2:Y:S03]  /*c460*/  LDG.E.U16 R155, desc[UR4][R4.64] ;  /* 0x00000004049b7981 */ /* 0x0002a6000c1e1500 */
[----:B------:R-:W-:Y:S01]  /*c470*/  IMAD.WIDE R240, R2, 0x2, R184 ;  /* 0x0000000202f07825 */ /* 0x000fe200078e02b8 */
[----:B------:R1:W2:Y:S03]  /*c480*/  LDG.E.U16 R170, desc[UR4][R8.64] ;  /* 0x0000000408aa7981 */ /* 0x0002a6000c1e1500 */
[----:B------:R-:W-:-:S02]  /*c490*/  IMAD R2, R183, 0x35, RZ ;  /* 0x00000035b7027824 */ /* 0x000fc400078e02ff */
[----:B------:R-:W-:-:S04]  /*c4a0*/  IMAD.WIDE R6, R3, 0x2, R6 ;  /* 0x0000000203067825 */ /* 0x000fc800078e0206 */
[--C-:B0-----:R-:W-:Y:S01]  /*c4b0*/  IMAD.WIDE R10, R220, 0x2, R184.reuse ;  /* 0x00000002dc0a7825 */ /* 0x101fe200078e02b8 */
[----:B------:R0:W2:Y:S03]  /*c4c0*/  LDG.E.U16 R157, desc[UR4][R6.64] ;  /* 0x00000004069d7981 */ /* 0x0000a6000c1e1500 */
[----:B-1----:R-:W-:-:S04]  /*c4d0*/  IMAD.WIDE R4, R2, 0x2, R184 ;  /* 0x0000000202047825 */ /* 0x002fc800078e02b8 */
[----:B------:R-:W-:-:S04]  /*c4e0*/  IMAD.WIDE R8, R218, 0x2, R184 ;  /* 0x00000002da087825 */ /* 0x000fc800078e02b8 */
[----:B------:R-:W-:Y:S02]  /*c4f0*/  IMAD R2, R183, 0x3c, RZ ;  /* 0x0000003cb7027824 */ /* 0x000fe400078e02ff */
[----:B0-----:R-:W-:-:S04]  /*c500*/  IMAD.WIDE R6, R198, 0x2, R184 ;  /* 0x00000002c6067825 */ /* 0x001fc800078e02b8 */
[----:B------:R-:W-:-:S04]  /*c510*/  IMAD.WIDE R10, R3, 0x2, R10 ;  /* 0x00000002030a7825 */ /* 0x000fc800078e020a */
[----:B------:R-:W-:Y:S01]  /*c520*/  IMAD.WIDE R200, R2, 0x2, R184 ;  /* 0x0000000202c87825 */ /* 0x000fe200078e02b8 */
[----:B------:R0:W2:Y:S03]  /*c530*/  LDG.E.U16 R156, desc[UR4][R10.64] ;  /* 0x000000040a9c7981 */ /* 0x0000a6000c1e1500 */
[----:B------:R-:W-:Y:S02]  /*c540*/  IMAD R2, R183, 0x4c, RZ ;  /* 0x0000004cb7027824 */ /* 0x000fe400078e02ff */
[----:B------:R-:W-:-:S04]  /*c550*/  IMAD.WIDE R8, R3, 0x2, R8 ;  /* 0x0000000203087825 */ /* 0x000fc800078e0208 */
[----:B------:R-:W-:Y:S01]  /*c560*/  IMAD.WIDE R6, R3, 0x2, R6 ;  /* 0x0000000203067825 */ /* 0x000fe200078e0206 */
[----:B------:R1:W2:Y:S03]  /*c570*/  LDG.E.U16 R166, desc[UR4][R8.64] ;  /* 0x0000000408a67981 */ /* 0x0002a6000c1e1500 */
[----:B0-----:R-:W-:Y:S01]  /*c580*/  IMAD.WIDE R10, R2, 0x2, R184 ;  /* 0x00000002020a7825 */ /* 0x001fe200078e02b8 */
[----:B------:R0:W2:Y:S03]  /*c590*/  LDG.E.U16 R154, desc[UR4][R6.64] ;  /* 0x00000004069a7981 */ /* 0x0000a6000c1e1500 */
[----:B------:R-:W-:Y:S02]  /*c5a0*/  IMAD R2, R183, 0x5c, RZ ;  /* 0x0000005cb7027824 */ /* 0x000fe400078e02ff */
[----:B------:R-:W-:-:S04]  /*c5b0*/  IMAD.WIDE R4, R3, 0x2, R4 ;  /* 0x0000000203047825 */ /* 0x000fc800078e0204 */
[--C-:B-1----:R-:W-:Y:S01]  /*c5c0*/  IMAD.WIDE R8, R191, 0x2, R184.reuse ;  /* 0x00000002bf087825 */ /* 0x102fe200078e02b8 */
[----:B------:R1:W2:Y:S03]  /*c5d0*/  LDG.E.U16 R211, desc[UR4][R4.64] ;  /* 0x0000000404d37981 */ /* 0x0002a6000c1e1500 */
[----:B0-----:R-:W-:-:S04]  /*c5e0*/  IMAD.WIDE R6, R2, 0x2, R184 ;  /* 0x0000000202067825 */ /* 0x001fc800078e02b8 */
[----:B------:R-:W-:Y:S02]  /*c5f0*/  IMAD R2, R183, 0x64, RZ ;  /* 0x00000064b7027824 */ /* 0x000fe400078e02ff */
[----:B------:R-:W-:-:S04]  /*c600*/  IMAD.WIDE R8, R3, 0x2, R8 ;  /* 0x0000000203087825 */ /* 0x000fc800078e0208 */
[----:B-1----:R-:W-:Y:S01]  /*c610*/  IMAD.WIDE R4, R2, 0x2, R184 ;  /* 0x0000000202047825 */ /* 0x002fe200078e02b8 */
[----:B------:R0:W2:Y:S03]  /*c620*/  LDG.E.U16 R162, desc[UR4][R8.64] ;  /* 0x0000000408a27981 */ /* 0x0000a6000c1e1500 */
[----:B------:R-:W-:-:S04]  /*c630*/  IMAD.WIDE R12, R3, 0x2, R12 ;  /* 0x00000002030c7825 */ /* 0x000fc800078e020c */
[----:B------:R-:W-:Y:S01]  /*c640*/  IMAD R23, R183, 0x44, RZ ;  /* 0x00000044b7177824 */ /* 0x000fe200078e02ff */
[----:B------:R1:W2:Y:S01]  /*c650*/  LDG.E.U16 R159, desc[UR4][R12.64] ;  /* 0x000000040c9f7981 */ /* 0x0002a2000c1e1500 */
[----:B------:R-:W-:-:S04]  /*c660*/  IMAD.WIDE R10, R3, 0x2, R10 ;  /* 0x00000002030a7825 */ /* 0x000fc800078e020a */
[----:B0-----:R-:W-:-:S04]  /*c670*/  IMAD.WIDE R8, R243, 0x2, R184 ;  /* 0x00000002f3087825 */ /* 0x001fc800078e02b8 */
[----:B------:R-:W-:-:S04]  /*c680*/  IMAD.WIDE R4, R3, 0x2, R4 ;  /* 0x0000000203047825 */ /* 0x000fc800078e0204 */
[----:B-1----:R-:W-:Y:S01]  /*c690*/  IMAD.WIDE R12, R23, 0x2, R184 ;  /* 0x00000002170c7825 */ /* 0x002fe200078e02b8 */
[----:B------:R0:W2:Y:S03]  /*c6a0*/  LDG.E.U16 R20, desc[UR4][R4.64] ;  /* 0x0000000404147981 */ /* 0x0000a6000c1e1500 */
[----:B------:R-:W-:Y:S01]  /*c6b0*/  IMAD R2, R183, 0x36, RZ ;  /* 0x00000036b7027824 */ /* 0x000fe200078e02ff */
[----:B------:R1:W2:Y:S01]  /*c6c0*/  LDG.E.U16 R23, desc[UR4][R10.64] ;  /* 0x000000040a177981 */ /* 0x0002a2000c1e1500 */
[----:B------:R-:W-:-:S04]  /*c6d0*/  IMAD.WIDE R8, R3, 0x2, R8 ;  /* 0x0000000203087825 */ /* 0x000fc800078e0208 */
[--C-:B0-----:R-:W-:Y:S01]  /*c6e0*/  IMAD.WIDE R4, R2, 0x2, R184.reuse ;  /* 0x0000000202047825 */ /* 0x101fe200078e02b8 */
[----:B------:R0:W2:Y:S03]  /*c6f0*/  LDG.E.U16 R158, desc[UR4][R8.64] ;  /* 0x00000004089e7981 */ /* 0x0000a6000c1e1500 */
[----:B-1----:R-:W-:-:S04]  /*c700*/  IMAD.WIDE R10, R210, 0x2, R184 ;  /* 0x00000002d20a7825 */ /* 0x002fc800078e02b8 */
[----:B------:R-:W-:Y:S02]  /*c710*/  IMAD R2, R183, 0x3d, RZ ;  /* 0x0000003db7027824 */ /* 0x000fe400078e02ff */
[----:B------:R-:W-:-:S04]  /*c720*/  IMAD.WIDE R12, R3, 0x2, R12 ;  /* 0x00000002030c7825 */ /* 0x000fc800078e020c */
[----:B------:R-:W-:Y:S01]  /*c730*/  IMAD.WIDE R10, R3, 0x2, R10 ;  /* 0x00000002030a7825 */ /* 0x000fe200078e020a */
[----:B------:R1:W2:Y:S03]  /*c740*/  LDG.E.U16 R152, desc[UR4][R12.64] ;  /* 0x000000040c987981 */ /* 0x0002a6000c1e1500 */
[--C-:B0-----:R-:W-:Y:S01]  /*c750*/  IMAD.WIDE R8, R199, 0x2, R184.reuse ;  /* 0x00000002c7087825 */ /* 0x101fe200078e02b8 */
[----:B------:R0:W2:Y:S03]  /*c760*/  LDG.E.U16 R18, desc[UR4][R10.64] ;  /* 0x000000040a127981 */ /* 0x0000a6000c1e1500 */
[----:B------:R-:W-:-:S04]  /*c770*/  IMAD.WIDE R14, R2, 0x2, R184 ;  /* 0x00000002020e7825 */ /* 0x000fc800078e02b8 */
[----:B------:R-:W-:Y:S02]  /*c780*/  IMAD R2, R183, 0x4d, RZ ;  /* 0x0000004db7027824 */ /* 0x000fe400078e02ff */
[----:B------:R-:W-:-:S04]  /*c790*/  IMAD.WIDE R6, R3, 0x2, R6 ;  /* 0x0000000203067825 */ /* 0x000fc800078e0206 */
[----:B------:R-:W-:Y:S01]  /*c7a0*/  IMAD.WIDE R4, R3, 0x2, R4 ;  /* 0x0000000203047825 */ /* 0x000fe200078e0204 */
[----:B------:R0:W2:Y:S03]  /*c7b0*/  LDG.E.U16 R21, desc[UR4][R6.64] ;  /* 0x0000000406157981 */ /* 0x0000a6000c1e1500 */
[--C-:B-1----:R-:W-:Y:S01]  /*c7c0*/  IMAD.WIDE R12, R236, 0x2, R184.reuse ;  /* 0x00000002ec0c7825 */ /* 0x102fe200078e02b8 */
[----:B------:R1:W2:Y:S03]  /*c7d0*/  LDG.E.U16 R210, desc[UR4][R4.64] ;  /* 0x0000000404d27981 */ /* 0x0002a6000c1e1500 */
[----:B0-----:R-:W-:-:S04]  /*c7e0*/  IMAD.WIDE R10, R2, 0x2, R184 ;  /* 0x00000002020a7825 */ /* 0x001fc800078e02b8 */
[----:B------:R-:W-:-:S04]  /*c7f0*/  IMAD.WIDE R8, R3, 0x2, R8 ;  /* 0x0000000203087825 */ /* 0x000fc800078e0208 */
[----:B------:R-:W-:Y:S01]  /*c800*/  IMAD R2, R183, 0x5d, RZ ;  /* 0x0000005db7027824 */ /* 0x000fe200078e02ff */
[----:B------:R0:W2:Y:S01]  /*c810*/  LDG.E.U16 R17, desc[UR4][R8.64] ;  /* 0x0000000408117981 */ /* 0x0000a2000c1e1500 */
[----:B------:R-:W-:-:S04]  /*c820*/  IMAD.WIDE R224, R224, 0x2, R184 ;  /* 0x00000002e0e07825 */ /* 0x000fc800078e02b8 */
[----:B------:R-:W-:Y:S02]  /*c830*/  IMAD R250, R183, 0x54, RZ ;  /* 0x00000054b7fa7824 */ /* 0x000fe400078e02ff */
[----:B------:R-:W-:-:S04]  /*c840*/  IMAD.WIDE R6, R202, 0x2, R184 ;  /* 0x00000002ca067825 */ /* 0x000fc800078e02b8 */
[----:B-1----:R-:W-:-:S04]  /*c850*/  IMAD.WIDE R4, R2, 0x2, R184 ;  /* 0x0000000202047825 */ /* 0x002fc800078e02b8 */
[----:B------:R-:W-:-:S04]  /*c860*/  IMAD.WIDE R12, R3, 0x2, R12 ;  /* 0x00000002030c7825 */ /* 0x000fc800078e020c */
[----:B------:R-:W-:Y:S01]  /*c870*/  IMAD R2, R183, 0x65, RZ ;  /* 0x00000065b7027824 */ /* 0x000fe200078e02ff */
[----:B------:R1:W2:Y:S01]  /*c880*/  LDG.E.U16 R19, desc[UR4][R12.64] ;  /* 0x000000040c137981 */ /* 0x0002a2000c1e1500 */
[----:B0-----:R-:W-:-:S04]  /*c890*/  IMAD.WIDE R8, R250, 0x2, R184 ;  /* 0x00000002fa087825 */ /* 0x001fc800078e02b8 */
[----:B------:R-:W-:Y:S02]  /*c8a0*/  IMAD R250, R183, 0x45, RZ ;  /* 0x00000045b7fa7824 */ /* 0x000fe400078e02ff */
[----:B------:R-:W-:-:S04]  /*c8b0*/  IMAD.WIDE R14, R3, 0x2, R14 ;  /* 0x00000002030e7825 */ /* 0x000fc800078e020e */
[C---:B------:R-:W-:Y:S01]  /*c8c0*/  IMAD.WIDE R224, R3.reuse, 0x2, R224 ;  /* 0x0000000203e07825 */ /* 0x040fe200078e02e0 */
[----:B------:R-:W2:Y:S03]  /*c8d0*/  LDG.E.U16 R199, desc[UR4][R14.64] ;  /* 0x000000040ec77981 */ /* 0x000ea6000c1e1500 */
[C---:B------:R-:W-:Y:S02]  /*c8e0*/  IMAD.WIDE R10, R3.reuse, 0x2, R10 ;  /* 0x00000002030a7825 */ /* 0x040fe400078e020a */
[----:B------:R-:W2:Y:S02]  /*c8f0*/  LDG.E.U16 R224, desc[UR4][R224.64] ;  /* 0x00000004e0e07981 */ /* 0x000ea4000c1e1500 */
[----:B------:R-:W-:Y:S02]  /*c900*/  IMAD.WIDE R186, R2, 0x2, R184 ;  /* 0x0000000202ba7825 */ /* 0x000fe400078e02b8 */
[----:B------:R0:W2:Y:S02]  /*c910*/  LDG.E.U16 R15, desc[UR4][R10.64] ;  /* 0x000000040a0f7981 */ /* 0x0000a4000c1e1500 */
[----:B------:R-:W-:-:S04]  /*c920*/  IMAD.WIDE R6, R3, 0x2, R6 ;  /* 0x0000000203067825 */ /* 0x000fc800078e0206 */
[----:B------:R-:W-:Y:S01]  /*c930*/  IMAD R2, R183, 0x6d, RZ ;  /* 0x0000006db7027824 */ /* 0x000fe200078e02ff */
[----:B------:R3:W2:Y:S01]  /*c940*/  LDG.E.U16 R225, desc[UR4][R6.64] ;  /* 0x0000000406e17981 */ /* 0x0006a2000c1e1500 */
[----:B-1----:R-:W-:-:S04]  /*c950*/  IMAD.WIDE R12, R250, 0x2, R184 ;  /* 0x00000002fa0c7825 */ /* 0x002fc800078e02b8 */
[----:B------:R-:W-:Y:S02]  /*c960*/  IMAD R250, R183, 0x55, RZ ;  /* 0x00000055b7fa7824 */ /* 0x000fe400078e02ff */
[----:B0-----:R-:W-:-:S04]  /*c970*/  IMAD.WIDE R10, R2, 0x2, R184 ;  /* 0x00000002020a7825 */ /* 0x001fc800078e02b8 */
[----:B------:R-:W-:Y:S02]  /*c980*/  IMAD R2, R183, 0x7d, RZ ;  /* 0x0000007db7027824 */ /* 0x000fe400078e02ff */
[----:B---3--:R-:W-:-:S04]  /*c990*/  IMAD.WIDE R6, R250, 0x2, R184 ;  /* 0x00000002fa067825 */ /* 0x008fc800078e02b8 */
[----:B------:R-:W-:-:S04]  /*c9a0*/  IMAD.WIDE R12, R3, 0x2, R12 ;  /* 0x00000002030c7825 */ /* 0x000fc800078e020c */
[----:B------:R-:W-:Y:S01]  /*c9b0*/  IMAD.WIDE R186, R3, 0x2, R186 ;  /* 0x0000000203ba7825 */ /* 0x000fe200078e02ba */
[----:B------:R-:W3:Y:S03]  /*c9c0*/  LDG.E.U16 R16, desc[UR4][R12.64] ;  /* 0x000000040c107981 */ /* 0x000ee6000c1e1500 */
[----:B------:R-:W-:-:S04]  /*c9d0*/  IMAD.WIDE R188, R2, 0x2, R184 ;  /* 0x0000000202bc7825 */ /* 0x000fc800078e02b8 */
[----:B------:R-:W-:Y:S02]  /*c9e0*/  IMAD R2, R183, 0x37, RZ ;  /* 0x00000037b7027824 */ /* 0x000fe400078e02ff */
[C---:B------:R-:W-:Y:S01]  /*c9f0*/  IMAD.WIDE R6, R3.reuse, 0x2, R6 ;  /* 0x0000000203067825 */ /* 0x040fe200078e0206 */
[----:B------:R0:W3:Y:S04]  /*ca00*/  LDG.E.U16 R12, desc[UR4][R186.64] ;  /* 0x00000004ba0c7981 */ /* 0x0000e8000c1e1500 */
[----:B------:R1:W3:Y:S01]  /*ca10*/  LDG.E.U16 R14, desc[UR4][R6.64] ;  /* 0x00000004060e7981 */ /* 0x0002e2000c1e1500 */
[----:B------:R-:W-:-:S04]  /*ca20*/  IMAD.WIDE R4, R3, 0x2, R4 ;  /* 0x0000000203047825 */ /* 0x000fc800078e0204 */
[--C-:B0-----:R-:W-:Y:S01]  /*ca30*/  IMAD.WIDE R186, R2, 0x2, R184.reuse ;  /* 0x0000000202ba7825 */ /* 0x101fe200078e02b8 */
[----:B------:R0:W3:Y:S03]  /*ca40*/  LDG.E.U16 R13, desc[UR4][R4.64] ;  /* 0x00000004040d7981 */ /* 0x0000e6000c1e1500 */
[----:B------:R-:W-:Y:S02]  /*ca50*/  IMAD R2, R183, 0x3e, RZ ;  /* 0x0000003eb7027824 */ /* 0x000fe400078e02ff */
[----:B-1----:R-:W-:-:S04]  /*ca60*/  IMAD.WIDE R6, R232, 0x2, R184 ;  /* 0x00000002e8067825 */ /* 0x002fc800078e02b8 */
[----:B------:R-:W-:-:S04]  /*ca70*/  IMAD.WIDE R192, R2, 0x2, R184 ;  /* 0x0000000202c07825 */ /* 0x000fc800078e02b8 */
[----:B------:R-:W-:Y:S02]  /*ca80*/  IMAD R2, R183, 0x3f, RZ ;  /* 0x0000003fb7027824 */ /* 0x000fe400078e02ff */
[----:B------:R-:W-:-:S04]  /*ca90*/  IMAD.WIDE R200, R3, 0x2, R200 ;  /* 0x0000000203c87825 */ /* 0x000fc800078e02c8 */
[----:B------:R-:W-:Y:S02]  /*caa0*/  IMAD R250, R183, 0x75, RZ ;  /* 0x00000075b7fa7824 */ /* 0x000fe400078e02ff */
[C---:B------:R-:W-:Y:S01]  /*cab0*/  IMAD.WIDE R204, R3.reuse, 0x2, R204 ;  /* 0x0000000203cc7825 */ /* 0x040fe200078e02cc */
[----:B------:R-:W3:Y:S03]  /*cac0*/  LDG.E.U16 R200, desc[UR4][R200.64] ;  /* 0x00000004c8c87981 */ /* 0x000ee6000c1e1500 */
[C---:B------:R-:W-:Y:S02]  /*cad0*/  IMAD.WIDE R186, R3.reuse, 0x2, R186 ;  /* 0x0000000203ba7825 */ /* 0x040fe400078e02ba */
[----:B------:R-:W3:Y:S02]  /*cae0*/  LDG.E.U16 R204, desc[UR4][R204.64] ;  /* 0x00000004cccc7981 */ /* 0x000ee4000c1e1500 */
[----:B------:R-:W-:-:S02]  /*caf0*/  IMAD.WIDE R6, R3, 0x2, R6 ;  /* 0x0000000203067825 */ /* 0x000fc400078e0206 */
[----:B------:R1:W3:Y:S02]  /*cb00*/  LDG.E.U16 R201, desc[UR4][R186.64] ;  /* 0x00000004bac97981 */ /* 0x0002e4000c1e1500 */
[----:B------:R-:W-:-:S04]  /*cb10*/  IMAD.WIDE R190, R2, 0x2, R184 ;  /* 0x0000000202be7825 */ /* 0x000fc800078e02b8 */
[----:B0-----:R-:W-:Y:S01]  /*cb20*/  IMAD.WIDE R4, R250, 0x2, R184 ;  /* 0x00000002fa047825 */ /* 0x001fe200078e02b8 */
[----:B------:R0:W3:Y:S03]  /*cb30*/  LDG.E.U16 R205, desc[UR4][R6.64] ;  /* 0x0000000406cd7981 */ /* 0x0000e6000c1e1500 */
[C---:B------:R-:W-:Y:S02]  /*cb40*/  IMAD R2, R183.reuse, 0x56, RZ ;  /* 0x00000056b7027824 */ /* 0x040fe400078e02ff */
[----:B------:R-:W-:Y:S02]  /*cb50*/  IMAD R250, R183, 0x4e, RZ ;  /* 0x0000004eb7fa7824 */ /* 0x000fe400078e02ff */
[----:B------:R-:W-:-:S04]  /*cb60*/  IMAD.WIDE R8, R3, 0x2, R8 ;  /* 0x0000000203087825 */ /* 0x000fc800078e0208 */
[C---:B------:R-:W-:Y:S01]  /*cb70*/  IMAD.WIDE R10, R3.reuse, 0x2, R10 ;  /* 0x00000002030a7825 */ /* 0x040fe200078e020a */
[----:B------:R4:W3:Y:S03]  /*cb80*/  LDG.E.U16 R22, desc[UR4][R8.64] ;  /* 0x0000000408167981 */ /* 0x0008e6000c1e1500 */
[C---:B------:R-:W-:Y:S02]  /*cb90*/  IMAD.WIDE R192, R3.reuse, 0x2, R192 ;  /* 0x0000000203c07825 */ /* 0x040fe400078e02c0 */
[----:B------:R-:W3:Y:S02]  /*cba0*/  LDG.E.U16 R11, desc[UR4][R10.64] ;  /* 0x000000040a0b7981 */ /* 0x000ee4000c1e1500 */
[----:B------:R-:W-:Y:S02]  /*cbb0*/  IMAD.WIDE R188, R3, 0x2, R188 ;  /* 0x0000000203bc7825 */ /* 0x000fe400078e02bc */
[----:B------:R4:W3:Y:S02]  /*cbc0*/  LDG.E.U16 R198, desc[UR4][R192.64] ;  /* 0x00000004c0c67981 */ /* 0x0008e4000c1e1500 */
[----:B-1----:R-:W-:-:S04]  /*cbd0*/  IMAD.WIDE R186, R2, 0x2, R184 ;  /* 0x0000000202ba7825 */ /* 0x002fc800078e02b8 */
[----:B0-----:R-:W-:Y:S01]  /*cbe0*/  IMAD.WIDE R6, R250, 0x2, R184 ;  /* 0x00000002fa067825 */ /* 0x001fe200078e02b8 */
[----:B------:R0:W3:Y:S03]  /*cbf0*/  LDG.E.U16 R10, desc[UR4][R188.64] ;  /* 0x00000004bc0a7981 */ /* 0x0000e6000c1e1500 */
[----:B------:R-:W-:Y:S02]  /*cc00*/  IMAD R2, R183, 0x5e, RZ ;  /* 0x0000005eb7027824 */ /* 0x000fe400078e02ff */
[----:B------:R-:W-:-:S04]  /*cc10*/  IMAD.WIDE R4, R3, 0x2, R4 ;  /* 0x0000000203047825 */ /* 0x000fc800078e0204 */
[----:B------:R-:W-:Y:S02]  /*cc20*/  IMAD R248, R183, 0x46, RZ ;  /* 0x00000046b7f87824 */ /* 0x000fe400078e02ff */
[----:B----4-:R-:W-:Y:S01]  /*cc30*/  IMAD.WIDE R8, R222, 0x2, R184 ;  /* 0x00000002de087825 */ /* 0x010fe200078e02b8 */
[----:B------:R-:W4:Y:S03]  /*cc40*/  LDG.E.U16 R5, desc[UR4][R4.64] ;  /* 0x0000000404057981 */ /* 0x000f26000c1e1500 */
[----:B------:R-:W-:-:S04]  /*cc50*/  IMAD.WIDE R190, R3, 0x2, R190 ;  /* 0x0000000203be7825 */ /* 0x000fc800078e02be */
[--C-:B------:R-:W-:Y:S01]  /*cc60*/  IMAD.WIDE R192, R2, 0x2, R184.reuse ;  /* 0x0000000202c07825 */ /* 0x100fe200078e02b8 */
[----:B------:R1:W4:Y:S03]  /*cc70*/  LDG.E.U16 R4, desc[UR4][R190.64] ;  /* 0x00000004be047981 */ /* 0x000326000c1e1500 */
[----:B------:R-:W-:-:S04]  /*cc80*/  IMAD.WIDE R196, R196, 0x2, R184 ;  /* 0x00000002c4c47825 */ /* 0x000fc800078e02b8 */
[----:B0-----:R-:W-:-:S04]  /*cc90*/  IMAD.WIDE R188, R248, 0x2, R184 ;  /* 0x00000002f8bc7825 */ /* 0x001fc800078e02b8 */
[----:B------:R-:W-:Y:S02]  /*cca0*/  IMAD R2, R183, 0x66, RZ ;  /* 0x00000066b7027824 */ /* 0x000fe400078e02ff */
[----:B------:R-:W-:-:S04]  /*ccb0*/  IMAD.WIDE R6, R3, 0x2, R6 ;  /* 0x0000000203067825 */ /* 0x000fc800078e0206 */
[C---:B------:R-:W-:Y:S02]  /*ccc0*/  IMAD.WIDE R186, R3.reuse, 0x2, R186 ;  /* 0x0000000203ba7825 */ /* 0x040fe400078e02ba */
[----:B------:R-:W4:Y:S02]  /*ccd0*/  LDG.E.U16 R7, desc[UR4][R6.64] ;  /* 0x0000000406077981 */ /* 0x000f24000c1e1500 */
[----:B------:R-:W-:-:S04]  /*cce0*/  IMAD.WIDE R8, R3, 0x2, R8 ;  /* 0x0000000203087825 */ /* 0x000fc800078e0208 */
[----:B-1----:R-:W-:Y:S02]  /*ccf0*/  IMAD.WIDE R190, R2, 0x2, R184 ;  /* 0x0000000202be7825 */ /* 0x002fe400078e02b8 */
[----:B------:R-:W4:Y:S02]  /*cd00*/  LDG.E.U16 R9, desc[UR4][R8.64] ;  /* 0x0000000408097981 */ /* 0x000f24000c1e1500 */
[----:B------:R-:W-:Y:S02]  /*cd10*/  IMAD R2, R183, 0x76, RZ ;  /* 0x00000076b7027824 */ /* 0x000fe400078e02ff */
[C---:B------:R-:W-:Y:S01]  /*cd20*/  IMAD.WIDE R196, R3.reuse, 0x2, R196 ;  /* 0x0000000203c47825 */ /* 0x040fe200078e02c4 */
[----:B------:R0:W4:Y:S03]  /*cd30*/  LDG.E.U16 R6, desc[UR4][R186.64] ;  /* 0x00000004ba067981 */ /* 0x000126000c1e1500 */
[----:B------:R-:W-:-:S02]  /*cd40*/  IMAD.WIDE R188, R3, 0x2, R188 ;  /* 0x0000000203bc7825 */ /* 0x000fc400078e02bc */
[----:B------:R-:W3:Y:S02]  /*cd50*/  LDG.E.U16 R196, desc[UR4][R196.64] ;  /* 0x00000004c4c47981 */ /* 0x000ee4000c1e1500 */
[----:B------:R-:W-:Y:S02]  /*cd60*/  IMAD.WIDE R192, R3, 0x2, R192 ;  /* 0x0000000203c07825 */ /* 0x000fe400078e02c0 */
[----:B------:R1:W4:Y:S02]  /*cd70*/  LDG.E.U16 R8, desc[UR4][R188.64] ;  /* 0x00000004bc087981 */ /* 0x000324000c1e1500 */
[C---:B------:R-:W-:Y:S02]  /*cd80*/  IMAD R250, R183.reuse, 0x7e, RZ ;  /* 0x0000007eb7fa7824 */ /* 0x040fe400078e02ff */
[----:B0-----:R-:W-:Y:S01]  /*cd90*/  IMAD.WIDE R186, R2, 0x2, R184 ;  /* 0x0000000202ba7825 */ /* 0x001fe200078e02b8 */
[----:B------:R0:W4:Y:S03]  /*cda0*/  LDG.E.U16 R197, desc[UR4][R192.64] ;  /* 0x00000004c0c57981 */ /* 0x000126000c1e1500 */
[----:B------:R-:W-:-:S02]  /*cdb0*/  IMAD R2, R183, 0x7, RZ ;  /* 0x00000007b7027824 */ /* 0x000fc400078e02ff */
[----:B-1----:R-:W-:-:S04]  /*cdc0*/  IMAD.WIDE R188, R250, 0x2, R184 ;  /* 0x00000002fabc7825 */ /* 0x002fc800078e02b8 */
[----:B------:R-:W-:-:S04]  /*cdd0*/  IMAD.WIDE R190, R3, 0x2, R190 ;  /* 0x0000000203be7825 */ /* 0x000fc800078e02be */
[----:B0-----:R-:W-:Y:S01]  /*cde0*/  IMAD.WIDE R192, R2, 0x2, R184 ;  /* 0x0000000202c07825 */ /* 0x001fe200078e02b8 */
[----:B------:R0:W4:Y:S03]  /*cdf0*/  LDG.E.U16 R202, desc[UR4][R190.64] ;  /* 0x00000004beca7981 */ /* 0x000126000c1e1500 */
[----:B------:R-:W-:Y:S02]  /*ce00*/  IMAD R2, R183, 0x47, RZ ;  /* 0x00000047b7027824 */ /* 0x000fe400078e02ff */
[----:B------:R-:W-:-:S04]  /*ce10*/  IMAD.WIDE R186, R3, 0x2, R186 ;  /* 0x0000000203ba7825 */ /* 0x000fc800078e02ba */
[----:B0-----:R-:W-:Y:S01]  /*ce20*/  IMAD.WIDE R190, R3, 0x2, R188 ;  /* 0x0000000203be7825 */ /* 0x001fe200078e02bc */
[----:B------:R0:W4:Y:S03]  /*ce30*/  LDG.E.U16 R208, desc[UR4][R186.64] ;  /* 0x00000004bad07981 */ /* 0x000126000c1e1500 */
[----:B------:R-:W-:Y:S01]  /*ce40*/  IMAD.WIDE R188, R2, 0x2, R184 ;  /* 0x0000000202bc7825 */ /* 0x000fe200078e02b8 */
[----:B------:R1:W4:Y:S03]  /*ce50*/  LDG.E.U16 R212, desc[UR4][R190.64] ;  /* 0x00000004bed47981 */ /* 0x000326000c1e1500 */
[----:B------:R-:W-:Y:S02]  /*ce60*/  IMAD R2, R183, 0x4f, RZ ;  /* 0x0000004fb7027824 */ /* 0x000fe400078e02ff */
[----:B------:R-:W-:-:S04]  /*ce70*/  IMAD.WIDE R192, R3, 0x2, R192 ;  /* 0x0000000203c07825 */ /* 0x000fc800078e02c0 */
[----:B0-----:R-:W-:Y:S01]  /*ce80*/  IMAD.WIDE R186, R2, 0x2, R184 ;  /* 0x0000000202ba7825 */ /* 0x001fe200078e02b8 */
[----:B------:R0:W4:Y:S03]  /*ce90*/  LDG.E.U16 R220, desc[UR4][R192.64] ;  /* 0x00000004c0dc7981 */ /* 0x000126000c1e1500 */
[----:B------:R-:W-:Y:S02]  /*cea0*/  IMAD R248, R183, 0x6e, RZ ;  /* 0x0000006eb7f87824 */ /* 0x000fe400078e02ff */
[----:B-1----:R-:W-:-:S04]  /*ceb0*/  IMAD.WIDE R190, R3, 0x2, R188 ;  /* 0x0000000203be7825 */ /* 0x002fc800078e02bc */
[----:B------:R-:W-:Y:S01]  /*cec0*/  IMAD R250, R183, 0x5f, RZ ;  /* 0x0000005fb7fa7824 */ /* 0x000fe200078e02ff */
[----:B------:R1:W4:Y:S01]  /*ced0*/  LDG.E.U16 R222, desc[UR4][R190.64] ;  /* 0x00000004bede7981 */ /* 0x000322000c1e1500 */
[----:B------:R-:W-:-:S04]  /*cee0*/  IMAD.WIDE R194, R248, 0x2, R184 ;  /* 0x00000002f8c27825 */ /* 0x000fc800078e02b8 */
[----:B0-----:R-:W-:-:S04]  /*cef0*/  IMAD.WIDE R192, R250, 0x2, R184 ;  /* 0x00000002fac07825 */ /* 0x001fc800078e02b8 */
[----:B------:R-:W-:-:S04]  /*cf00*/  IMAD.WIDE R186, R3, 0x2, R186 ;  /* 0x0000000203ba7825 */ /* 0x000fc800078e02ba */
[----:B-1----:R-:W-:Y:S01]  /*cf10*/  IMAD R190, R183, 0x6f, RZ ;  /* 0x0000006fb7be7824 */ /* 0x002fe200078e02ff */
[----:B------:R0:W4:Y:S01]  /*cf20*/  LDG.E.U16 R232, desc[UR4][R186.64] ;  /* 0x00000004bae87981 */ /* 0x000122000c1e1500 */
[----:B------:R-:W-:-:S04]  /*cf30*/  IMAD.WIDE R194, R3, 0x2, R194 ;  /* 0x0000000203c27825 */ /* 0x000fc800078e02c2 */
[----:B------:R-:W-:Y:S01]  /*cf40*/  IMAD.WIDE R192, R3, 0x2, R192 ;  /* 0x0000000203c07825 */ /* 0x000fe200078e02c0 */
[----:B------:R1:W4:Y:S03]  /*cf50*/  LDG.E.U16 R206, desc[UR4][R194.64] ;  /* 0x00000004c2ce7981 */ /* 0x000326000c1e1500 */
[----:B------:R-:W-:Y:S01]  /*cf60*/  IMAD R2, R183, 0x67, RZ ;  /* 0x00000067b7027824 */ /* 0x000fe200078e02ff */
[----:B------:R1:W4:Y:S01]  /*cf70*/  LDG.E.U16 R236, desc[UR4][R192.64] ;  /* 0x00000004c0ec7981 */ /* 0x000322000c1e1500 */
[----:B0-----:R-:W-:-:S04]  /*cf80*/  IMAD.WIDE R186, R190, 0x2, R184 ;  /* 0x00000002beba7825 */ /* 0x001fc800078e02b8 */
[C---:B------:R-:W-:Y:S02]  /*cf90*/  IMAD R248, R183.reuse, 0x57, RZ ;  /* 0x00000057b7f87824 */ /* 0x040fe400078e02ff */
[C---:B------:R-:W-:Y:S02]  /*cfa0*/  IMAD R191, R183.reuse, 0x77, RZ ;  /* 0x00000077b7bf7824 */ /* 0x040fe400078e02ff */
[----:B------:R-:W-:Y:S02]  /*cfb0*/  IMAD R183, R183, 0x7f, RZ ;  /* 0x0000007fb7b77824 */ /* 0x000fe400078e02ff */
[----:B-1----:R-:W-:-:S04]  /*cfc0*/  IMAD.WIDE R194, R2, 0x2, R184 ;  /* 0x0000000202c27825 */ /* 0x002fc800078e02b8 */
[----:B------:R-:W-:-:S04]  /*cfd0*/  IMAD.WIDE R242, R242, 0x2, R184 ;  /* 0x00000002f2f27825 */ /* 0x000fc800078e02b8 */
[----:B------:R-:W-:-:S04]  /*cfe0*/  IMAD.WIDE R192, R3, 0x2, R186 ;  /* 0x0000000203c07825 */ /* 0x000fc800078e02ba */
[--C-:B------:R-:W-:Y:S02]  /*cff0*/  IMAD.WIDE R188, R248, 0x2, R184.reuse ;  /* 0x00000002f8bc7825 */ /* 0x100fe400078e02b8 */
[----:B------:R-:W2:Y:S02]  /*d000*/  LDL.LU R248, [R1+0x78] ;  /* 0x0000780001f87983 */ /* 0x000ea40000300800 */
[----:B------:R-:W-:Y:S02]  /*d010*/  IMAD.WIDE R186, R191, 0x2, R184 ;  /* 0x00000002bfba7825 */ /* 0x000fe400078e02b8 */
[----:B------:R-:W4:Y:S02]  /*d020*/  LDG.E.U16 R192, desc[UR4][R192.64] ;  /* 0x00000004c0c07981 */ /* 0x000f24000c1e1500 */
[----:B------:R-:W-:-:S04]  /*d030*/  IMAD.WIDE R240, R3, 0x2, R240 ;  /* 0x0000000203f07825 */ /* 0x000fc800078e02f0 */
[----:B------:R-:W-:Y:S02]  /*d040*/  IMAD.WIDE R184, R183, 0x2, R184 ;  /* 0x00000002b7b87825 */ /* 0x000fe400078e02b8 */
[----:B------:R-:W4:Y:S02]  /*d050*/  LDG.E.U16 R240, desc[UR4][R240.64] ;  /* 0x00000004f0f07981 */ /* 0x000f24000c1e1500 */
[----:B------:R-:W-:-:S04]  /*d060*/  IMAD.WIDE R194, R3, 0x2, R194 ;  /* 0x0000000203c27825 */ /* 0x000fc800078e02c2 */
[C---:B------:R-:W-:Y:S01]  /*d070*/  IMAD.WIDE R242, R3.reuse, 0x2, R242 ;  /* 0x0000000203f27825 */ /* 0x040fe200078e02f2 */
[----:B------:R0:W4:Y:S03]  /*d080*/  LDG.E.U16 R238, desc[UR4][R194.64] ;  /* 0x00000004c2ee7981 */ /* 0x000126000c1e1500 */
[C---:B------:R-:W-:Y:S01]  /*d090*/  IMAD.WIDE R188, R3.reuse, 0x2, R188 ;  /* 0x0000000203bc7825 */ /* 0x040fe200078e02bc */
[----:B------:R-:W3:Y:S03]  /*d0a0*/  LDL.LU R241, [R1+0x14] ;  /* 0x0000140001f17983 */ /* 0x000ee60000300800 */
[----:B------:R-:W-:Y:S01]  /*d0b0*/  IMAD.WIDE R184, R3, 0x2, R184 ;  /* 0x0000000203b87825 */ /* 0x000fe200078e02b8 */
[----:B------:R-:W4:Y:S03]  /*d0c0*/  LDL.LU R250, [R1+0x70] ;  /* 0x0000700001fa7983 */ /* 0x000f260000300800 */
[----:B0-----:R-:W-:Y:S01]  /*d0d0*/  IMAD.WIDE R194, R183, 0x2, R216 ;  /* 0x00000002b7c27825 */ /* 0x001fe200078e02d8 */
[----:B------:R-:W3:Y:S01]  /*d0e0*/  LDL.LU R2, [R1+0x6c] ;  /* 0x00006c0001027983 */ /* 0x000ee20000300800 */
[----:B------:R-:W-:-:S03]  /*d0f0*/  LOP3.LUT R183, R0, 0x3f, RZ, 0xc0, !PT ;  /* 0x0000003f00b77812 */ /* 0x000fc600078ec0ff */
[----:B------:R-:W3:Y:S04]  /*d100*/  LDG.E.U16 R242, desc[UR4][R242.64] ;  /* 0x00000004f2f27981 */ /* 0x000ee8000c1e1500 */
[----:B------:R-:W3:Y:S04]  /*d110*/  LDL.LU R237, [R1+0x68] ;  /* 0x0000680001ed7983 */ /* 0x000ee80000300800 */
[----:B------:R0:W3:Y:S04]  /*d120*/  LDG.E.U16 R234, desc[UR4][R188.64] ;  /* 0x00000004bcea7981 */ /* 0x0000e8000c1e1500 */
[----:B------:R-:W3:Y:S04]  /*d130*/  LDL.LU R243, [R1+0x64] ;  /* 0x0000640001f37983 */ /* 0x000ee80000300800 */
[----:B------:R-:W3:Y:S01]  /*d140*/  LDL.LU R245, [R1+0x60] ;  /* 0x0000600001f57983 */ /* 0x000ee20000300800 */
[----:B0-----:R-:W-:-:S03]  /*d150*/  IMAD.WIDE R188, R190, 0x2, R216 ;  /* 0x00000002bebc7825 */ /* 0x001fc600078e02d8 */
[----:B------:R0:W3:Y:S01]  /*d160*/  LDG.E.U16 R184, desc[UR4][R184.64] ;  /* 0x00000004b8b87981 */ /* 0x0000e2000c1e1500 */
[----:B------:R-:W-:-:S03]  /*d170*/  IMAD.WIDE R190, R191, 0x2, R216 ;  /* 0x00000002bfbe7825 */ /* 0x000fc600078e02d8 */
[----:B------:R-:W3:Y:S04]  /*d180*/  LDL.LU R247, [R1+0x5c] ;  /* 0x00005c0001f77983 */ /* 0x000ee80000300800 */
[----:B------:R1:W-:Y:S01]  /*d190*/  STL [R1+0xb5c], R216 ;  /* 0x000b5cd801007387 */ /* 0x0003e20000100800 */
[----:B0-----:R-:W-:Y:S02]  /*d1a0*/  LOP3.LUT R185, R0, 0xc0, RZ, 0xc0, !PT ;  /* 0x000000c000b97812 */ /* 0x001fe400078ec0ff */
[----:B------:R-:W-:Y:S01]  /*d1b0*/  SHF.L.U32 R0, R183, 0x1, RZ ;  /* 0x00000001b7007819 */ /* 0x000fe200000006ff */
[C---:B------:R-:W-:Y:S01]  /*d1c0*/  IMAD.WIDE R188, R3.reuse, 0x2, R188 ;  /* 0x0000000203bc7825 */ /* 0x040fe200078e02bc */
[----:B-1----:R-:W2:Y:S03]  /*d1d0*/  LDL.LU R216, [R1+0x38] ;  /* 0x0000380001d87983 */ /* 0x002ea60000300800 */
[C---:B------:R-:W-:Y:S01]  /*d1e0*/  IMAD.WIDE R186, R3.reuse, 0x2, R186 ;  /* 0x0000000203ba7825 */ /* 0x040fe200078e02ba */
[----:B------:R0:W-:Y:S03]  /*d1f0*/  STL [R1+0xb58], R217 ;  /* 0x000b58d901007387 */ /* 0x0001e60000100800 */
[C---:B------:R-:W-:Y:S01]  /*d200*/  IMAD.WIDE R190, R3.reuse, 0x2, R190 ;  /* 0x0000000203be7825 */ /* 0x040fe200078e02be */
[----:B------:R-:W3:Y:S03]  /*d210*/  LDG.E.U16 R188, desc[UR4][R188.64] ;  /* 0x00000004bcbc7981 */ /* 0x000ee6000c1e1500 */
[----:B------:R-:W-:Y:S01]  /*d220*/  IMAD.WIDE R194, R3, 0x2, R194 ;  /* 0x0000000203c27825 */ /* 0x000fe200078e02c2 */
[----:B------:R-:W3:Y:S03]  /*d230*/  LDG.E.U16 R186, desc[UR4][R186.64] ;  /* 0x00000004baba7981 */ /* 0x000ee6000c1e1500 */
[----:B------:R-:W-:Y:S01]  /*d240*/  IMAD R183, R185, 0x100, R0 ;  /* 0x00000100b9b77824 */ /* 0x000fe200078e0200 */
[----:B0-----:R-:W4:Y:S04]  /*d250*/  LDL.LU R217, [R1+0x44] ;  /* 0x0000440001d97983 */ /* 0x001f280000300800 */
[----:B------:R0:W-:Y:S04]  /*d260*/  STL [R1+0xb60], R3 ;  /* 0x000b600301007387 */ /* 0x0001e80000100800 */
[----:B------:R-:W3:Y:S04]  /*d270*/  LDG.E.U16 R190, desc[UR4][R190.64] ;  /* 0x00000004bebe7981 */ /* 0x000ee8000c1e1500 */
[----:B------:R-:W3:Y:S04]  /*d280*/  LDG.E.U16 R194, desc[UR4][R194.64] ;  /* 0x00000004c2c27981 */ /* 0x000ee8000c1e1500 */
[----:B0-----:R-:W2:Y:S04]  /*d290*/  LDL.LU R3, [R1+0x4c] ;  /* 0x00004c0001037983 */ /* 0x001ea80000300800 */
[----:B------:R-:W4:Y:S01]  /*d2a0*/  LDL.LU R0, [R1+0xc00] ;  /* 0x000c000001007983 */ /* 0x000f220000300800 */
[----:B------:R-:W-:Y:S01]  /*d2b0*/  BAR.SYNC.DEFER_BLOCKING 0x0 ;  /* 0x0000000000007b1d */ /* 0x000fe20000010000 */
[----:B----4-:R-:W-:-:S05]  /*d2c0*/  IADD3 R185, R0, R183, RZ ;  /* 0x000000b700b97210 */ /* 0x010fca0007ffe0ff */
[----:B--2---:R0:W-:Y:S04]  /*d2d0*/  STS.U16 [R185], R3 ;  /* 0x00000003b9007388 */ /* 0x0041e80000000400 */
[----:B------:R1:W-:Y:S04]  /*d2e0*/  STS.U16 [R185+0x10000], R233 ;  /* 0x010000e9b9007388 */ /* 0x0003e80000000400 */
[----:B0-----:R-:W2:Y:S04]  /*d2f0*/  LDL.LU R3, [R1+0x58] ;  /* 0x0000580001037983 */ /* 0x001ea80000300800 */
[----:B-1----:R-:W4:Y:S04]  /*d300*/  LDL.LU R233, [R1+0xbfc] ;  /* 0x000bfc0001e97983 */ /* 0x002f280000300800 */
[----:B------:R0:W-:Y:S04]  /*d310*/  STS.U16 [R185+0x400], R217 ;  /* 0x000400d9b9007388 */ /* 0x0001e80000000400 */
[----:B------:R1:W-:Y:S04]  /*d320*/  STS.U16 [R185+0x10400], R235 ;  /* 0x010400ebb9007388 */ /* 0x0003e80000000400 */
[----:B------:R3:W-:Y:S04]  /*d330*/  STS.U16 [R185+0x800], R216 ;  /* 0x000800d8b9007388 */ /* 0x0007e80000000400 */
[----:B0-----:R-:W2:Y:S04]  /*d340*/  LDL.LU R217, [R1+0x54] ;  /* 0x0000540001d97983 */ /* 0x001ea80000300800 */
[----:B-1----:R-:W2:Y:S04]  /*d350*/  LDL.LU R235, [R1+0xbf8] ;  /* 0x000bf80001eb7983 */ /* 0x002ea80000300800 */
[----:B---3--:R-:W3:Y:S04]  /*d360*/  LDL.LU R216, [R1+0x50] ;  /* 0x0000500001d87983 */ /* 0x008ee80000300800 */
[----:B------:R0:W-:Y:S04]  /*d370*/  STS.U16 [R185+0x10800], R248 ;  /* 0x010800f8b9007388 */ /* 0x0001e80000000400 */
[----:B------:R1:W-:Y:S04]  /*d380*/  STS.U16 [R185+0x10c00], R250 ;  /* 0x010c00fab9007388 */ /* 0x0003e80000000400 */
[----:B0-----:R-:W3:Y:S04]  /*d390*/  LDL.LU R248, [R1+0xbf4] ;  /* 0x000bf40001f87983 */ /* 0x001ee80000300800 */
[----:B-1----:R-:W3:Y:S04]  /*d3a0*/  LDL.LU R250, [R1+0x84] ;  /* 0x0000840001fa7983 */ /* 0x002ee80000300800 */
[----:B------:R0:W-:Y:S04]  /*d3b0*/  STS.U16 [R185+0x11000], R2 ;  /* 0x01100002b9007388 */ /* 0x0001e80000000400 */
[----:B------:R1:W-:Y:S04]  /*d3c0*/  STS.U16 [R185+0x11400], R237 ;  /* 0x011400edb9007388 */ /* 0x0003e80000000400 */
[----:B------:R1:W-:Y:S04]  /*d3d0*/  STS.U16 [R185+0xc00], R241 ;  /* 0x000c00f1b9007388 */ /* 0x0003e80000000400 */
[----:B0-----:R-:W3:Y:S04]  /*d3e0*/  LDL.LU R2, [R1+0x80] ;  /* 0x0000800001027983 */ /* 0x001ee80000300800 */
[----:B-1----:R-:W3:Y:S04]  /*d3f0*/  LDL.LU R237, [R1+0xbc] ;  /* 0x0000bc0001ed7983 */ /* 0x002ee80000300800 */
[----:B------:R-:W3:Y:S04]  /*d400*/  LDL.LU R241, [R1+0xb8] ;  /* 0x0000b80001f17983 */ /* 0x000ee80000300800 */
[----:B------:R0:W-:Y:S04]  /*d410*/  STS.U16 [R185+0x1800], R223 ;  /* 0x001800dfb9007388 */ /* 0x0001e80000000400 */
[----:B------:R1:W-:Y:S04]  /*d420*/  STS.U16 [R185+0x11c00], R245 ;  /* 0x011c00f5b9007388 */ /* 0x0003e80000000400 */
[----:B0-----:R-:W3:Y:S04]  /*d430*/  LDL.LU R223, [R1+0x140] ;  /* 0x0001400001df7983 */ /* 0x001ee80000300800 */
[----:B-1----:R-:W3:Y:S04]  /*d440*/  LDL.LU R245, [R1+0x9c] ;  /* 0x00009c0001f57983 */ /* 0x002ee80000300800 */
[----:B------:R-:W-:Y:S04]  /*d450*/  STS.U16 [R185+0x12000], R247 ;  /* 0x012000f7b9007388 */ /* 0x000fe80000000400 */
[----:B----4-:R0:W-:Y:S04]  /*d460*/  STS.U16 [R185+0x1400], R233 ;  /* 0x001400e9b9007388 */ /* 0x0101e80000000400 */
[----:B0-----:R-:W4:Y:S04]  /*d470*/  LDL.LU R233, [R1+0x74] ;  /* 0x0000740001e97983 */ /* 0x001f280000300800 */
[----:B------:R-:W4:Y:S04]  /*d480*/  LDL.LU R247, [R1+0x128] ;  /* 0x0001280001f77983 */ /* 0x000f280000300800 */
[----:B------:R0:W-:Y:S04]  /*d490*/  STS.U16 [R185+0x3000], R179 ;  /* 0x003000b3b9007388 */ /* 0x0001e80000000400 */
[----:B------:R-:W-:Y:S04]  /*d4a0*/  STS.U16 [R185+0x11800], R243 ;  /* 0x011800f3b9007388 */ /* 0x000fe80000000400 */
[----:B--2---:R-:W-:Y:S01]  /*d4b0*/  STS.U16 [R185+0x12400], R3 ;  /* 0x01240003b9007388 */ /* 0x004fe20000000400 */
[----:B0-----:R-:W-:-:S03]  /*d4c0*/  LOP3.LUT R179, R183, 0x10, RZ, 0x3c, !PT ;  /* 0x00000010b7b37812 */ /* 0x001fc600078e3cff */
[----:B------:R-:W-:Y:S01]  /*d4d0*/  STS.U16 [R185+0x12800], R217 ;  /* 0x012800d9b9007388 */ /* 0x000fe20000000400 */
[----:B------:R-:W-:-:S03]  /*d4e0*/  IADD3 R179, R0, R179, RZ ;  /* 0x000000b300b37210 */ /* 0x000fc60007ffe0ff */
[----:B---3--:R-:W-:Y:S04]  /*d4f0*/  STS.U16 [R185+0x12c00], R216 ;  /* 0x012c00d8b9007388 */ /* 0x008fe80000000400 */
[----:B------:R0:W-:Y:S04]  /*d500*/  STS.U16 [R185+0x1000], R248 ;  /* 0x001000f8b9007388 */ /* 0x0001e80000000400 */
[----:B------:R1:W-:Y:S04]  /*d510*/  STS.U16 [R185+0x13000], R250 ;  /* 0x013000fab9007388 */ /* 0x0003e80000000400 */
[----:B0-----:R-:W2:Y:S04]  /*d520*/  LDL.LU R248, [R1+0x10] ;  /* 0x0000100001f87983 */ /* 0x001ea80000300800 */
[----:B------:R-:W3:Y:S04]  /*d530*/  LDL.LU R243, [R1+0x124] ;  /* 0x0001240001f37983 */ /* 0x000ee80000300800 */
[----:B------:R-:W3:Y:S04]  /*d540*/  LDL.LU R3, [R1+0x10c] ;  /* 0x00010c0001037983 */ /* 0x000ee80000300800 */
[----:B------:R-:W3:Y:S04]  /*d550*/  LDL.LU R217, [R1+0xf0] ;  /* 0x0000f00001d97983 */ /* 0x000ee80000300800 */
[----:B------:R-:W3:Y:S04]  /*d560*/  LDL.LU R216, [R1+0xe4] ;  /* 0x0000e40001d87983 */ /* 0x000ee80000300800 */
[----:B-1----:R-:W3:Y:S04]  /*d570*/  LDL.LU R250, [R1+0xd0] ;  /* 0x0000d00001fa7983 */ /* 0x002ee80000300800 */
[----:B------:R0:W-:Y:S04]  /*d580*/  STS.U16 [R185+0x13400], R2 ;  /* 0x01340002b9007388 */ /* 0x0001e80000000400 */
[----:B------:R1:W-:Y:S04]  /*d590*/  STS.U16 [R185+0x13800], R237 ;  /* 0x013800edb9007388 */ /* 0x0003e80000000400 */
[----:B------:R-:W-:Y:S04]  /*d5a0*/  STS.U16 [R185+0x1c00], R209 ;  /* 0x001c00d1b9007388 */ /* 0x000fe80000000400 */
[----:B0-----:R-:W3:Y:S04]  /*d5b0*/  LDL.LU R2, [R1+0xcc] ;  /* 0x0000cc0001027983 */ /* 0x001ee80000300800 */
[----:B------:R-:W-:Y:S04]  /*d5c0*/  STS.U16 [R185+0x2000], R196 ;  /* 0x002000c4b9007388 */ /* 0x000fe80000000400 */
[----:B------:R-:W-:Y:S04]  /*d5d0*/  STS.U16 [R185+0x2400], R182 ;  /* 0x002400b6b9007388 */ /* 0x000fe80000000400 */
[----:B------:R-:W-:Y:S04]  /*d5e0*/  STS.U16 [R185+0x2800], R181 ;  /* 0x002800b5b9007388 */ /* 0x000fe80000000400 */
[----:B------:R-:W-:Y:S04]  /*d5f0*/  STS.U16 [R185+0x2c00], R180 ;  /* 0x002c00b4b9007388 */ /* 0x000fe80000000400 */
[----:B------:R-:W-:Y:S04]  /*d600*/  STS.U16 [R185+0x3400], R178 ;  /* 0x003400b2b9007388 */ /* 0x000fe80000000400 */
[----:B------:R-:W-:Y:S04]  /*d610*/  STS.U16 [R185+0x3800], R169 ;  /* 0x003800a9b9007388 */ /* 0x000fe80000000400 */
[----:B-1----:R-:W3:Y:S04]  /*d620*/  LDL.LU R237, [R1+0xbf0] ;  /* 0x000bf00001ed7983 */ /* 0x002ee80000300800 */
[----:B------:R-:W-:Y:S04]  /*d630*/  STS.U16 [R185+0x3c00], R177 ;  /* 0x003c00b1b9007388 */ /* 0x000fe80000000400 */
        /* <DEDUP_REMOVED lines=10> */
[----:B----4-:R0:W-:Y:S04]  /*d6e0*/  STS.U16 [R179+0x880], R233 ;  /* 0x000880e9b3007388 */ /* 0x0101e80000000400 */
[----:B------:R1:W-:Y:S04]  /*d6f0*/  STS.U16 [R179+0x10880], R247 ;  /* 0x010880f7b3007388 */ /* 0x0003e80000000400 */
[----:B0-----:R-:W4:Y:S04]  /*d700*/  LDL.LU R233, [R1+0xc0] ;  /* 0x0000c00001e97983 */ /* 0x001f280000300800 */
[----:B-1----:R-:W4:Y:S04]  /*d710*/  LDL.LU R247, [R1+0xbe0] ;  /* 0x000be00001f77983 */ /* 0x002f280000300800 */
[----:B--2---:R-:W-:Y:S04]  /*d720*/  STS.U16 [R179+0xc80], R248 ;  /* 0x000c80f8b3007388 */ /* 0x004fe80000000400 */
[----:B---3--:R0:W-:Y:S04]  /*d730*/  STS.U16 [R179+0x10c80], R243 ;  /* 0x010c80f3b3007388 */ /* 0x0081e80000000400 */
[----:B------:R-:W-:Y:S04]  /*d740*/  STS.U16 [R179+0x11080], R3 ;  /* 0x01108003b3007388 */ /* 0x000fe80000000400 */
[----:B0-----:R-:W2:Y:S04]  /*d750*/  LDL.LU R243, [R1+0x144] ;  /* 0x0001440001f37983 */ /* 0x001ea80000300800 */
[----:B------:R-:W3:Y:S04]  /*d760*/  LDL.LU R248, [R1+0x12c] ;  /* 0x00012c0001f87983 */ /* 0x000ee80000300800 */
[----:B----4-:R0:W-:Y:S04]  /*d770*/  STS.U16 [R179+0x1080], R247 ;  /* 0x001080f7b3007388 */ /* 0x0101e80000000400 */
[----:B0-----:R-:W4:Y:S04]  /*d780*/  LDL.LU R247, [R1+0x108] ;  /* 0x0001080001f77983 */ /* 0x001f280000300800 */
[----:B------:R-:W4:Y:S01]  /*d790*/  LDL.LU R3, [R1+0xec] ;  /* 0x0000ec0001037983 */ /* 0x000f220000300800 */
[----:B------:R-:W-:-:S03]  /*d7a0*/  LOP3.LUT R169, R183, 0x20, RZ, 0x3c, !PT ;  /* 0x00000020b7a97812 */ /* 0x000fc600078e3cff */
[----:B------:R0:W-:Y:S04]  /*d7b0*/  STS.U16 [R179+0x11480], R217 ;  /* 0x011480d9b3007388 */ /* 0x0001e80000000400 */
[----:B------:R1:W-:Y:S04]  /*d7c0*/  STS.U16 [R179+0x11c80], R250 ;  /* 0x011c80fab3007388 */ /* 0x0003e80000000400 */
[----:B------:R2:W-:Y:S04]  /*d7d0*/  STS.U16 [R179+0x12080], R2 ;  /* 0x01208002b3007388 */ /* 0x0005e80000000400 */
[----:B0-----:R-:W4:Y:S04]  /*d7e0*/  LDL.LU R217, [R1+0xe0] ;  /* 0x0000e00001d97983 */ /* 0x001f280000300800 */
[----:B-1----:R-:W4:Y:S04]  /*d7f0*/  LDL.LU R250, [R1+0x98] ;  /* 0x0000980001fa7983 */ /* 0x002f280000300800 */
[----:B------:R0:W-:Y:S04]  /*d800*/  STS.U16 [R179+0x1880], R221 ;  /* 0x001880ddb3007388 */ /* 0x0001e80000000400 */
[----:B--2---:R-:W2:Y:S01]  /*d810*/  LDL.LU R2, [R1+0x34] ;  /* 0x0000340001027983 */ /* 0x004ea20000300800 */
[----:B------:R-:W-:-:S03]  /*d820*/  IMAD.IADD R169, R0, 0x1, R169 ;  /* 0x0000000100a97824 */ /* 0x000fc600078e02a9 */
[----:B------:R1:W-:Y:S04]  /*d830*/  STS.U16 [R179+0x11880], R216 ;  /* 0x011880d8b3007388 */ /* 0x0003e80000000400 */
[----:B0-----:R-:W2:Y:S04]  /*d840*/  LDL.LU R221, [R1+0x1ac] ;  /* 0x0001ac0001dd7983 */ /* 0x001ea80000300800 */
[----:B------:R0:W-:Y:S04]  /*d850*/  STS.U16 [R179+0x12480], R241 ;  /* 0x012480f1b3007388 */ /* 0x0001e80000000400 */
[----:B-1----:R-:W2:Y:S04]  /*d860*/  LDL.LU R216, [R1+0xc] ;  /* 0x00000c0001d87983 */ /* 0x002ea80000300800 */
        /* <DEDUP_REMOVED lines=8> */
[----:B---3--:R1:W-:Y:S04]  /*d8f0*/  STS.U16 [R179+0x13480], R248 ;  /* 0x013480f8b3007388 */ /* 0x0083e80000000400 */
[----:B0-----:R-:W3:Y:S04]  /*d900*/  LDL.LU R243, [R1+0x168] ;  /* 0x0001680001f37983 */ /* 0x001ee80000300800 */
[----:B------:R-:W-:Y:S04]  /*d910*/  STS.U16 [R179+0x1c80], R207 ;  /* 0x001c80cfb3007388 */ /* 0x000fe80000000400 */
        /* <DEDUP_REMOVED lines=8> */
[----:B------:R-:W-:Y:S04]  /*d9a0*/  STS.U16 [R179+0x3c80], R170 ;  /* 0x003c80aab3007388 */ /* 0x000fe80000000400 */
[----:B----4-:R0:W-:Y:S04]  /*d9b0*/  STS.U16 [R179+0x13880], R247 ;  /* 0x013880f7b3007388 */ /* 0x0101e80000000400 */
[----:B------:R-:W-:Y:S04]  /*d9c0*/  STS.U16 [R179+0x13c80], R3 ;  /* 0x013c8003b3007388 */ /* 0x000fe80000000400 */
[----:B------:R1:W-:Y:S04]  /*d9d0*/  STS.U16 [R169+0x100], R246 ;  /* 0x000100f6a9007388 */ /* 0x0003e80000000400 */
[----:B0-----:R-:W4:Y:S04]  /*d9e0*/  LDL.LU R247, [R1+0x160] ;  /* 0x0001600001f77983 */ /* 0x001f280000300800 */
[----:B-1----:R-:W4:Y:S04]  /*d9f0*/  LDL.LU R246, [R1+0xbdc] ;  /* 0x000bdc0001f67983 */ /* 0x002f280000300800 */
[----:B------:R-:W4:Y:S04]  /*da00*/  LDL.LU R3, [R1+0x15c] ;  /* 0x00015c0001037983 */ /* 0x000f280000300800 */
[----:B------:R0:W-:Y:S04]  /*da10*/  STS.U16 [R169+0x500], R249 ;  /* 0x000500f9a9007388 */ /* 0x0001e80000000400 */
[----:B------:R1:W-:Y:S04]  /*da20*/  STS.U16 [R169+0x10100], R217 ;  /* 0x010100d9a9007388 */ /* 0x0003e80000000400 */
[----:B------:R1:W-:Y:S04]  /*da30*/  STS.U16 [R169+0x10500], R250 ;  /* 0x010500faa9007388 */ /* 0x0003e80000000400 */
[----:B0-----:R-:W4:Y:S04]  /*da40*/  LDL.LU R249, [R1+0xbd8] ;  /* 0x000bd80001f97983 */ /* 0x001f280000300800 */
[----:B-1----:R-:W4:Y:S04]  /*da50*/  LDL.LU R217, [R1+0x154] ;  /* 0x0001540001d97983 */ /* 0x002f280000300800 */
[----:B------:R-:W4:Y:S04]  /*da60*/  LDL.LU R250, [R1+0xbd4] ;  /* 0x000bd40001fa7983 */ /* 0x000f280000300800 */
[----:B--2---:R0:W-:Y:S04]  /*da70*/  STS.U16 [R169+0x900], R2 ;  /* 0x00090002a9007388 */ /* 0x0041e80000000400 */
[----:B------:R1:W-:Y:S04]  /*da80*/  STS.U16 [R169+0xd00], R216 ;  /* 0x000d00d8a9007388 */ /* 0x0003e80000000400 */
[----:B------:R2:W-:Y:S04]  /*da90*/  STS.U16 [R169+0x10d00], R241 ;  /* 0x010d00f1a9007388 */ /* 0x0005e80000000400 */
[----:B0-----:R-:W4:Y:S04]  /*daa0*/  LDL.LU R2, [R1+0xbd0] ;  /* 0x000bd00001027983 */ /* 0x001f280000300800 */
[----:B-1----:R-:W4:Y:S04]  /*dab0*/  LDL.LU R216, [R1+0x14c] ;  /* 0x00014c0001d87983 */ /* 0x002f280000300800 */
[----:B--2---:R-:W2:Y:S04]  /*dac0*/  LDL.LU R241, [R1+0x120] ;  /* 0x0001200001f17983 */ /* 0x004ea80000300800 */
[----:B------:R-:W-:Y:S04]  /*dad0*/  STS.U16 [R169+0x11500], R223 ;  /* 0x011500dfa9007388 */ /* 0x000fe80000000400 */
[----:B------:R-:W-:Y:S04]  /*dae0*/  STS.U16 [R169+0x11900], R233 ;  /* 0x011900e9a9007388 */ /* 0x000fe80000000400 */
[----:B---3--:R-:W-:Y:S04]  /*daf0*/  STS.U16 [R169+0x11d00], R243 ;  /* 0x011d00f3a9007388 */ /* 0x008fe80000000400 */
[----:B----4-:R0:W-:Y:S04]  /*db00*/  STS.U16 [R169+0x1100], R246 ;  /* 0x001100f6a9007388 */ /* 0x0101e80000000400 */
[----:B0-----:R-:W3:Y:S04]  /*db10*/  LDL.LU R246, [R1+0x104] ;  /* 0x0001040001f67983 */ /* 0x001ee80000300800 */
[----:B------:R-:W4:Y:S04]  /*db20*/  LDL.LU R223, [R1+0xe8] ;  /* 0x0000e80001df7983 */ /* 0x000f280000300800 */
[----:B------:R-:W4:Y:S04]  /*db30*/  LDL.LU R233, [R1+0xdc] ;  /* 0x0000dc0001e97983 */ /* 0x000f280000300800 */
[----:B------:R-:W4:Y:S01]  /*db40*/  LDL.LU R243, [R1+0x94] ;  /* 0x0000940001f37983 */ /* 0x000f220000300800 */
[----:B------:R-:W-:-:S03]  /*db50*/  LOP3.LUT R161, R183, 0x30, RZ, 0x3c, !PT ;  /* 0x00000030b7a17812 */ /* 0x000fc600078e3cff */
[----:B------:R0:W-:Y:S04]  /*db60*/  STS.U16 [R169+0x10900], R221 ;  /* 0x010900dda9007388 */ /* 0x0001e80000000400 */
[----:B------:R1:W-:Y:S01]  /*db70*/  STS.U16 [R169+0x12100], R248 ;  /* 0x012100f8a9007388 */ /* 0x0003e20000000400 */
[----:B------:R-:W-:-:S03]  /*db80*/  IADD3 R161, R0, R161, RZ ;  /* 0x000000a100a17210 */ /* 0x000fc60007ffe0ff */
        /* <DEDUP_REMOVED lines=9> */
[----:B--2---:R-:W2:Y:S04]  /*dc20*/  LDL.LU R217, [R1+0x1e8] ;  /* 0x0001e80001d97983 */ /* 0x004ea80000300800 */
[----:B------:R0:W-:Y:S04]  /*dc30*/  STS.U16 [R169+0x13100], R216 ;  /* 0x013100d8a9007388 */ /* 0x0001e80000000400 */
[----:B------:R1:W-:Y:S04]  /*dc40*/  STS.U16 [R169+0x13500], R241 ;  /* 0x013500f1a9007388 */ /* 0x0003e80000000400 */
[----:B------:R-:W-:Y:S04]  /*dc50*/  STS.U16 [R169+0x1500], R230 ;  /* 0x001500e6a9007388 */ /* 0x000fe80000000400 */
[----:B0-----:R-:W2:Y:S04]  /*dc60*/  LDL.LU R216, [R1+0x1d8] ;  /* 0x0001d80001d87983 */ /* 0x001ea80000300800 */
        /* <DEDUP_REMOVED lines=8> */
[----:B-1----:R-:W2:Y:S04]  /*dcf0*/  LDL.LU R241, [R1+0x1c4] ;  /* 0x0001c40001f17983 */ /* 0x002ea80000300800 */
[----:B------:R-:W-:Y:S04]  /*dd00*/  STS.U16 [R169+0x3900], R153 ;  /* 0x00390099a9007388 */ /* 0x000fe80000000400 */
[----:B------:R-:W-:Y:S04]  /*dd10*/  STS.U16 [R169+0x3d00], R162 ;  /* 0x003d00a2a9007388 */ /* 0x000fe80000000400 */
[----:B---3--:R-:W-:Y:S04]  /*dd20*/  STS.U16 [R169+0x13900], R246 ;  /* 0x013900f6a9007388 */ /* 0x008fe80000000400 */
[----:B----4-:R0:W-:Y:S04]  /*dd30*/  STS.U16 [R169+0x13d00], R223 ;  /* 0x013d00dfa9007388 */ /* 0x0101e80000000400 */
[----:B------:R1:W-:Y:S04]  /*dd40*/  STS.U16 [R161+0x180], R251 ;  /* 0x000180fba1007388 */ /* 0x0003e80000000400 */
[----:B------:R3:W-:Y:S04]  /*dd50*/  STS.U16 [R161+0x10180], R233 ;  /* 0x010180e9a1007388 */ /* 0x0007e80000000400 */
[----:B0-----:R-:W4:Y:S04]  /*dd60*/  LDL.LU R223, [R1+0x1b0] ;  /* 0x0001b00001df7983 */ /* 0x001f280000300800 */
[----:B-1----:R-:W4:Y:S04]  /*dd70*/  LDL.LU R251, [R1+0xbcc] ;  /* 0x000bcc0001fb7983 */ /* 0x002f280000300800 */
        /* <DEDUP_REMOVED lines=11> */
[----:B------:R-:W3:Y:S04]  /*de30*/  LDL.LU R3, [R1+0x100] ;  /* 0x0001000001037983 */ /* 0x000ee80000300800 */
[----:B------:R0:W-:Y:S04]  /*de40*/  STS.U16 [R161+0x11580], R247 ;  /* 0x011580f7a1007388 */ /* 0x0001e80000000400 */
[----:B--2---:R1:W-:Y:S04]  /*de50*/  STS.U16 [R161+0x11980], R217 ;  /* 0x011980d9a1007388 */ /* 0x0043e80000000400 */
[----:B------:R2:W-:Y:S04]  /*de60*/  STS.U16 [R161+0x980], R221 ;  /* 0x000980dda1007388 */ /* 0x0005e80000000400 */
[----:B0-----:R-:W3:Y:S04]  /*de70*/  LDL.LU R247, [R1+0xb4] ;  /* 0x0000b40001f77983 */ /* 0x001ee80000300800 */
[----:B-1----:R-:W3:Y:S04]  /*de80*/  LDL.LU R217, [R1+0xd8] ;  /* 0x0000d80001d97983 */ /* 0x002ee80000300800 */
[----:B------:R0:W-:Y:S04]  /*de90*/  STS.U16 [R161+0x11d80], R216 ;  /* 0x011d80d8a1007388 */ /* 0x0001e80000000400 */
[----:B--2---:R-:W2:Y:S04]  /*dea0*/  LDL.LU R221, [R1+0x24c] ;  /* 0x00024c0001dd7983 */ /* 0x004ea80000300800 */
[----:B------:R1:W-:Y:S04]  /*deb0*/  STS.U16 [R161+0x10d80], R231 ;  /* 0x010d80e7a1007388 */ /* 0x0003e80000000400 */
[----:B0-----:R-:W2:Y:S04]  /*dec0*/  LDL.LU R216, [R1+0x24] ;  /* 0x0000240001d87983 */ /* 0x001ea80000300800 */
[----:B------:R0:W-:Y:S04]  /*ded0*/  STS.U16 [R161+0x12180], R241 ;  /* 0x012180f1a1007388 */ /* 0x0001e80000000400 */
[----:B-1----:R-:W2:Y:S04]  /*dee0*/  LDL.LU R231, [R1+0x23c] ;  /* 0x00023c0001e77983 */ /* 0x002ea80000300800 */
[----:B0-----:R-:W2:Y:S04]  /*def0*/  LDL.LU R241, [R1+0x22c] ;  /* 0x00022c0001f17983 */ /* 0x001ea80000300800 */
[----:B----4-:R0:W-:Y:S04]  /*df00*/  STS.U16 [R161+0x12580], R223 ;  /* 0x012580dfa1007388 */ /* 0x0101e80000000400 */
[----:B---3--:R1:W-:Y:S04]  /*df10*/  STS.U16 [R161+0x12980], R233 ;  /* 0x012980e9a1007388 */ /* 0x0083e80000000400 */
[----:B0-----:R-:W3:Y:S04]  /*df20*/  LDL.LU R223, [R1+0x21c] ;  /* 0x00021c0001df7983 */ /* 0x001ee80000300800 */
[----:B-1----:R-:W4:Y:S04]  /*df30*/  LDL.LU R233, [R1+0x20c] ;  /* 0x00020c0001e97983 */ /* 0x002f280000300800 */
[----:B------:R0:W-:Y:S04]  /*df40*/  STS.U16 [R161+0x12d80], R243 ;  /* 0x012d80f3a1007388 */ /* 0x0001e80000000400 */
[----:B0-----:R-:W4:Y:S01]  /*df50*/  LDL.LU R243, [R1+0x1fc] ;  /* 0x0001fc0001f37983 */ /* 0x001f220000300800 */
[----:B------:R-:W-:-:S04]  /*df60*/  LOP3.LUT R153, R183, 0x40, RZ, 0x3c, !PT ;  /* 0x00000040b7997812 */ /* 0x000fc800078e3cff */
[----:B------:R-:W-:Y:S01]  /*df70*/  IADD3 R153, R0, R153, RZ ;  /* 0x0000009900997210 */ /* 0x000fe20007ffe0ff */
[----:B------:R-:W-:Y:S04]  /*df80*/  STS.U16 [R161+0x1180], R245 ;  /* 0x001180f5a1007388 */ /* 0x000fe80000000400 */
[----:B------:R0:W-:Y:S04]  /*df90*/  STS.U16 [R161+0x13180], R248 ;  /* 0x013180f8a1007388 */ /* 0x0001e80000000400 */
[----:B------:R-:W-:Y:S04]  /*dfa0*/  STS.U16 [R161+0x1580], R229 ;  /* 0x001580e5a1007388 */ /* 0x000fe80000000400 */
[----:B------:R1:W-:Y:S04]  /*dfb0*/  STS.U16 [R161+0x13980], R3 ;  /* 0x01398003a1007388 */ /* 0x0003e80000000400 */
[----:B0-----:R-:W4:Y:S04]  /*dfc0*/  LDL.LU R248, [R1+0x1d4] ;  /* 0x0001d40001f87983 */ /* 0x001f280000300800 */
        /* <DEDUP_REMOVED lines=10> */
[----:B-1----:R-:W4:Y:S04]  /*e070*/  LDL.LU R3, [R1+0x1c0] ;  /* 0x0001c00001037983 */ /* 0x002f280000300800 */
[----:B------:R-:W-:Y:S04]  /*e080*/  STS.U16 [R161+0x3d80], R154 ;  /* 0x003d809aa1007388 */ /* 0x000fe80000000400 */
[----:B------:R0:W-:Y:S04]  /*e090*/  STS.U16 [R161+0x13d80], R247 ;  /* 0x013d80f7a1007388 */ /* 0x0001e80000000400 */
[----:B------:R1:W-:Y:S04]  /*e0a0*/  STS.U16 [R153+0x10200], R217 ;  /* 0x010200d999007388 */ /* 0x0003e80000000400 */
[----:B--2---:R2:W-:Y:S04]  /*e0b0*/  STS.U16 [R153+0xa00], R216 ;  /* 0x000a00d899007388 */ /* 0x0045e80000000400 */
[----:B0-----:R-:W4:Y:S04]  /*e0c0*/  LDL.LU R247, [R1+0x1a8] ;  /* 0x0001a80001f77983 */ /* 0x001f280000300800 */
[----:B-1----:R-:W4:Y:S04]  /*e0d0*/  LDL.LU R217, [R1+0x18c] ;  /* 0x00018c0001d97983 */ /* 0x002f280000300800 */
[----:B--2---:R-:W2:Y:S04]  /*e0e0*/  LDL.LU R216, [R1+0x170] ;  /* 0x0001700001d87983 */ /* 0x004ea80000300800 */
[----:B------:R0:W-:Y:S04]  /*e0f0*/  STS.U16 [R153+0x10e00], R241 ;  /* 0x010e00f199007388 */ /* 0x0001e80000000400 */
[----:B0-----:R-:W2:Y:S04]  /*e100*/  LDL.LU R241, [R1+0x13c] ;  /* 0x00013c0001f17983 */ /* 0x001ea80000300800 */
[----:B------:R-:W2:Y:S04]  /*e110*/  LDL.LU R230, [R1+0x118] ;  /* 0x0001180001e67983 */ /* 0x000ea80000300800 */
[----:B---3--:R0:W-:Y:S04]  /*e120*/  STS.U16 [R153+0x11200], R223 ;  /* 0x011200df99007388 */ /* 0x0081e80000000400 */
[----:B0-----:R-:W3:Y:S04]  /*e130*/  LDL.LU R223, [R1+0xfc] ;  /* 0x0000fc0001df7983 */ /* 0x001ee80000300800 */
[----:B----4-:R0:W-:Y:S04]  /*e140*/  STS.U16 [R153+0x11a00], R243 ;  /* 0x011a00f399007388 */ /* 0x0101e80000000400 */
[----:B0-----:R-:W4:Y:S04]  /*e150*/  LDL.LU R243, [R1+0xb0] ;  /* 0x0000b00001f37983 */ /* 0x001f280000300800 */
[----:B------:R0:W-:Y:S04]  /*e160*/  STS.U16 [R153+0x11600], R233 ;  /* 0x011600e999007388 */ /* 0x0001e80000000400 */
[----:B------:R-:W4:Y:S04]  /*e170*/  LDL.LU R246, [R1+0xd4] ;  /* 0x0000d40001f67983 */ /* 0x000f280000300800 */
[----:B------:R1:W-:Y:S04]  /*e180*/  STS.U16 [R153+0x10600], R221 ;  /* 0x010600dd99007388 */ /* 0x0003e80000000400 */
[----:B0-----:R-:W4:Y:S04]  /*e190*/  LDL.LU R233, [R1+0x90] ;  /* 0x0000900001e97983 */ /* 0x001f280000300800 */
[----:B------:R0:W-:Y:S04]  /*e1a0*/  STS.U16 [R153+0x11e00], R248 ;  /* 0x011e00f899007388 */ /* 0x0001e80000000400 */
[----:B-1----:R-:W4:Y:S04]  /*e1b0*/  LDL.LU R221, [R1+0x248] ;  /* 0x0002480001dd7983 */ /* 0x002f280000300800 */
[----:B------:R1:W-:Y:S04]  /*e1c0*/  STS.U16 [R153+0x10a00], R231 ;  /* 0x010a00e799007388 */ /* 0x0003e80000000400 */
[----:B0-----:R-:W4:Y:S04]  /*e1d0*/  LDL.LU R248, [R1+0x20] ;  /* 0x0000200001f87983 */ /* 0x001f280000300800 */
[----:B-1----:R-:W4:Y:S04]  /*e1e0*/  LDL.LU R231, [R1+0x238] ;  /* 0x0002380001e77983 */ /* 0x002f280000300800 */
[----:B------:R0:W-:Y:S04]  /*e1f0*/  STS.U16 [R153+0x12200], R3 ;  /* 0x0122000399007388 */ /* 0x0001e80000000400 */
[----:B0-----:R-:W4:Y:S04]  /*e200*/  LDL.LU R3, [R1+0x228] ;  /* 0x0002280001037983 */ /* 0x001f280000300800 */
        /* <DEDUP_REMOVED lines=8> */
[----:B---3--:R0:W-:Y:S04]  /*e290*/  STS.U16 [R153+0x13a00], R223 ;  /* 0x013a00df99007388 */ /* 0x0081e80000000400 */
[----:B0-----:R-:W3:Y:S04]  /*e2a0*/  LDL.LU R223, [R1+0x1bc] ;  /* 0x0001bc0001df7983 */ /* 0x001ee80000300800 */
[----:B----4-:R0:W-:Y:S04]  /*e2b0*/  STS.U16 [R153+0x13e00], R243 ;  /* 0x013e00f399007388 */ /* 0x0101e80000000400 */
[----:B0-----:R-:W4:Y:S01]  /*e2c0*/  LDL.LU R243, [R1+0x1a4] ;  /* 0x0001a40001f37983 */ /* 0x001f220000300800 */
[----:B------:R-:W-:-:S05]  /*e2d0*/  LOP3.LUT R17, R183, 0x50, RZ, 0x3c, !PT ;  /* 0x00000050b7117812 */ /* 0x000fca00078e3cff */
[----:B------:R-:W-:Y:S01]  /*e2e0*/  IMAD.IADD R17, R0, 0x1, R17 ;  /* 0x0000000100117824 */ /* 0x000fe200078e0211 */
        /* <DEDUP_REMOVED lines=27> */
[----:B------:R-:W3:Y:S04]  /*e4a0*/  LDL.LU R230, [R1+0xac] ;  /* 0x0000ac0001e67983 */ /* 0x000ee80000300800 */
[----:B-1----:R-:W3:Y:S04]  /*e4b0*/  LDL.LU R216, [R1+0xa4] ;  /* 0x0000a40001d87983 */ /* 0x002ee80000300800 */
[----:B------:R0:W-:Y:S04]  /*e4c0*/  STS.U16 [R17+0x10680], R221 ;  /* 0x010680dd11007388 */ /* 0x0001e80000000400 */
[----:B--2---:R-:W2:Y:S04]  /*e4d0*/  LDL.LU R246, [R1+0x8c] ;  /* 0x00008c0001f67983 */ /* 0x004ea80000300800 */
[----:B------:R1:W-:Y:S04]  /*e4e0*/  STS.U16 [R17+0x11e80], R241 ;  /* 0x011e80f111007388 */ /* 0x0003e80000000400 */
[----:B0-----:R-:W2:Y:S04]  /*e4f0*/  LDL.LU R221, [R1+0x244] ;  /* 0x0002440001dd7983 */ /* 0x001ea80000300800 */
[----:B------:R0:W-:Y:S04]  /*e500*/  STS.U16 [R17+0x10a80], R231 ;  /* 0x010a80e711007388 */ /* 0x0001e80000000400 */
[----:B-1----:R-:W2:Y:S04]  /*e510*/  LDL.LU R241, [R1+0x1c] ;  /* 0x00001c0001f17983 */ /* 0x002ea80000300800 */
[----:B------:R1:W-:Y:S04]  /*e520*/  STS.U16 [R17+0x11280], R247 ;  /* 0x011280f711007388 */ /* 0x0003e80000000400 */
[----:B0-----:R-:W2:Y:S04]  /*e530*/  LDL.LU R231, [R1+0x234] ;  /* 0x0002340001e77983 */ /* 0x001ea80000300800 */
[----:B-1----:R-:W2:Y:S04]  /*e540*/  LDL.LU R247, [R1+0x224] ;  /* 0x0002240001f77983 */ /* 0x002ea80000300800 */
[----:B----4-:R0:W-:Y:S04]  /*e550*/  STS.U16 [R17+0x12680], R243 ;  /* 0x012680f311007388 */ /* 0x0101e80000000400 */
[----:B0-----:R-:W4:Y:S01]  /*e560*/  LDL.LU R243, [R1+0x214] ;  /* 0x0002140001f37983 */ /* 0x001f220000300800 */
[----:B------:R-:W-:-:S03]  /*e570*/  LOP3.LUT R9, R183, 0x60, RZ, 0x3c, !PT ;  /* 0x00000060b7097812 */ /* 0x000fc600078e3cff */
[----:B---3--:R0:W-:Y:S01]  /*e580*/  STS.U16 [R17+0x12280], R223 ;  /* 0x012280df11007388 */ /* 0x0081e20000000400 */
[----:B------:R-:W-:-:S03]  /*e590*/  IADD3 R9, R0, R9, RZ ;  /* 0x0000000900097210 */ /* 0x000fc60007ffe0ff */
        /* <DEDUP_REMOVED lines=21> */
[----:B------:R-:W-:Y:S04]  /*e6f0*/  STS.U16 [R17+0x13680], R245 ;  /* 0x013680f511007388 */ /* 0x000fe80000000400 */
[----:B------:R0:W-:Y:S04]  /*e700*/  STS.U16 [R17+0x13a80], R217 ;  /* 0x013a80d911007388 */ /* 0x0001e80000000400 */
[----:B------:R-:W-:Y:S04]  /*e710*/  STS.U16 [R17+0x13e80], R230 ;  /* 0x013e80e611007388 */ /* 0x000fe80000000400 */
[----:B------:R-:W-:Y:S04]  /*e720*/  STS.U16 [R9+0x300], R205 ;  /* 0x000300cd09007388 */ /* 0x000fe80000000400 */
[----:B0-----:R-:W3:Y:S04]  /*e730*/  LDL.LU R217, [R1+0x1a0] ;  /* 0x0001a00001d97983 */ /* 0x001ee80000300800 */
[----:B------:R0:W-:Y:S04]  /*e740*/  STS.U16 [R9+0x10300], R216 ;  /* 0x010300d809007388 */ /* 0x0001e80000000400 */
[----:B--2---:R-:W-:Y:S04]  /*e750*/  STS.U16 [R9+0x700], R246 ;  /* 0x000700f609007388 */ /* 0x004fe80000000400 */
[----:B------:R-:W-:Y:S04]  /*e760*/  STS.U16 [R9+0x10700], R221 ;  /* 0x010700dd09007388 */ /* 0x000fe80000000400 */
[----:B------:R-:W-:Y:S04]  /*e770*/  STS.U16 [R9+0xf00], R250 ;  /* 0x000f00fa09007388 */ /* 0x000fe80000000400 */
[----:B------:R1:W-:Y:S04]  /*e780*/  STS.U16 [R9+0xb00], R241 ;  /* 0x000b00f109007388 */ /* 0x0003e80000000400 */
[----:B0-----:R-:W2:Y:S04]  /*e790*/  LDL.LU R216, [R1+0x184] ;  /* 0x0001840001d87983 */ /* 0x001ea80000300800 */
[----:B------:R-:W-:Y:S04]  /*e7a0*/  STS.U16 [R9+0x10b00], R231 ;  /* 0x010b00e709007388 */ /* 0x000fe80000000400 */
[----:B-1----:R-:W2:Y:S04]  /*e7b0*/  LDL.LU R241, [R1+0x158] ;  /* 0x0001580001f17983 */ /* 0x002ea80000300800 */
[----:B------:R-:W-:Y:S04]  /*e7c0*/  STS.U16 [R9+0x10f00], R247 ;  /* 0x010f00f709007388 */ /* 0x000fe80000000400 */
[----:B----4-:R0:W-:Y:S04]  /*e7d0*/  STS.U16 [R9+0x11300], R243 ;  /* 0x011300f309007388 */ /* 0x0101e80000000400 */
[----:B0-----:R-:W4:Y:S04]  /*e7e0*/  LDL.LU R243, [R1+0x134] ;  /* 0x0001340001f37983 */ /* 0x001f280000300800 */
[----:B------:R-:W4:Y:S04]  /*e7f0*/  LDL.LU R242, [R1+0x110] ;  /* 0x0001100001f27983 */ /* 0x000f280000300800 */
[----:B------:R-:W4:Y:S04]  /*e800*/  LDL.LU R229, [R1+0xf4] ;  /* 0x0000f40001e57983 */ /* 0x000f280000300800 */
[----:B------:R-:W4:Y:S04]  /*e810*/  LDL.LU R245, [R1+0xa8] ;  /* 0x0000a80001f57983 */ /* 0x000f280000300800 */
[----:B------:R-:W4:Y:S01]  /*e820*/  LDL.LU R230, [R1+0xa0] ;  /* 0x0000a00001e67983 */ /* 0x000f220000300800 */
[----:B------:R-:W-:-:S03]  /*e830*/  LOP3.LUT R183, R183, 0x70, RZ, 0x3c, !PT ;  /* 0x00000070b7b77812 */ /* 0x000fc600078e3cff */
[----:B------:R-:W4:Y:S04]  /*e840*/  LDL.LU R246, [R1+0x88] ;  /* 0x0000880001f67983 */ /* 0x000f280000300800 */
[----:B------:R-:W4:Y:S04]  /*e850*/  LDL.LU R221, [R1+0x240] ;  /* 0x0002400001dd7983 */ /* 0x000f280000300800 */
[----:B------:R-:W4:Y:S04]  /*e860*/  LDL.LU R231, [R1+0x230] ;  /* 0x0002300001e77983 */ /* 0x000f280000300800 */
[----:B---3--:R0:W-:Y:S04]  /*e870*/  STS.U16 [R9+0x11700], R223 ;  /* 0x011700df09007388 */ /* 0x0081e80000000400 */
[----:B------:R-:W3:Y:S01]  /*e880*/  LDL.LU R247, [R1+0x220] ;  /* 0x0002200001f77983 */ /* 0x000ee20000300800 */
[----:B------:R-:W-:-:S03]  /*e890*/  IADD3 R5, R0, R183, RZ ;  /* 0x000000b700057210 */ /* 0x000fc60007ffe0ff */
[----:B0-----:R-:W3:Y:S04]  /*e8a0*/  LDL.LU R223, [R1+0x210] ;  /* 0x0002100001df7983 */ /* 0x001ee80000300800 */
        /* <DEDUP_REMOVED lines=15> */
[----:B0-----:R-:W3:Y:S04]  /*e9a0*/  LDL.LU R217, [R1+0x1b4] ;  /* 0x0001b40001d97983 */ /* 0x001ee80000300800 */
[----:B------:R-:W-:Y:S04]  /*e9b0*/  STS.U16 [R9+0x3300], R202 ;  /* 0x003300ca09007388 */ /* 0x000fe80000000400 */
[----:B------:R-:W-:Y:S04]  /*e9c0*/  STS.U16 [R9+0x3700], R206 ;  /* 0x003700ce09007388 */ /* 0x000fe80000000400 */
[----:B--2---:R0:W-:Y:S04]  /*e9d0*/  STS.U16 [R9+0x12b00], R216 ;  /* 0x012b00d809007388 */ /* 0x0041e80000000400 */
[----:B------:R-:W-:Y:S04]  /*e9e0*/  STS.U16 [R9+0x3b00], R208 ;  /* 0x003b00d009007388 */ /* 0x000fe80000000400 */
[----:B------:R1:W-:Y:S04]  /*e9f0*/  STS.U16 [R9+0x12f00], R241 ;  /* 0x012f00f109007388 */ /* 0x0003e80000000400 */
[----:B0-----:R-:W2:Y:S04]  /*ea00*/  LDL.LU R216, [R1+0x19c] ;  /* 0x00019c0001d87983 */ /* 0x001ea80000300800 */
[----:B------:R-:W-:Y:S04]  /*ea10*/  STS.U16 [R9+0x3f00], R212 ;  /* 0x003f00d409007388 */ /* 0x000fe80000000400 */
[----:B-1----:R-:W2:Y:S04]  /*ea20*/  LDL.LU R241, [R1+0x180] ;  /* 0x0001800001f17983 */ /* 0x002ea80000300800 */
[----:B----4-:R0:W-:Y:S04]  /*ea30*/  STS.U16 [R9+0x13300], R243 ;  /* 0x013300f309007388 */ /* 0x0101e80000000400 */
[----:B------:R-:W-:Y:S04]  /*ea40*/  STS.U16 [R9+0x13700], R242 ;  /* 0x013700f209007388 */ /* 0x000fe80000000400 */
[----:B------:R-:W-:Y:S04]  /*ea50*/  STS.U16 [R9+0x13b00], R229 ;  /* 0x013b00e509007388 */ /* 0x000fe80000000400 */
[----:B0-----:R-:W4:Y:S04]  /*ea60*/  LDL.LU R243, [R1+0x150] ;  /* 0x0001500001f37983 */ /* 0x001f280000300800 */
[----:B------:R-:W-:Y:S04]  /*ea70*/  STS.U16 [R9+0x13f00], R245 ;  /* 0x013f00f509007388 */ /* 0x000fe80000000400 */
[----:B------:R-:W-:Y:S04]  /*ea80*/  STL [R1+0xbb4], R0 ;  /* 0x000bb40001007387 */ /* 0x000fe80000100800 */
        /* <DEDUP_REMOVED lines=8> */
[----:B---3--:R-:W-:Y:S04]  /*eb10*/  STS.U16 [R5+0x10f80], R247 ;  /* 0x010f80f705007388 */ /* 0x008fe80000000400 */
        /* <DEDUP_REMOVED lines=10> */
[----:B0-----:R-:W0:Y:S03]  /*ebc0*/  S2R R3, SR_CgaCtaId ;  /* 0x0000000000037919 */ /* 0x001e260000008800 */
        /* <DEDUP_REMOVED lines=11> */
[----:B------:R-:W-:Y:S01]  /*ec80*/  STS.U16 [R5+0x13f80], R194 ;  /* 0x013f80c205007388 */ /* 0x000fe20000000400 */
[----:B------:R-:W-:-:S04]  /*ec90*/  MOV R0, 0x400 ;  /* 0x0000040000007802 */ /* 0x000fc80000000f00 */
[----:B0-----:R-:W-:-:S04]  /*eca0*/  LEA R0, R3, R0, 0x18 ;  /* 0x0000000003007211 */ /* 0x001fc800078ec0ff */
[----:B------:R-:W-:-:S04]  /*ecb0*/  SHF.R.U32.HI R0, RZ, 0x4, R0 ;  /* 0x00000004ff007819 */ /* 0x000fc80000011600 */
[----:B------:R-:W-:-:S04]  /*ecc0*/  SGXT.U32 R0, R0, 0xe ;  /* 0x0000000e0000781a */ /* 0x000fc80000000000 */
[----:B------:R-:W-:Y:S01]  /*ecd0*/  R2UR UR58, R0 ;  /* 0x00000000003a72ca */ /* 0x000fe200000e0000 */
[----:B------:R-:W-:Y:S01]  /*ece0*/  UMOV UR59, 0x40000040 ;  /* 0x40000040003b7882 */ /* 0x000fe20000000000 */
[----:B----4-:R-:W-:Y:S04]  /*ecf0*/  STS.U16 [R5+0x12f80], R243 ;  /* 0x012f80f305007388 */ /* 0x010fe80000000400 */
[----:B------:R0:W-:Y:S01]  /*ed00*/  STS.U16 [R5+0x13380], R2 ;  /* 0x0133800205007388 */ /* 0x0001e20000000400 */
[----:B------:R1:W-:Y:S06]  /*ed10*/  MEMBAR.ALL.CTA ;  /* 0x0000000000007992 */ /* 0x0003ec0000008000 */
[----:B-1----:R-:W1:Y:S01]  /*ed20*/  FENCE.VIEW.ASYNC.S ;  /* 0x00000000000073c6 */ /* 0x002e620000000000 */
[----:B------:R-:W-:Y:S01]  /*ed30*/  MOV R218, UR5 ;  /* 0x0000000500da7c02 */ /* 0x000fe20008000f00 */
[----:B------:R-:W-:Y:S01]  /*ed40*/  UIADD3.64 UR6, UR10, 0x2, URZ ;  /* 0x000000020a067897 */ /* 0x000fe2000fffe03f */
[----:B------:R-:W-:Y:S01]  /*ed50*/  MOV R219, UR4 ;  /* 0x0000000400db7c02 */ /* 0x000fe20008000f00 */
[----:B------:R-:W-:-:S02]  /*ed60*/  UIADD3.64 UR52, UR8, 0x100, URZ ;  /* 0x0000010008347897 */ /* 0x000fc4000fffe03f */
[----:B------:R-:W-:Y:S01]  /*ed70*/  UIADD3.64 UR54, UR10, 0x4, URZ ;  /* 0x000000040a367897 */ /* 0x000fe2000fffe03f */
[----:B0-----:R-:W2:Y:S01]  /*ed80*/  LDL.LU R2, [R1+0xbbc] ;  /* 0x000bbc0001027983 */ /* 0x001ea20000300800 */
[----:B-1----:R-:W-:Y:S01]  /*ed90*/  BAR.SYNC.DEFER_BLOCKING 0x0 ;  /* 0x0000000000007b1d */ /* 0x002fe20000010000 */
[----:B------:R-:W-:Y:S02]  /*eda0*/  UIADD3.64 UR4, UR8, 0x80, URZ ;  /* 0x0000008008047897 */ /* 0x000fe4000fffe03f */
[----:B------:R-:W-:Y:S02]  /*edb0*/  UIADD3.64 UR48, UR8, 0x180, URZ ;  /* 0x0000018008307897 */ /* 0x000fe4000fffe03f */
[----:B------:R-:W-:Y:S02]  /*edc0*/  UIADD3.64 UR50, UR10, 0x3fe, URZ ;  /* 0x000003fe0a327897 */ /* 0x000fe4000fffe03f */
[----:B------:R-:W-:Y:S01]  /*edd0*/  UIADD3.64 UR44, UR8, 0x200, URZ ;  /* 0x00000200082c7897 */ /* 0x000fe2000fffe03f */
[----:B------:R-:W3:Y:S01]  /*ede0*/  LDL.LU R221, [R1+0x27c] ;  /* 0x00027c0001dd7983 */ /* 0x000ee20000300800 */
[----:B------:R-:W-:-:S03]  /*edf0*/  UIADD3.64 UR46, UR10, 0x400, URZ ;  /* 0x000004000a2e7897 */ /* 0x000fc6000fffe03f */
[----:B------:R-:W4:Y:S04]  /*ee00*/  LDL.LU R231, [R1+0x278] ;  /* 0x0002780001e77983 */ /* 0x000f280000300800 */
[----:B------:R-:W2:Y:S04]  /*ee10*/  LDL.LU R247, [R1+0x274] ;  /* 0x0002740001f77983 */ /* 0x000ea80000300800 */
[----:B------:R-:W2:Y:S01]  /*ee20*/  LDL.LU R223, [R1+0x270] ;  /* 0x0002700001df7983 */ /* 0x000ea20000300800 */
[----:B------:R-:W-:-:S03]  /*ee30*/  WARPGROUP.ARRIVE ;  /* 0x00000000000079c5 */ /* 0x000fc60000000000 */
[----:B------:R-:W2:Y:S04]  /*ee40*/  LDL.LU R233, [R1+0x26c] ;  /* 0x00026c0001e97983 */ /* 0x000ea80000300800 */
[----:B------:R-:W2:Y:S01]  /*ee50*/  LDL.LU R248, [R1+0x268] ;  /* 0x0002680001f87983 */ /* 0x000ea20000300800 */
[----:B------:R-:W-:Y:S03]  /*ee60*/  HGMMA.64x64x16.F32.BF16 R184, gdesc[UR56].tnspA, RZ, !UPT ;  /* 0x20e0000038b879f0 */ /* 0x000fe6000c7018ff */
[----:B------:R-:W2:Y:S04]  /*ee70*/  LDL.LU R3, [R1+0x264] ;  /* 0x0002640001037983 */ /* 0x000ea80000300800 */
[----:B------:R-:W2:Y:S04]  /*ee80*/  LDL.LU R217, [R1+0x260] ;  /* 0x0002600001d97983 */ /* 0x000ea80000300800 */
[----:B------:R-:W2:Y:S04]  /*ee90*/  LDL.LU R216, [R1+0x25c] ;  /* 0x00025c0001d87983 */ /* 0x000ea80000300800 */
[----:B------:R-:W2:Y:S04]  /*eea0*/  LDL.LU R241, [R1+0x258] ;  /* 0x0002580001f17983 */ /* 0x000ea80000300800 */
[----:B------:R-:W2:Y:S01]  /*eeb0*/  LDL.LU R243, [R1+0x254] ;  /* 0x0002540001f37983 */ /* 0x000ea20000300800 */
[----:B------:R-:W-:Y:S04]  /*eec0*/  HGMMA.64x64x16.F32.BF16 R184, gdesc[UR8].tnspA, R184 ;  /* 0x20e0000008b879f0 */ /* 0x000fe800087018b8 */
[----:B------:R-:W-:Y:S04]  /*eed0*/  HGMMA.64x64x16.F32.BF16 R184, gdesc[UR4].tnspA, R184 ;  /* 0x20e0000004b879f0 */ /* 0x000fe800087018b8 */
[----:B------:R-:W-:Y:S04]  /*eee0*/  HGMMA.64x64x16.F32.BF16 R184, gdesc[UR52].tnspA, R184 ;  /* 0x20e0000034b879f0 */ /* 0x000fe800087018b8 */
[----:B------:R-:W-:Y:S01]  /*eef0*/  HGMMA.64x64x16.F32.BF16 R184, gdesc[UR48].tnspA, R184 ;  /* 0x20e0000030b879f0 */ /* 0x000fe200087018b8 */
[----:B------:R-:W-:-:S02]  /*ef00*/  UIADD3.64 UR4, UR8, 0x280, URZ ;  /* 0x0000028008047897 */ /* 0x000fc4000fffe03f */
[----:B------:R-:W-:Y:S01]  /*ef10*/  UIADD3.64 UR6, UR10, 0x402, URZ ;  /* 0x000004020a067897 */ /* 0x000fe2000fffe03f */
[----:B------:R-:W-:Y:S01]  /*ef20*/  HGMMA.64x64x16.F32.BF16 R184, gdesc[UR44].tnspA, R184 ;  /* 0x20e000002cb879f0 */ /* 0x000fe200087018b8 */
[----:B------:R-:W-:Y:S02]  /*ef30*/  UIADD3.64 UR52, UR8, 0x300, URZ ;  /* 0x0000030008347897 */ /* 0x000fe4000fffe03f */
[----:B------:R-:W-:-:S05]  /*ef40*/  UIADD3.64 UR54, UR10, 0x404, URZ ;  /* 0x000004040a367897 */ /* 0x000fca000fffe03f */
[----:B------:R-:W-:Y:S01]  /*ef50*/  HGMMA.64x64x16.F32.BF16 R184, gdesc[UR4].tnspA, R184 ;  /* 0x20e0000004b879f0 */ /* 0x000fe200087018b8 */
[----:B------:R-:W-:Y:S02]  /*ef60*/  UIADD3.64 UR48, UR8, 0x380, URZ ;  /* 0x0000038008307897 */ /* 0x000fe4000fffe03f */
        /* <DEDUP_REMOVED lines=16> */
[----:B------:R-:W-:Y:S04]  /*f070*/  HGMMA.64x64x16.F32.BF16 R184, gdesc[UR48].tnspA, R184 ;  /* 0x20e0000030b879f0 */ /* 0x000fe800087018b8 */
[----:B------:R-:W-:Y:S01]  /*f080*/  HGMMA.64x64x16.F32.BF16 R184, gdesc[UR44].tnspA, R184 ;  /* 0x20e000002cb879f0 */ /* 0x000fe200087018b8 */
[----:B------:R-:W-:Y:S02]  /*f090*/  UIADD3.64 UR44, UR8, 0x680, URZ ;  /* 0x00000680082c7897 */ /* 0x000fe4000fffe03f */
[----:B------:R-:W-:Y:S02]  /*f0a0*/  UIADD3.64 UR46, UR10, 0xc02, URZ ;  /* 0x00000c020a2e7897 */ /* 0x000fe4000fffe03f */
        /* <DEDUP_REMOVED lines=12> */
[----:B------:R-:W-:Y:S01]  /*f170*/  UMOV UR60, UR48 ;  /* 0x00000030003c7c82 */ /* 0x000fe20008000000 */
[----:B------:R-:W-:Y:S01]  /*f180*/  UMOV UR61, UR49 ;  /* 0x00000031003d7c82 */ /* 0x000fe20008000000 */
[----:B------:R-:W-:Y:S02]  /*f190*/  UIADD3.64 UR48, UR8, 0x900, URZ ;  /* 0x0000090008307897 */ /* 0x000fe4000fffe03f */
[----:B------:R-:W-:-:S03]  /*f1a0*/  UIADD3.64 UR50, UR10, 0x1004, URZ ;  /* 0x000010040a327897 */ /* 0x000fc6000fffe03f */
[----:B------:R-:W-:Y:S01]  /*f1b0*/  HGMMA.64x64x16.F32.BF16 R184, gdesc[UR4].tnspA, R184 ;  /* 0x20e0000004b879f0 */ /* 0x000fe200087018b8 */
[----:B------:R-:W-:Y:S02]  /*f1c0*/  UIADD3.64 UR52, UR8, 0x980, URZ ;  /* 0x0000098008347897 */ /* 0x000fe4000fffe03f */
[----:B------:R-:W-:-:S03]  /*f1d0*/  UIADD3.64 UR54, UR10, 0x13fe, URZ ;  /* 0x000013fe0a367897 */ /* 0x000fc6000fffe03f */
[----:B------:R-:W-:Y:S06]  /*f1e0*/  HGMMA.64x64x16.F32.BF16 R184, gdesc[UR48].tnspA, R184 ;  /* 0x20e0000030b879f0 */ /* 0x000fec00087018b8 */
[----:B------:R-:W-:Y:S04]  /*f1f0*/  HGMMA.64x64x16.F32.BF16 R184, gdesc[UR52].tnspA, R184 ;  /* 0x20e0000034b879f0 */ /* 0x000fe800087018b8 */
[----:B------:R-:W-:Y:S04]  /*f200*/  HGMMA.64x64x16.F32.BF16 R184, gdesc[UR12].tnspA, R184 ;  /* 0x20e000000cb879f0 */ /* 0x000fe800087018b8 */
[----:B------:R-:W-:Y:S04]  /*f210*/  HGMMA.64x64x16.F32.BF16 R184, gdesc[UR16].tnspA, R184 ;  /* 0x20e0000010b879f0 */ /* 0x000fe800087018b8 */
[----:B------:R-:W-:Y:S04]  /*f220*/  HGMMA.64x64x16.F32.BF16 R184, gdesc[UR20].tnspA, R184 ;  /* 0x20e0000014b879f0 */ /* 0x000fe800087018b8 */
[----:B------:R-:W-:Y:S04]  /*f230*/  HGMMA.64x64x16.F32.BF16 R184, gdesc[UR24].tnspA, R184 ;  /* 0x20e0000018b879f0 */ /* 0x000fe800087018b8 */
[----:B------:R-:W-:Y:S04]  /*f240*/  HGMMA.64x64x16.F32.BF16 R184, gdesc[UR28].tnspA, R184 ;  /* 0x20e000001cb879f0 */ /* 0x000fe800087018b8 */
[----:B------:R-:W-:Y:S04]  /*f250*/  HGMMA.64x64x16.F32.BF16 R184, gdesc[UR32].tnspA, R184 ;  /* 0x20e0000020b879f0 */ /* 0x000fe800087018b8 */
[----:B------:R-:W-:Y:S01]  /*f260*/  HGMMA.64x64x16.F32.BF16 R184, gdesc[UR36].tnspA, R184 ;  /* 0x20e0000024b879f0 */ /* 0x000fe200087018b8 */
[----:B---3--:R-:W-:-:S02]  /*f270*/  R2UR UR47, R221 ;  /* 0x00000000dd2f72ca */ /* 0x008fc400000e0000 */
[----:B----4-:R-:W-:Y:S02]  /*f280*/  R2UR UR46, R231 ;  /* 0x00000000e72e72ca */ /* 0x010fe400000e0000 */
[----:B--2---:R-:W-:Y:S02]  /*f290*/  R2UR UR45, R247 ;  /* 0x00000000f72d72ca */ /* 0x004fe400000e0000 */
[----:B------:R-:W-:Y:S01]  /*f2a0*/  R2UR UR44, R223 ;  /* 0x00000000df2c72ca */ /* 0x000fe200000e0000 */
[----:B------:R-:W-:Y:S01]  /*f2b0*/  HGMMA.64x64x16.F32.BF16 R184, gdesc[UR40].tnspA, R184 ;  /* 0x20e0000028b879f0 */ /* 0x000fe200087018b8 */
[----:B------:R-:W-:Y:S01]  /*f2c0*/  UMOV UR58, UR48 ;  /* 0x00000030003a7c82 */ /* 0x000fe20008000000 */
[----:B------:R-:W-:Y:S01]  /*f2d0*/  UMOV UR59, UR49 ;  /* 0x00000031003b7c82 */ /* 0x000fe20008000000 */
[----:B------:R-:W-:Y:S02]  /*f2e0*/  R2UR UR51, R233 ;  /* 0x00000000e93372ca */ /* 0x000fe400000e0000 */
[----:B------:R-:W-:-:S02]  /*f2f0*/  R2UR UR50, R248 ;  /* 0x00000000f83272ca */ /* 0x000fc400000e0000 */
[----:B------:R-:W-:Y:S02]  /*f300*/  R2UR UR49, R3 ;  /* 0x00000000033172ca */ /* 0x000fe400000e0000 */
[----:B------:R-:W-:-:S03]  /*f310*/  R2UR UR48, R217 ;  /* 0x00000000d93072ca */ /* 0x000fc600000e0000 */
[----:B------:R-:W-:Y:S01]  /*f320*/  HGMMA.64x64x16.F32.BF16 R184, gdesc[UR44].tnspA, R184 ;  /* 0x20e000002cb879f0 */ /* 0x000fe200087018b8 */
[----:B------:R-:W-:Y:S01]  /*f330*/  UMOV UR6, UR4 ;  /* 0x0000000400067c82 */ /* 0x000fe20008000000 */
[----:B------:R-:W-:Y:S01]  /*f340*/  UMOV UR7, UR5 ;  /* 0x0000000500077c82 */ /* 0x000fe20008000000 */
[----:B------:R-:W-:Y:S01]  /*f350*/  UMOV UR4, UR52 ;  /* 0x0000003400047c82 */ /* 0x000fe20008000000 */
[----:B------:R-:W-:Y:S01]  /*f360*/  UMOV UR5, UR53 ;  /* 0x0000003500057c82 */ /* 0x000fe20008000000 */
[----:B------:R-:W-:Y:S02]  /*f370*/  R2UR UR55, R216 ;  /* 0x00000000d83772ca */ /* 0x000fe400000e0000 */
[----:B------:R-:W-:Y:S02]  /*f380*/  R2UR UR54, R241 ;  /* 0x00000000f13672ca */ /* 0x000fe400000e0000 */
[----:B------:R-:W-:Y:S02]  /*f390*/  R2UR UR53, R243 ;  /* 0x00000000f33572ca */ /* 0x000fe400000e0000 */
[----:B------:R-:W-:Y:S01]  /*f3a0*/  R2UR UR52, R2 ;  /* 0x00000000023472ca */ /* 0x000fe200000e0000 */
[----:B------:R-:W-:Y:S01]  /*f3b0*/  HGMMA.64x64x16.F32.BF16 R184, gdesc[UR48].tnspA, R184 ;  /* 0x20e0000030b879f0 */ /* 0x000fe200087018b8 */
[----:B------:R-:W-:Y:S01]  /*f3c0*/  MOV R12, UR51 ;  /* 0x00000033000c7c02 */ /* 0x000fe20008000f00 */
[----:B------:R-:W2:Y:S01]  /*f3d0*/  LDL.LU R2, [R1+0xbb8] ;  /* 0x000bb80001027983 */ /* 0x000ea20000300800 */
[----:B------:R-:W-:Y:S01]  /*f3e0*/  MOV R13, UR50 ;  /* 0x00000032000d7c02 */ /* 0x000fe20008000f00 */
[----:B------:R-:W-:Y:S01]  /*f3f0*/  UIADD3.64 UR50, UR10, 0x1fe, URZ ;  /* 0x000001fe0a327897 */ /* 0x000fe2000fffe03f */
[----:B------:R-:W-:Y:S01]  /*f400*/  MOV R14, UR49 ;  /* 0x00000031000e7c02 */ /* 0x000fe20008000f00 */
[----:B------:R-:W-:Y:S01]  /*f410*/  UMOV UR49, UR57 ;  /* 0x0000003900317c82 */ /* 0x000fe20008000000 */
[----:B------:R-:W-:Y:S01]  /*f420*/  MOV R15, UR48 ;  /* 0x00000030000f7c02 */ /* 0x000fe20008000f00 */
[----:B------:R-:W-:Y:S01]  /*f430*/  UMOV UR48, UR56 ;  /* 0x0000003800307c82 */ /* 0x000fe20008000000 */
[----:B------:R-:W-:Y:S01]  /*f440*/  MOV R8, UR15 ;  /* 0x0000000f00087c02 */ /* 0x000fe20008000f00 */
[----:B------:R-:W2:Y:S01]  /*f450*/  LDL.64 R20, [R1+0xb48] ;  /* 0x000b480001147983 */ /* 0x000ea20000100a00 */
[----:B------:R-:W-:Y:S01]  /*f460*/  MOV R9, UR14 ;  /* 0x0000000e00097c02 */ /* 0x000fe20008000f00 */
[----:B------:R-:W-:Y:S01]  /*f470*/  HGMMA.64x64x16.F32.BF16 R184, gdesc[UR52].tnspA, R184 ;  /* 0x20e0000034b879f0 */ /* 0x000fe200087018b8 */
[----:B------:R-:W-:Y:S01]  /*f480*/  MOV R10, UR13 ;  /* 0x0000000d000a7c02 */ /* 0x000fe20008000f00 */
[----:B------:R-:W3:Y:S02]  /*f490*/  LDL.64 R222, [R1+0xb40] ;  /* 0x000b400001de7983 */ /* 0x000ee40000100a00 */
[----:B------:R-:W-:Y:S01]  /*f4a0*/  HGMMA.64x64x16.F32.BF16 R152, gdesc[UR48].tnspA, RZ, !UPT ;  /* 0x20e00000309879f0 */ /* 0x000fe2000c7018ff */
[----:B------:R-:W-:Y:S01]  /*f4b0*/  UIADD3.64 UR14, UR10, 0x200, URZ ;  /* 0x000002000a0e7897 */ /* 0x000fe2000fffe03f */
[----:B------:R-:W-:Y:S01]  /*f4c0*/  MOV R11, UR12 ;  /* 0x0000000c000b7c02 */ /* 0x000fe20008000f00 */
[----:B------:R-:W-:Y:S01]  /*f4d0*/  UMOV UR12, UR8 ;  /* 0x00000008000c7c82 */ /* 0x000fe20008000000 */
[----:B------:R-:W-:Y:S01]  /*f4e0*/  UMOV UR13, UR9 ;  /* 0x00000009000d7c82 */ /* 0x000fe20008000000 */
[----:B------:R-:W-:Y:S01]  /*f4f0*/  MOV R4, UR7 ;  /* 0x0000000700047c02 */ /* 0x000fe20008000f00 */
[----:B------:R-:W4:Y:S01]  /*f500*/  LDL.64 R22, [R1+0xb38] ;  /* 0x000b380001167983 */ /* 0x000f220000100a00 */
[----:B------:R-:W-:Y:S01]  /*f510*/  MOV R5, UR6 ;  /* 0x0000000600057c02 */ /* 0x000fe20008000f00 */
[----:B------:R-:W-:Y:S01]  /*f520*/  UIADD3.64 UR6, UR8, 0x80, URZ ;  /* 0x0000008008067897 */ /* 0x000fe2000fffe03f */
[----:B------:R-:W-:Y:S01]  /*f530*/  MOV R16, UR55 ;  /* 0x0000003700107c02 */ /* 0x000fe20008000f00 */
[----:B------:R-:W3:Y:S01]  /*f540*/  LDL.64 R232, [R1+0xb30] ;  /* 0x000b300001e87983 */ /* 0x000ee20000100a00 */
[----:B------:R-:W-:-:S02]  /*f550*/  MOV R17, UR54 ;  /* 0x0000003600117c02 */ /* 0x000fc40008000f00 */
[----:B------:R-:W-:Y:S01]  /*f560*/  MOV R18, UR53 ;  /* 0x0000003500127c02 */ /* 0x000fe20008000f00 */
[----:B------:R-:W3:Y:S01]  /*f570*/  LDL.64 R228, [R1+0xb28] ;  /* 0x000b280001e47983 */ /* 0x000ee20000100a00 */
[----:B------:R-:W-:Y:S02]  /*f580*/  MOV R19, UR52 ;  /* 0x0000003400137c02 */ /* 0x000fe40008000f00 */
[----:B------:R-:W-:Y:S01]  /*f590*/  MOV R6, UR5 ;  /* 0x0000000500067c02 */ /* 0x000fe20008000f00 */
[----:B------:R-:W3:Y:S01]  /*f5a0*/  LDL.64 R226, [R1+0xb20] ;  /* 0x000b200001e27983 */ /* 0x000ee20000100a00 */
[----:B------:R-:W-:-:S03]  /*f5b0*/  MOV R7, UR4 ;  /* 0x0000000400077c02 */ /* 0x000fc60008000f00 */
[----:B------:R-:W3:Y:S04]  /*f5c0*/  LDL.64 R216, [R1+0xb18] ;  /* 0x000b180001d87983 */ /* 0x000ee80000100a00 */
[----:B------:R-:W3:Y:S04]  /*f5d0*/  LDL.64 R224, [R1+0xb10] ;  /* 0x000b100001e07983 */ /* 0x000ee80000100a00 */
[----:B------:R-:W3:Y:S04]  /*f5e0*/  LDL.64 R220, [R1+0xb08] ;  /* 0x000b080001dc7983 */ /* 0x000ee80000100a00 */
[----:B------:R-:W3:Y:S01]  /*f5f0*/  LDL.64 R230, [R1+0xb00] ;  /* 0x000b000001e67983 */ /* 0x000ee20000100a00 */
[----:B------:R-:W-:Y:S01]  /*f600*/  HGMMA.64x64x16.F32.BF16 R152, gdesc[UR12].tnspA, R152 ;  /* 0x20e000000c9879f0 */ /* 0x000fe20008701898 */
[----:B------:R-:W-:Y:S01]  /*f610*/  UIADD3.64 UR54, UR10, 0x202, URZ ;  /* 0x000002020a367897 */ /* 0x000fe2000fffe03f */
[----:B------:R-:W-:Y:S01]  /*f620*/  UMOV UR52, UR6 ;  /* 0x0000000600347c82 */ /* 0x000fe20008000000 */
[----:B------:R-:W-:Y:S01]  /*f630*/  UMOV UR53, UR7 ;  /* 0x0000000700357c82 */ /* 0x000fe20008000000 */
[----:B------:R-:W-:-:S02]  /*f640*/  UIADD3.64 UR14, UR10, 0x204, URZ ;  /* 0x000002040a0e7897 */ /* 0x000fc4000fffe03f */
[----:B------:R-:W-:-:S04]  /*f650*/  UIADD3.64 UR4, UR8, 0x100, URZ ;  /* 0x0000010008047897 */ /* 0x000fc8000fffe03f */
[----:B------:R-:W-:Y:S03]  /*f660*/  HGMMA.64x64x16.F32.BF16 R152, gdesc[UR52].tnspA, R152 ;  /* 0x20e00000349879f0 */ /* 0x000fe60008701898 */
[----:B------:R-:W-:Y:S01]  /*f670*/  UMOV UR12, UR4 ;  /* 0x00000004000c7c82 */ /* 0x000fe20008000000 */
[----:B------:R-:W-:Y:S01]  /*f680*/  UMOV UR13, UR5 ;  /* 0x00000005000d7c82 */ /* 0x000fe20008000000 */
[----:B------:R-:W-:Y:S02]  /*f690*/  UIADD3.64 UR50, UR10, 0x5fe, URZ ;  /* 0x000005fe0a327897 */ /* 0x000fe4000fffe03f */
[----:B------:R-:W-:Y:S01]  /*f6a0*/  UIADD3.64 UR6, UR8, 0x180, URZ ;  /* 0x0000018008067897 */ /* 0x000fe2000fffe03f */
[----:B------:R-:W-:Y:S06]  /*f6b0*/  HGMMA.64x64x16.F32.BF16 R152, gdesc[UR12].tnspA, R152 ;  /* 0x20e000000c9879f0 */ /* 0x000fec0008701898 */
[----:B------:R-:W-:Y:S01]  /*f6c0*/  UMOV UR48, UR6 ;  /* 0x0000000600307c82 */ /* 0x000fe20008000000 */
[----:B------:R-:W-:Y:S01]  /*f6d0*/  UMOV UR49, UR7 ;  /* 0x0000000700317c82 */ /* 0x000fe20008000000 */
[----:B------:R-:W-:-:S02]  /*f6e0*/  UIADD3.64 UR14, UR10, 0x600, URZ ;  /* 0x000006000a0e7897 */ /* 0x000fc4000fffe03f */
[----:B------:R-:W-:Y:S01]  /*f6f0*/  UIADD3.64 UR4, UR8, 0x200, URZ ;  /* 0x0000020008047897 */ /* 0x000fe2000fffe03f */
[----:B------:R-:W-:Y:S06]  /*f700*/  HGMMA.64x64x16.F32.BF16 R152, gdesc[UR48].tnspA, R152 ;  /* 0x20e00000309879f0 */ /* 0x000fec0008701898 */
        /* <DEDUP_REMOVED lines=49> */
[----:B------:R-:W-:Y:S01]  /*fa20*/  HGMMA.64x64x16.F32.BF16 R152, gdesc[UR48].tnspA, R152 ;  /* 0x20e00000309879f0 */ /* 0x000fe20008701898 */
[----:B------:R-:W-:Y:S02]  /*fa30*/  UIADD3.64 UR54, UR10, 0x11fe, URZ ;  /* 0x000011fe0a367897 */ /* 0x000fe4000fffe03f */
[----:B------:R-:W-:-:S05]  /*fa40*/  UIADD3.64 UR48, UR8, 0x780, URZ ;  /* 0x0000078008307897 */ /* 0x000fca000fffe03f */
[----:B------:R-:W-:Y:S02]  /*fa50*/  HGMMA.64x64x16.F32.BF16 R152, gdesc[UR4].tnspA, R152 ;  /* 0x20e00000049879f0 */ /* 0x000fe40008701898 */
[----:B------:R-:W-:Y:S01]  /*fa60*/  UMOV UR52, UR48 ;  /* 0x0000003000347c82 */ /* 0x000fe20008000000 */
[----:B------:R-:W-:Y:S01]  /*fa70*/  UMOV UR53, UR49 ;  /* 0x0000003100357c82 */ /* 0x000fe20008000000 */
[----:B------:R-:W-:Y:S01]  /*fa80*/  UIADD3.64 UR50, UR10, 0x1200, URZ ;  /* 0x000012000a327897 */ /* 0x000fe2000fffe03f */
[----:B------:R-:W-:Y:S01]  /*fa90*/  HGMMA.64x64x16.F32.BF16 R152, gdesc[UR52].tnspA, R152 ;  /* 0x20e00000349879f0 */ /* 0x000fe20008701898 */
[----:B------:R-:W-:Y:S01]  /*faa0*/  UMOV UR48, UR60 ;  /* 0x0000003c00307c82 */ /* 0x000fe20008000000 */
[----:B------:R-:W-:Y:S01]  /*fab0*/  UMOV UR49, UR61 ;  /* 0x0000003d00317c82 */ /* 0x000fe20008000000 */
[----:B------:R-:W-:Y:S02]  /*fac0*/  R2UR UR7, R4 ;  /* 0x00000000040772ca */ /* 0x000fe400000e0000 */
[----:B------:R-:W-:Y:S01]  /*fad0*/  R2UR UR6, R5 ;  /* 0x00000000050672ca */ /* 0x000fe200000e0000 */
[----:B------:R-:W-:-:S02]  /*fae0*/  UIADD3.64 UR54, UR10, 0x1202, URZ ;  /* 0x000012020a367897 */ /* 0x000fc4000fffe03f */
[----:B------:R-:W-:Y:S10]  /*faf0*/  HGMMA.64x64x16.F32.BF16 R152, gdesc[UR48].tnspA, R152 ;  /* 0x20e00000309879f0 */ /* 0x000ff40008701898 */
[----:B------:R-:W-:Y:S01]  /*fb00*/  UMOV UR52, UR6 ;  /* 0x0000000600347c82 */ /* 0x000fe20008000000 */
[----:B------:R-:W-:Y:S01]  /*fb10*/  UMOV UR53, UR7 ;  /* 0x0000000700357c82 */ /* 0x000fe20008000000 */
[----:B------:R-:W-:Y:S01]  /*fb20*/  UIADD3.64 UR50, UR10, 0x1204, URZ ;  /* 0x000012040a327897 */ /* 0x000fe2000fffe03f */
[----:B------:R-:W-:Y:S01]  /*fb30*/  HGMMA.64x64x16.F32.BF16 R152, gdesc[UR52].tnspA, R152 ;  /* 0x20e00000349879f0 */ /* 0x000fe20008701898 */
[----:B------:R-:W-:Y:S01]  /*fb40*/  UMOV UR48, UR58 ;  /* 0x0000003a00307c82 */ /* 0x000fe20008000000 */
[----:B------:R-:W-:Y:S01]  /*fb50*/  UMOV UR49, UR59 ;  /* 0x0000003b00317c82 */ /* 0x000fe20008000000 */
[----:B------:R-:W-:-:S02]  /*fb60*/  R2UR UR5, R6 ;  /* 0x00000000060572ca */ /* 0x000fc400000e0000 */
[----:B------:R-:W-:Y:S01]  /*fb70*/  R2UR UR4, R7 ;  /* 0x00000000070472ca */ /* 0x000fe200000e0000 */
[----:B------:R-:W-:Y:S02]  /*fb80*/  UIADD3.64 UR6, UR10, 0x15fe, URZ ;  /* 0x000015fe0a067897 */ /* 0x000fe4000fffe03f */
[----:B------:R-:W-:Y:S01]  /*fb90*/  HGMMA.64x64x16.F32.BF16 R152, gdesc[UR48].tnspA, R152 ;  /* 0x20e00000309879f0 */ /* 0x000fe20008701898 */
[----:B------:R-:W-:Y:S02]  /*fba0*/  R2UR UR13, R10 ;  /* 0x000000000a0d72ca */ /* 0x000fe400000e0000 */
[----:B------:R-:W-:Y:S01]  /*fbb0*/  R2UR UR12, R11 ;  /* 0x000000000b0c72ca */ /* 0x000fe200000e0000 */
[----:B------:R-:W-:-:S06]  /*fbc0*/  UIADD3.64 UR50, UR10, 0x1600, URZ ;  /* 0x000016000a327897 */ /* 0x000fcc000fffe03f */
[----:B------:R-:W-:Y:S06]  /*fbd0*/  HGMMA.64x64x16.F32.BF16 R152, gdesc[UR4].tnspA, R152 ;  /* 0x20e00000049879f0 */ /* 0x000fec0008701898 */
[----:B------:R-:W-:Y:S01]  /*fbe0*/  UMOV UR48, UR12 ;  /* 0x0000000c00307c82 */ /* 0x000fe20008000000 */
[----:B------:R-:W-:Y:S01]  /*fbf0*/  UMOV UR49, UR13 ;  /* 0x0000000d00317c82 */ /* 0x000fe20008000000 */
[----:B------:R-:W-:Y:S01]  /*fc00*/  UIADD3.64 UR6, UR10, 0x1602, URZ ;  /* 0x000016020a067897 */ /* 0x000fe2000fffe03f */
[----:B------:R-:W-:Y:S01]  /*fc10*/  HGMMA.64x64x16.F32.BF16 R152, gdesc[UR48].tnspA, R152 ;  /* 0x20e00000309879f0 */ /* 0x000fe20008701898 */
[----:B------:R-:W-:Y:S01]  /*fc20*/  UMOV UR4, UR16 ;  /* 0x0000001000047c82 */ /* 0x000fe20008000000 */
[----:B------:R-:W-:Y:S01]  /*fc30*/  UMOV UR5, UR17 ;  /* 0x0000001100057c82 */ /* 0x000fe20008000000 */
[----:B------:R-:W-:-:S05]  /*fc40*/  UIADD3.64 UR50, UR10, 0x1604, URZ ;  /* 0x000016040a327897 */ /* 0x000fca000fffe03f */
[----:B------:R-:W-:Y:S01]  /*fc50*/  HGMMA.64x64x16.F32.BF16 R152, gdesc[UR4].tnspA, R152 ;  /* 0x20e00000049879f0 */ /* 0x000fe20008701898 */
        /* <DEDUP_REMOVED lines=28> */
[----:B------:R-:W-:Y:S02]  /*fe20*/  R2UR UR49, R14 ;  /* 0x000000000e3172ca */ /* 0x000fe400000e0000 */
[----:B------:R-:W-:Y:S01]  /*fe30*/  R2UR UR48, R15 ;  /* 0x000000000f3072ca */ /* 0x000fe200000e0000 */
[----:B------:R-:W-:Y:S01]  /*fe40*/  UIADD3.64 UR6, UR10, 0x1e04, URZ ;  /* 0x00001e040a067897 */ /* 0x000fe2000fffe03f */
[----:B--2---:R-:W-:Y:S01]  /*fe50*/  IMAD.WIDE R10, R2, 0x2, R20 ;  /* 0x00000002020a7825 */ /* 0x004fe200078e0214 */
[----:B------:R-:W-:Y:S01]  /*fe60*/  R2UR UR15, R8 ;  /* 0x00000000080f72ca */ /* 0x000fe200000e0000 */
[----:B------:R-:W2:Y:S01]  /*fe70*/  LDL.64 R20, [R1+0xaf8] ;  /* 0x000af80001147983 */ /* 0x000ea20000100a00 */
[----:B------:R-:W-:Y:S01]  /*fe80*/  R2UR UR14, R9 ;  /* 0x00000000090e72ca */ /* 0x000fe200000e0000 */
[----:B----4-:R-:W-:-:S02]  /*fe90*/  IMAD.WIDE R6, R2, 0x2, R22 ;  /* 0x0000000202067825 */ /* 0x010fc400078e0216 */
[----:B------:R-:W4:Y:S03]  /*fea0*/  LDL.64 R22, [R1+0xae0] ;  /* 0x000ae00001167983 */ /* 0x000f260000100a00 */
[----:B------:R-:W-:Y:S01]  /*feb0*/  UMOV UR53, UR49 ;  /* 0x0000003100357c82 */ /* 0x000fe20008000000 */
[----:B---3--:R-:W-:Y:S01]  /*fec0*/  IMAD.WIDE R4, R2, 0x2, R232 ;  /* 0x0000000202047825 */ /* 0x008fe200078e02e8 */
[----:B------:R-:W-:Y:S01]  /*fed0*/  UMOV UR52, UR48 ;  /* 0x0000003000347c82 */ /* 0x000fe20008000000 */
[----:B------:R-:W-:Y:S01]  /*fee0*/  R2UR UR51, R12 ;  /* 0x000000000c3372ca */ /* 0x000fe200000e0000 */
[----:B------:R-:W3:Y:S01]  /*fef0*/  LDL.64 R14, [R1+0xab8] ;  /* 0x000ab800010e7983 */ /* 0x000ee20000100a00 */
[----:B------:R-:W-:Y:S01]  /*ff00*/  HGMMA.64x64x16.F32.BF16 R152, gdesc[UR52].tnspA, R152 ;  /* 0x20e00000349879f0 */ /* 0x000fe20008701898 */
[----:B------:R-:W-:Y:S02]  /*ff10*/  R2UR UR53, R18 ;  /* 0x00000000123572ca */ /* 0x000fe400000e0000 */
[----:B------:R-:W-:Y:S01]  /*ff20*/  R2UR UR52, R19 ;  /* 0x00000000133472ca */ /* 0x000fe200000e0000 */
[----:B------:R-:W-:Y:S01]  /*ff30*/  IMAD.WIDE R8, R2, 0x2, R222 ;  /* 0x0000000202087825 */ /* 0x000fe200078e02de */
[----:B------:R-:W3:Y:S04]  /*ff40*/  LDL.64 R18, [R1+0xaf0] ;  /* 0x000af00001127983 */ /* 0x000ee80000100a00 */
[----:B------:R-:W3:Y:S05]  /*ff50*/  LDL.64 R222, [R1+0xae8] ;  /* 0x000ae80001de7983 */ /* 0x000eea0000100a00 */
[----:B------:R-:W-:-:S02]  /*ff60*/  UMOV UR5, UR53 ;  /* 0x0000003500057c82 */ /* 0x000fc40008000000 */
[----:B------:R-:W-:Y:S01]  /*ff70*/  UMOV UR4, UR52 ;  /* 0x0000003400047c82 */ /* 0x000fe20008000000 */
[----:B------:R-:W-:Y:S01]  /*ff80*/  R2UR UR50, R13 ;  /* 0x000000000d3272ca */ /* 0x000fe200000e0000 */
[----:B------:R-:W-:Y:S01]  /*ff90*/  IMAD.WIDE R12, R2, 0x2, R228 ;  /* 0x00000002020c7825 */ /* 0x000fe200078e02e4 */
[----:B------:R-:W-:Y:S01]  /*ffa0*/  R2UR UR55, R16 ;  /* 0x00000000103772ca */ /* 0x000fe200000e0000 */
[----:B------:R-:W3:Y:S01]  /*ffb0*/  LDL.64 R228, [R1+0xad0] ;  /* 0x000ad00001e47983 */ /* 0x000ee20000100a00 */
[----:B------:R-:W-:-:S03]  /*ffc0*/  R2UR UR54, R17 ;  /* 0x00000000113672ca */ /* 0x000fc600000e0000 */
[----:B------:R-:W3:Y:S01]  /*ffd0*/  LDL.64 R16, [R1+0xad8] ;  /* 0x000ad80001107983 */ /* 0x000ee20000100a00 */
[----:B------:R-:W-:Y:S01]  /*ffe0*/  HGMMA.64x64x16.F32.BF16 R152, gdesc[UR4].tnspA, R152, gsb0 ;  /* 0x20e00000049879f0 */ /* 0x000fe20008001898 */
[----:B------:R-:W-:Y:S02]  /*fff0*/  R2UR UR5, R218 ;  /* 0x00000000da0572ca */ /* 0x000fe400000e0000 */
[----:B------:R-:W-:Y:S02]  /*10000*/  R2UR UR4, R219 ;  /* 0x00000000db0472ca */ /* 0x000fe400000e0000 */
[----:B------:R-:W3:Y:S11]  /*10010*/  LDL.64 R218, [R1+0xaa0] ;  /* 0x000aa00001da7983 */ /* 0x000ef60000100a00 */
[----:B------:R0:W3:Y:S04]  /*10020*/  LDG.E.U16 R3, desc[UR4][R10.64] ;  /* 0x000000040a037981 */ /* 0x0000e8000c1e1500 */
[----:B------:R1:W3:Y:S04]  /*10030*/  LDG.E.U16 R238, desc[UR4][R8.64] ;  /* 0x0000000408ee7981 */ /* 0x0002e8000c1e1500 */
[----:B------:R1:W3:Y:S04]  /*10040*/  LDG.E.U16 R235, desc[UR4][R6.64] ;  /* 0x0000000406eb7981 */ /* 0x0002e8000c1e1500 */
[----:B------:R1:W3:Y:S01]  /*10050*/  LDG.E.U16 R234, desc[UR4][R4.64] ;  /* 0x0000000404ea7981 */ /* 0x0002e2000c1e1500 */
[----:B0-----:R-:W-:-:S03]  /*10060*/  IMAD.WIDE R10, R2, 0x2, R226 ;  /* 0x00000002020a7825 */ /* 0x001fc600078e02e2 */
[----:B------:R-:W3:Y:S01]  /*10070*/  LDL.64 R226, [R1+0xac8] ;  /* 0x000ac80001e27983 */ /* 0x000ee20000100a00 */
[----:B-1----:R-:W-:-:S03]  /*10080*/  IMAD.WIDE R8, R2, 0x2, R216 ;  /* 0x0000000202087825 */ /* 0x002fc600078e02d8 */
[----:B------:R-:W3:Y:S04]  /*10090*/  LDL.64 R216, [R1+0xac0] ;  /* 0x000ac00001d87983 */ /* 0x000ee80000100a00 */
[----:B------:R0:W3:Y:S04]  /*100a0*/  LDG.E.U16 R237, desc[UR4][R12.64] ;  /* 0x000000040ced7981 */ /* 0x0000e8000c1e1500 */
[----:B------:R2:W3:Y:S01]  /*100b0*/  LDG.E.U16 R236, desc[UR4][R10.64] ;  /* 0x000000040aec7981 */ /* 0x0004e2000c1e1500 */
[----:B------:R-:W-:-:S03]  /*100c0*/  IMAD.WIDE R6, R2, 0x2, R224 ;  /* 0x0000000202067825 */ /* 0x000fc600078e02e0 */
[----:B------:R-:W3:Y:S01]  /*100d0*/  LDG.E.U16 R240, desc[UR4][R8.64] ;  /* 0x0000000408f07981 */ /* 0x000ee2000c1e1500 */
[----:B------:R-:W-:-:S03]  /*100e0*/  IMAD.WIDE R4, R2, 0x2, R220 ;  /* 0x0000000202047825 */ /* 0x000fc600078e02dc */
[----:B------:R-:W3:Y:S01]  /*100f0*/  LDG.E.U16 R233, desc[UR4][R6.64] ;  /* 0x0000000406e97981 */ /* 0x000ee2000c1e1500 */
[----:B0-----:R-:W-:-:S03]  /*10100*/  IMAD.WIDE R12, R2, 0x2, R230 ;  /* 0x00000002020c7825 */ /* 0x001fc600078e02e6 */
[----:B------:R4:W3:Y:S04]  /*10110*/  LDG.E.U16 R232, desc[UR4][R4.64] ;  /* 0x0000000404e87981 */ /* 0x0008e8000c1e1500 */
[----:B------:R-:W3:Y:S04]  /*10120*/  LDL.64 R224, [R1+0xab0] ;  /* 0x000ab00001e07983 */ /* 0x000ee80000100a00 */
[----:B------:R-:W3:Y:S04]  /*10130*/  LDL.64 R220, [R1+0xaa8] ;  /* 0x000aa80001dc7983 */ /* 0x000ee80000100a00 */
[----:B------:R-:W3:Y:S01]  /*10140*/  LDG.E.U16 R0, desc[UR4][R12.64] ;  /* 0x000000040c007981 */ /* 0x000ee2000c1e1500 */
[----:B--2---:R-:W-:-:S03]  /*10150*/  IMAD.WIDE R10, R2, 0x2, R20 ;  /* 0x00000002020a7825 */ /* 0x004fc600078e0214 */
[----:B------:R-:W2:Y:S01]  /*10160*/  LDL.64 R20, [R1+0xa98] ;  /* 0x000a980001147983 */ /* 0x000ea20000100a00 */
[----:B----4-:R-:W-:-:S03]  /*10170*/  IMAD.WIDE R4, R2, 0x2, R22 ;  /* 0x0000000202047825 */ /* 0x010fc600078e0216 */
[----:B------:R0:W4:Y:S01]  /*10180*/  LDG.E.U16 R239, desc[UR4][R10.64] ;  /* 0x000000040aef7981 */ /* 0x000122000c1e1500 */
[----:B---3--:R-:W-:-:S03]  /*10190*/  IMAD.WIDE R8, R2, 0x2, R18 ;  /* 0x0000000202087825 */ /* 0x008fc600078e0212 */
[----:B------:R-:W3:Y:S01]  /*101a0*/  LDL.64 R18, [R1+0xa90] ;  /* 0x000a900001127983 */ /* 0x000ee20000100a00 */
[----:B------:R-:W-:-:S04]  /*101b0*/  IMAD.WIDE R6, R2, 0x2, R222 ;  /* 0x0000000202067825 */ /* 0x000fc800078e02de */
[----:B0-----:R-:W-:-:S04]  /*101c0*/  IMAD.WIDE R10, R2, 0x2, R228 ;  /* 0x00000002020a7825 */ /* 0x001fc800078e02e4 */
[C---:B------:R-:W-:Y:S01]  /*101d0*/  IMAD.WIDE R12, R2.reuse, 0x2, R16 ;  /* 0x00000002020c7825 */ /* 0x040fe200078e0210 */
[----:B------:R0:W-:Y:S04]  /*101e0*/  STL [R1+0xc], R3 ;  /* 0x00000c0301007387 */ /* 0x0001e80000100800 */
[----:B------:R1:W-:Y:S04]  /*101f0*/  STL [R1+0x20c], R238 ;  /* 0x00020cee01007387 */ /* 0x0003e80000100800 */
[----:B------:R1:W-:Y:S04]  /*10200*/  STL [R1+0x2d4], R235 ;  /* 0x0002d4eb01007387 */ /* 0x0003e80000100800 */
[----:B0-----:R0:W3:Y:S04]  /*10210*/  LDG.E.U16 R3, desc[UR4][R8.64] ;  /* 0x0000000408037981 */ /* 0x0010e8000c1e1500 */
[----:B-1----:R1:W3:Y:S04]  /*10220*/  LDG.E.U16 R238, desc[UR4][R6.64] ;  /* 0x0000000406ee7981 */ /* 0x0022e8000c1e1500 */
[----:B------:R1:W-:Y:S04]  /*10230*/  STL [R1+0x318], R234 ;  /* 0x000318ea01007387 */ /* 0x0003e80000100800 */
[----:B------:R1:W3:Y:S04]  /*10240*/  LDG.E.U16 R235, desc[UR4][R4.64] ;  /* 0x0000000404eb7981 */ /* 0x0002e8000c1e1500 */
[----:B------:R-:W3:Y:S01]  /*10250*/  LDL.64 R222, [R1+0xa88] ;  /* 0x000a880001de7983 */ /* 0x000ee20000100a00 */
[----:B0-----:R-:W-:-:S03]  /*10260*/  IMAD.WIDE R8, R2, 0x2, R226 ;  /* 0x0000000202087825 */ /* 0x001fc600078e02e2 */
[----:B------:R-:W3:Y:S01]  /*10270*/  LDL.64 R22, [R1+0xa80] ;  /* 0x000a800001167983 */ /* 0x000ee20000100a00 */
[----:B-1----:R-:W-:-:S03]  /*10280*/  IMAD.WIDE R6, R2, 0x2, R216 ;  /* 0x0000000202067825 */ /* 0x002fc600078e02d8 */
[----:B------:R-:W3:Y:S01]  /*10290*/  LDL.64 R16, [R1+0xa78] ;  /* 0x000a780001107983 */ /* 0x000ee20000100a00 */
[----:B------:R-:W-:-:S03]  /*102a0*/  IMAD.WIDE R4, R2, 0x2, R14 ;  /* 0x0000000202047825 */ /* 0x000fc600078e020e */
[----:B------:R-:W3:Y:S04]  /*102b0*/  LDL.64 R216, [R1+0xa70] ;  /* 0x000a700001d87983 */ /* 0x000ee80000100a00 */
[----:B------:R-:W3:Y:S04]  /*102c0*/  LDL.64 R14, [R1+0xa68] ;  /* 0x000a6800010e7983 */ /* 0x000ee80000100a00 */
[----:B------:R0:W3:Y:S04]  /*102d0*/  LDG.E.U16 R234, desc[UR4][R12.64] ;  /* 0x000000040cea7981 */ /* 0x0000e8000c1e1500 */
[----:B------:R1:W-:Y:S04]  /*102e0*/  STL [R1+0x8], R237 ;  /* 0x000008ed01007387 */ /* 0x0003e80000100800 */
[----:B------:R0:W-:Y:S04]  /*102f0*/  STL [R1+0x1f4], R236 ;  /* 0x0001f4ec01007387 */ /* 0x0001e80000100800 */
[----:B-1----:R1:W3:Y:S04]  /*10300*/  LDG.E.U16 R237, desc[UR4][R10.64] ;  /* 0x000000040aed7981 */ /* 0x0022e8000c1e1500 */
[----:B0-----:R0:W3:Y:S04]  /*10310*/  LDG.E.U16 R236, desc[UR4][R8.64] ;  /* 0x0000000408ec7981 */ /* 0x0010e8000c1e1500 */
[----:B------:R0:W-:Y:S01]  /*10320*/  STL [R1+0x2d0], R240 ;  /* 0x0002d0f001007387 */ /* 0x0001e20000100800 */
[----:B------:R-:W-:-:S03]  /*10330*/  IMAD.WIDE R12, R2, 0x2, R224 ;  /* 0x00000002020c7825 */ /* 0x000fc600078e02e0 */
[----:B------:R0:W-:Y:S01]  /*10340*/  STL [R1+0x328], R233 ;  /* 0x000328e901007387 */ /* 0x0001e20000100800 */
[----:B-1----:R-:W-:-:S03]  /*10350*/  IMAD.WIDE R10, R2, 0x2, R220 ;  /* 0x00000002020a7825 */ /* 0x002fc600078e02dc */
[----:B------:R1:W-:Y:S04]  /*10360*/  STL [R1+0x4], R232 ;  /* 0x000004e801007387 */ /* 0x0003e80000100800 */
[----:B0-----:R2:W3:Y:S01]  /*10370*/  LDG.E.U16 R240, desc[UR4][R6.64] ;  /* 0x0000000406f07981 */ /* 0x0014e2000c1e1500 */
[----:B------:R-:W-:-:S03]  /*10380*/  IMAD.WIDE R8, R2, 0x2, R218 ;  /* 0x0000000202087825 */ /* 0x000fc600078e02da */
[----:B------:R3:W3:Y:S04]  /*10390*/  LDG.E.U16 R233, desc[UR4][R4.64] ;  /* 0x0000000404e97981 */ /* 0x0006e8000c1e1500 */
[----:B------:R-:W3:Y:S04]  /*103a0*/  LDL.64 R230, [R1+0xa60] ;  /* 0x000a600001e67983 */ /* 0x000ee80000100a00 */
[----:B------:R-:W3:Y:S04]  /*103b0*/  LDL.64 R220, [R1+0xa58] ;  /* 0x000a580001dc7983 */ /* 0x000ee80000100a00 */
[----:B------:R-:W3:Y:S04]  /*103c0*/  LDL.64 R218, [R1+0xa50] ;  /* 0x000a500001da7983 */ /* 0x000ee80000100a00 */
[----:B------:R-:W3:Y:S04]  /*103d0*/  LDL.64 R224, [R1+0xa48] ;  /* 0x000a480001e07983 */ /* 0x000ee80000100a00 */
[----:B-1----:R0:W3:Y:S01]  /*103e0*/  LDG.E.U16 R232, desc[UR4][R12.64] ;  /* 0x000000040ce87981 */ /* 0x0020e2000c1e1500 */
[----:B--2---:R-:W-:-:S03]  /*103f0*/  IMAD.WIDE R6, R2, 0x2, R20 ;  /* 0x0000000202067825 */ /* 0x004fc600078e0214 */
[----:B------:R-:W2:Y:S04]  /*10400*/  LDL.64 R20, [R1+0xa40] ;  /* 0x000a400001147983 */ /* 0x000ea80000100a00 */
[----:B------:R1:W-:Y:S04]  /*10410*/  STL [R1+0x23c], R0 ;  /* 0x00023c0001007387 */ /* 0x0003e80000100800 */
[----:B----4-:R4:W-:Y:S04]  /*10420*/  STL [R1+0x2e8], R239 ;  /* 0x0002e8ef01007387 */ /* 0x0109e80000100800 */
[----:B-1----:R1:W2:Y:S04]  /*10430*/  LDG.E.U16 R0, desc[UR4][R10.64] ;  /* 0x000000040a007981 */ /* 0x0022a8000c1e1500 */
[----:B----4-:R4:W2:Y:S01]  /*10440*/  LDG.E.U16 R239, desc[UR4][R8.64] ;  /* 0x0000000408ef7981 */ /* 0x0108a2000c1e1500 */
[----:B---3--:R-:W-:-:S03]  /*10450*/  IMAD.WIDE R4, R2, 0x2, R18 ;  /* 0x0000000202047825 */ /* 0x008fc600078e0212 */
[----:B------:R3:W-:Y:S04]  /*10460*/  STL [R1+0x324], R3 ;  /* 0x0003240301007387 */ /* 0x0007e80000100800 */
[----:B------:R0:W-:Y:S04]  /*10470*/  STL [R1+0xc4], R238 ;  /* 0x0000c4ee01007387 */ /* 0x0001e80000100800 */
[----:B------:R-:W2:Y:S04]  /*10480*/  LDL.64 R18, [R1+0xa38] ;  /* 0x000a380001127983 */ /* 0x000ea80000100a00 */
[----:B---3--:R3:W2:Y:S04]  /*10490*/  LDG.E.U16 R3, desc[UR4][R6.64] ;  /* 0x0000000406037981 */ /* 0x0086a8000c1e1500 */
[----:B0-----:R0:W2:Y:S01]  /*104a0*/  LDG.E.U16 R238, desc[UR4][R4.64] ;  /* 0x0000000404ee7981 */ /* 0x0010a2000c1e1500 */
[----:B------:R-:W-:-:S03]  /*104b0*/  IMAD.WIDE R12, R2, 0x2, R222 ;  /* 0x00000002020c7825 */ /* 0x000fc600078e02de */
[----:B------:R0:W-:Y:S01]  /*104c0*/  STL [R1+0x228], R235 ;  /* 0x000228eb01007387 */ /* 0x0001e20000100800 */
[----:B-1----:R-:W-:-:S03]  /*104d0*/  IMAD.WIDE R10, R2, 0x2, R22 ;  /* 0x00000002020a7825 */ /* 0x002fc600078e0216 */
[----:B------:R-:W2:Y:S01]  /*104e0*/  LDL.64 R228, [R1+0xa30] ;  /* 0x000a300001e47983 */ /* 0x000ea20000100a00 */
[----:B----4-:R-:W-:-:S03]  /*104f0*/  IMAD.WIDE R8, R2, 0x2, R16 ;  /* 0x0000000202087825 */ /* 0x010fc600078e0210 */
[----:B------:R-:W4:Y:S01]  /*10500*/  LDL.64 R226, [R1+0xa28] ;  /* 0x000a280001e27983 */ /* 0x000f220000100a00 */
[----:B---3--:R-:W-:-:S03]  /*10510*/  IMAD.WIDE R6, R2, 0x2, R216 ;  /* 0x0000000202067825 */ /* 0x008fc600078e02d8 */
[----:B------:R-:W3:Y:S04]  /*10520*/  LDL.64 R22, [R1+0xa20] ;  /* 0x000a200001167983 */ /* 0x000ee80000100a00 */
[----:B------:R-:W3:Y:S04]  /*10530*/  LDL.64 R16, [R1+0xa18] ;  /* 0x000a180001107983 */ /* 0x000ee80000100a00 */
[----:B0-----:R0:W3:Y:S04]  /*10540*/  LDG.E.U16 R235, desc[UR4][R12.64] ;  /* 0x000000040ceb7981 */ /* 0x0010e8000c1e1500 */
[----:B------:R1:W-:Y:S04]  /*10550*/  STL [R1+0x2e4], R234 ;  /* 0x0002e4ea01007387 */ /* 0x0003e80000100800 */
[----:B------:R0:W-:Y:S04]  /*10560*/  STL [R1+0x31c], R237 ;  /* 0x00031ced01007387 */ /* 0x0001e80000100800 */
[----:B-1----:R1:W3:Y:S04]  /*10570*/  LDG.E.U16 R234, desc[UR4][R10.64] ;  /* 0x000000040aea7981 */ /* 0x0022e8000c1e1500 */
[----:B------:R1:W-:Y:S04]  /*10580*/  STL [R1+0xb8], R236 ;  /* 0x0000b8ec01007387 */ /* 0x0003e80000100800 */
[----:B0-----:R-:W3:Y:S04]  /*10590*/  LDG.E.U16 R237, desc[UR4][R8.64] ;  /* 0x0000000408ed7981 */ /* 0x001ee8000c1e1500 */
[----:B-1----:R0:W3:Y:S01]  /*105a0*/  LDG.E.U16 R236, desc[UR4][R6.64] ;  /* 0x0000000406ec7981 */ /* 0x0020e2000c1e1500 */
[----:B------:R-:W-:-:S03]  /*105b0*/  IMAD.WIDE R4, R2, 0x2, R14 ;  /* 0x0000000202047825 */ /* 0x000fc600078e020e */
[----:B------:R1:W-:Y:S04]  /*105c0*/  STL [R1+0x224], R240 ;  /* 0x000224f001007387 */ /* 0x0003e80000100800 */
[----:B------:R-:W3:Y:S01]  /*105d0*/  LDL.64 R222, [R1+0xa10] ;  /* 0x000a100001de7983 */ /* 0x000ee20000100a00 */
[----:B------:R-:W-:-:S03]  /*105e0*/  IMAD.WIDE R12, R2, 0x2, R230 ;  /* 0x00000002020c7825 */ /* 0x000fc600078e02e6 */
[----:B------:R0:W-:Y:S01]  /*105f0*/  STL [R1+0x2e0], R233 ;  /* 0x0002e0e901007387 */ /* 0x0001e20000100800 */
[----:B------:R-:W-:-:S03]  /*10600*/  IMAD.WIDE R10, R2, 0x2, R220 ;  /* 0x00000002020a7825 */ /* 0x000fc600078e02dc */
[----:B-1----:R2:W3:Y:S01]  /*10610*/  LDG.E.U16 R240, desc[UR4][R4.64] ;  /* 0x0000000404f07981 */ /* 0x0024e2000c1e1500 */
[----:B0-----:R-:W-:-:S03]  /*10620*/  IMAD.WIDE R6, R2, 0x2, R218 ;  /* 0x0000000202067825 */ /* 0x001fc600078e02da */
[----:B------:R-:W3:Y:S01]  /*10630*/  LDL.64 R216, [R1+0xa08] ;  /* 0x000a080001d87983 */ /* 0x000ee20000100a00 */
[----:B------:R-:W-:-:S03]  /*10640*/  IMAD.WIDE R8, R2, 0x2, R224 ;  /* 0x0000000202087825 */ /* 0x000fc600078e02e0 */
[----:B------:R-:W3:Y:S04]  /*10650*/  LDL.64 R14, [R1+0xa00] ;  /* 0x000a0000010e7983 */ /* 0x000ee80000100a00 */
[----:B------:R-:W3:Y:S04]  /*10660*/  LDL.64 R220, [R1+0x9f8] ;  /* 0x0009f80001dc7983 */ /* 0x000ee80000100a00 */
[----:B------:R-:W3:Y:S04]  /*10670*/  LDL.64 R218, [R1+0x9f0] ;  /* 0x0009f00001da7983 */ /* 0x000ee80000100a00 */
[----:B------:R-:W3:Y:S04]  /*10680*/  LDG.E.U16 R233, desc[UR4][R12.64] ;  /* 0x000000040ce97981 */ /* 0x000ee8000c1e1500 */
[----:B------:R0:W-:Y:S04]  /*10690*/  STL [R1+0x330], R232 ;  /* 0x000330e801007387 */ /* 0x0001e80000100800 */
[----:B0-----:R-:W3:Y:S01]  /*106a0*/  LDG.E.U16 R232, desc[UR4][R10.64] ;  /* 0x000000040ae87981 */ /* 0x001ee2000c1e1500 */
[----:B--2---:R-:W-:-:S03]  /*106b0*/  IMAD.WIDE R4, R2, 0x2, R20 ;  /* 0x0000000202047825 */ /* 0x004fc600078e0214 */
[----:B------:R0:W-:Y:S04]  /*106c0*/  STL [R1+0x48], R0 ;  /* 0x0000480001007387 */ /* 0x0001e80000100800 */
[----:B------:R1:W-:Y:S04]  /*106d0*/  STL [R1+0x264], R239 ;  /* 0x000264ef01007387 */ /* 0x0003e80000100800 */
[----:B0-----:R-:W2:Y:S04]  /*106e0*/  LDG.E.U16 R0, desc[UR4][R6.64] ;  /* 0x0000000406007981 */ /* 0x001ea8000c1e1500 */
[----:B-1----:R0:W2:Y:S02]  /*106f0*/  LDG.E.U16 R239, desc[UR4][R8.64] ;  /* 0x0000000408ef7981 */ /* 0x0020a4000c1e1500 */
[----:B0-----:R-:W-:-:S02]  /*10700*/  IMAD.WIDE R8, R2, 0x2, R18 ;  /* 0x0000000202087825 */ /* 0x001fc400078e0212 */
[----:B------:R0:W-:Y:S04]  /*10710*/  STL [R1+0x300], R3 ;  /* 0x0003000301007387 */ /* 0x0001e80000100800 */
[----:B------:R1:W-:Y:S04]  /*10720*/  STL [R1+0x32c], R238 ;  /* 0x00032cee01007387 */ /* 0x0003e80000100800 */
[----:B------:R-:W2:Y:S04]  /*10730*/  LDL.64 R224, [R1+0x9e8] ;  /* 0x0009e80001e07983 */ /* 0x000ea80000100a00 */
[----:B0-----:R0:W2:Y:S01]  /*10740*/  LDG.E.U16 R3, desc[UR4][R4.64] ;  /* 0x0000000404037981 */ /* 0x0010a2000c1e1500 */
[----:B------:R-:W-:-:S03]  /*10750*/  IMAD.WIDE R10, R2, 0x2, R228 ;  /* 0x00000002020a7825 */ /* 0x000fc600078e02e4 */
[----:B------:R-:W2:Y:S01]  /*10760*/  LDL.64 R20, [R1+0x9e0] ;  /* 0x0009e00001147983 */ /* 0x000ea20000100a00 */
[----:B----4-:R-:W-:-:S03]  /*10770*/  IMAD.WIDE R12, R2, 0x2, R226 ;  /* 0x00000002020c7825 */ /* 0x010fc600078e02e2 */
[----:B------:R-:W4:Y:S01]  /*10780*/  LDL.64 R18, [R1+0x9d8] ;  /* 0x0009d80001127983 */ /* 0x000f220000100a00 */
[----:B---3--:R-:W-:-:S03]  /*10790*/  IMAD.WIDE R6, R2, 0x2, R22 ;  /* 0x0000000202067825 */ /* 0x008fc600078e0216 */
[----:B------:R-:W3:Y:S01]  /*107a0*/  LDL.64 R22, [R1+0x9d0] ;  /* 0x0009d00001167983 */ /* 0x000ee20000100a00 */
[----:B0-----:R-:W-:-:S03]  /*107b0*/  IMAD.WIDE R4, R2, 0x2, R16 ;  /* 0x0000000202047825 */ /* 0x001fc600078e0210 */
[----:B------:R-:W4:Y:S04]  /*107c0*/  LDL.64 R16, [R1+0x9c8] ;  /* 0x0009c80001107983 */ /* 0x000f280000100a00 */
[----:B-1----:R-:W4:Y:S04]  /*107d0*/  LDG.E.U16 R238, desc[UR4][R8.64] ;  /* 0x0000000408ee7981 */ /* 0x002f28000c1e1500 */
[----:B------:R0:W-:Y:S04]  /*107e0*/  STL [R1+0x44], R235 ;  /* 0x000044eb01007387 */ /* 0x0001e80000100800 */
[----:B------:R1:W-:Y:S04]  /*107f0*/  STL [R1+0x24c], R234 ;  /* 0x00024cea01007387 */ /* 0x0003e80000100800 */
[----:B0-----:R0:W4:Y:S04]  /*10800*/  LDG.E.U16 R235, desc[UR4][R10.64] ;  /* 0x000000040aeb7981 */ /* 0x001128000c1e1500 */
[----:B------:R0:W-:Y:S04]  /*10810*/  STL [R1+0x2fc], R237 ;  /* 0x0002fced01007387 */ /* 0x0001e80000100800 */
[----:B-1----:R1:W4:Y:S04]  /*10820*/  LDG.E.U16 R234, desc[UR4][R12.64] ;  /* 0x000000040cea7981 */ /* 0x002328000c1e1500 */
[----:B------:R1:W-:Y:S04]  /*10830*/  STL [R1+0x320], R236 ;  /* 0x000320ec01007387 */ /* 0x0003e80000100800 */
[----:B0-----:R0:W4:Y:S04]  /*10840*/  LDG.E.U16 R237, desc[UR4][R6.64] ;  /* 0x0000000406ed7981 */ /* 0x001128000c1e1500 */
[----:B-1----:R1:W4:Y:S01]  /*10850*/  LDG.E.U16 R236, desc[UR4][R4.64] ;  /* 0x0000000404ec7981 */ /* 0x002322000c1e1500 */
[----:B------:R-:W-:-:S03]  /*10860*/  IMAD.WIDE R10, R2, 0x2, R222 ;  /* 0x00000002020a7825 */ /* 0x000fc600078e02de */
[----:B------:R1:W-:Y:S01]  /*10870*/  STL [R1+0x40], R240 ;  /* 0x000040f001007387 */ /* 0x0003e20000100800 */
[----:B------:R-:W-:-:S03]  /*10880*/  IMAD.WIDE R12, R2, 0x2, R216 ;  /* 0x00000002020c7825 */ /* 0x000fc600078e02d8 */
[----:B------:R-:W4:Y:S01]  /*10890*/  LDL.64 R230, [R1+0x9c0] ;  /* 0x0009c00001e67983 */ /* 0x000f220000100a00 */
[----:B------:R-:W-:-:S03]  /*108a0*/  IMAD.WIDE R8, R2, 0x2, R14 ;  /* 0x0000000202087825 */ /* 0x000fc600078e020e */
[----:B------:R-:W4:Y:S01]  /*108b0*/  LDL.64 R216, [R1+0x9b8] ;  /* 0x0009b80001d87983 */ /* 0x000f220000100a00 */
[----:B0-----:R-:W-:-:S03]  /*108c0*/  IMAD.WIDE R6, R2, 0x2, R220 ;  /* 0x0000000202067825 */ /* 0x001fc600078e02dc */
[----:B------:R-:W4:Y:S04]  /*108d0*/  LDL.64 R14, [R1+0x9b0] ;  /* 0x0009b000010e7983 */ /* 0x000f280000100a00 */
[----:B------:R-:W4:Y:S01]  /*108e0*/  LDL.64 R222, [R1+0x9a8] ;  /* 0x0009a80001de7983 */ /* 0x000f220000100a00 */
[----:B-1----:R-:W-:-:S03]  /*108f0*/  IMAD.WIDE R4, R2, 0x2, R218 ;  /* 0x0000000202047825 */ /* 0x002fc600078e02da */
[----:B------:R-:W4:Y:S04]  /*10900*/  LDL.64 R220, [R1+0x9a0] ;  /* 0x0009a00001dc7983 */ /* 0x000f280000100a00 */
[----:B------:R-:W4:Y:S04]  /*10910*/  LDG.E.U16 R240, desc[UR4][R10.64] ;  /* 0x000000040af07981 */ /* 0x000f28000c1e1500 */
[----:B------:R0:W-:Y:S04]  /*10920*/  STL [R1+0x294], R233 ;  /* 0x000294e901007387 */ /* 0x0001e80000100800 */
[----:B------:R1:W-:Y:S04]  /*10930*/  STL [R1+0x2f4], R232 ;  /* 0x0002f4e801007387 */ /* 0x0003e80000100800 */
[----:B0-----:R0:W4:Y:S04]  /*10940*/  LDG.E.U16 R233, desc[UR4][R12.64] ;  /* 0x000000040ce97981 */ /* 0x001128000c1e1500 */
[----:B-1----:R-:W4:Y:S04]  /*10950*/  LDG.E.U16 R232, desc[UR4][R8.64] ;  /* 0x0000000408e87981 */ /* 0x002f28000c1e1500 */
[----:B--2---:R1:W-:Y:S04]  /*10960*/  STL [R1+0x314], R0 ;  /* 0x0003140001007387 */ /* 0x0043e80000100800 */
[----:B------:R-:W-:Y:S04]  /*10970*/  STL [R1+0x3c], R239 ;  /* 0x00003cef01007387 */ /* 0x000fe80000100800 */
[----:B------:R-:W2:Y:S04]  /*10980*/  LDL.64 R218, [R1+0x998] ;  /* 0x0009980001da7983 */ /* 0x000ea80000100a00 */
[----:B-1----:R3:W2:Y:S01]  /*10990*/  LDG.E.U16 R0, desc[UR4][R6.64] ;  /* 0x0000000406007981 */ /* 0x0026a2000c1e1500 */
[----:B0-----:R-:W-:-:S03]  /*109a0*/  IMAD.WIDE R12, R2, 0x2, R224 ;  /* 0x00000002020c7825 */ /* 0x001fc600078e02e0 */
[----:B------:R0:W-:Y:S01]  /*109b0*/  STL [R1+0x27c], R3 ;  /* 0x00027c0301007387 */ /* 0x0001e20000100800 */
[----:B------:R-:W-:-:S03]  /*109c0*/  IMAD.WIDE R10, R2, 0x2, R20 ;  /* 0x00000002020a7825 */ /* 0x000fc600078e0214 */
[----:B------:R-:W2:Y:S04]  /*109d0*/  LDL.64 R228, [R1+0x990] ;  /* 0x0009900001e47983 */ /* 0x000ea80000100a00 */
[----:B------:R-:W2:Y:S04]  /*109e0*/  LDL.64 R226, [R1+0x988] ;  /* 0x0009880001e27983 */ /* 0x000ea80000100a00 */
[----:B0-----:R0:W2:Y:S01]  /*109f0*/  LDG.E.U16 R3, desc[UR4][R4.64] ;  /* 0x0000000404037981 */ /* 0x0010a2000c1e1500 */
[----:B---3--:R-:W-:-:S03]  /*10a00*/  IMAD.WIDE R6, R2, 0x2, R22 ;  /* 0x0000000202067825 */ /* 0x008fc600078e0216 */
[----:B------:R-:W3:Y:S01]  /*10a10*/  LDL.64 R20, [R1+0x980] ;  /* 0x0009800001147983 */ /* 0x000ee20000100a00 */
[----:B----4-:R-:W-:-:S03]  /*10a20*/  IMAD.WIDE R8, R2, 0x2, R16 ;  /* 0x0000000202087825 */ /* 0x010fc600078e0210 */
[----:B------:R-:W4:Y:S01]  /*10a30*/  LDG.E.U16 R239, desc[UR4][R12.64] ;  /* 0x000000040cef7981 */ /* 0x000f22000c1e1500 */
[----:B0-----:R-:W-:-:S03]  /*10a40*/  IMAD.WIDE R4, R2, 0x2, R18 ;  /* 0x0000000202047825 */ /* 0x001fc600078e0212 */
[----:B------:R-:W4:Y:S04]  /*10a50*/  LDL.64 R18, [R1+0x978] ;  /* 0x0009780001127983 */ /* 0x000f280000100a00 */
[----:B------:R0:W-:Y:S04]  /*10a60*/  STL [R1+0x2ec], R238 ;  /* 0x0002ecee01007387 */ /* 0x0001e80000100800 */
[----:B------:R1:W-:Y:S04]  /*10a70*/  STL [R1+0x310], R235 ;  /* 0x000310eb01007387 */ /* 0x0003e80000100800 */
[----:B0-----:R-:W4:Y:S04]  /*10a80*/  LDG.E.U16 R238, desc[UR4][R10.64] ;  /* 0x000000040aee7981 */ /* 0x001f28000c1e1500 */
[----:B------:R0:W-:Y:S04]  /*10a90*/  STL [R1+0x38], R234 ;  /* 0x000038ea01007387 */ /* 0x0001e80000100800 */
[----:B-1----:R-:W4:Y:S04]  /*10aa0*/  LDG.E.U16 R235, desc[UR4][R4.64] ;  /* 0x0000000404eb7981 */ /* 0x002f28000c1e1500 */
[----:B------:R1:W-:Y:S04]  /*10ab0*/  STL [R1+0x278], R237 ;  /* 0x000278ed01007387 */ /* 0x0003e80000100800 */
[----:B0-----:R0:W4:Y:S04]  /*10ac0*/  LDG.E.U16 R234, desc[UR4][R6.64] ;  /* 0x0000000406ea7981 */ /* 0x001128000c1e1500 */
[----:B------:R-:W4:Y:S04]  /*10ad0*/  LDL.64 R224, [R1+0x970] ;  /* 0x0009700001e07983 */ /* 0x000f280000100a00 */
[----:B-1----:R1:W4:Y:S04]  /*10ae0*/  LDG.E.U16 R237, desc[UR4][R8.64] ;  /* 0x0000000408ed7981 */ /* 0x002328000c1e1500 */
[----:B------:R1:W-:Y:S04]  /*10af0*/  STL [R1+0x2d8], R236 ;  /* 0x0002d8ec01007387 */ /* 0x0003e80000100800 */
[----:B------:R-:W4:Y:S04]  /*10b00*/  LDL.64 R22, [R1+0x968] ;  /* 0x0009680001167983 */ /* 0x000f280000100a00 */
[----:B------:R-:W4:Y:S01]  /*10b10*/  LDL.64 R16, [R1+0x960] ;  /* 0x0009600001107983 */ /* 0x000f220000100a00 */
[----:B0-----:R-:W-:-:S04]  /*10b20*/  IMAD.WIDE R6, R2, 0x2, R230 ;  /* 0x0000000202067825 */ /* 0x001fc800078e02e6 */
[C---:B-1----:R-:W-:Y:S01]  /*10b30*/  IMAD.WIDE R8, R2.reuse, 0x2, R216 ;  /* 0x0000000202087825 */ /* 0x042fe200078e02d8 */
[----:B------:R-:W4:Y:S03]  /*10b40*/  LDG.E.U16 R236, desc[UR4][R6.64] ;  /* 0x0000000406ec7981 */ /* 0x000f26000c1e1500 */
[C---:B------:R-:W-:Y:S01]  /*10b50*/  IMAD.WIDE R10, R2.reuse, 0x2, R14 ;  /* 0x00000002020a7825 */ /* 0x040fe200078e020e */
[----:B------:R-:W4:Y:S03]  /*10b60*/  LDL.64 R216, [R1+0x958] ;  /* 0x0009580001d87983 */ /* 0x000f260000100a00 */
[C---:B------:R-:W-:Y:S01]  /*10b70*/  IMAD.WIDE R12, R2.reuse, 0x2, R222 ;  /* 0x00000002020c7825 */ /* 0x040fe200078e02de */
[----:B------:R-:W4:Y:S03]  /*10b80*/  LDL.64 R14, [R1+0x950] ;  /* 0x00095000010e7983 */ /* 0x000f260000100a00 */
[C---:B------:R-:W-:Y:S01]  /*10b90*/  IMAD.WIDE R4, R2.reuse, 0x2, R220 ;  /* 0x0000000202047825 */ /* 0x040fe200078e02dc */
[----:B------:R0:W-:Y:S04]  /*10ba0*/  STL [R1+0x30c], R240 ;  /* 0x00030cf001007387 */ /* 0x0001e80000100800 */
[----:B------:R1:W-:Y:S04]  /*10bb0*/  STL [R1+0x34], R233 ;  /* 0x000034e901007387 */ /* 0x0003e80000100800 */
[----:B0-----:R2:W4:Y:S04]  /*10bc0*/  LDG.E.U16 R240, desc[UR4][R8.64] ;  /* 0x0000000408f07981 */ /* 0x001528000c1e1500 */
[----:B------:R0:W-:Y:S04]  /*10bd0*/  STL [R1+0x298], R232 ;  /* 0x000298e801007387 */ /* 0x0001e80000100800 */
[----:B-1----:R1:W4:Y:S04]  /*10be0*/  LDG.E.U16 R233, desc[UR4][R10.64] ;  /* 0x000000040ae97981 */ /* 0x002328000c1e1500 */
[----:B0-----:R0:W4:Y:S01]  /*10bf0*/  LDG.E.U16 R232, desc[UR4][R12.64] ;  /* 0x000000040ce87981 */ /* 0x001122000c1e1500 */
[----:B--2---:R-:W-:-:S03]  /*10c00*/  IMAD.WIDE R8, R2, 0x2, R218 ;  /* 0x0000000202087825 */ /* 0x004fc600078e02da */
[----:B------:R2:W-:Y:S04]  /*10c10*/  STL [R1+0x2cc], R0 ;  /* 0x0002cc0001007387 */ /* 0x0005e80000100800 */
[----:B--2---:R4:W2:Y:S01]  /*10c20*/  LDG.E.U16 R0, desc[UR4][R4.64] ;  /* 0x0000000404007981 */ /* 0x0048a2000c1e1500 */
[----:B-1----:R-:W-:-:S04]  /*10c30*/  IMAD.WIDE R10, R2, 0x2, R228 ;  /* 0x00000002020a7825 */ /* 0x002fc800078e02e4 */
[C---:B0-----:R-:W-:Y:S01]  /*10c40*/  IMAD.WIDE R12, R2.reuse, 0x2, R226 ;  /* 0x00000002020c7825 */ /* 0x041fe200078e02e2 */
[----:B------:R0:W-:Y:S04]  /*10c50*/  STL [R1+0x308], R3 ;  /* 0x0003080301007387 */ /* 0x0001e80000100800 */
[----:B------:R-:W2:Y:S01]  /*10c60*/  LDL.64 R222, [R1+0x948] ;  /* 0x0009480001de7983 */ /* 0x000ea20000100a00 */
[----:B---3--:R-:W-:-:S03]  /*10c70*/  IMAD.WIDE R6, R2, 0x2, R20 ;  /* 0x0000000202067825 */ /* 0x008fc600078e0214 */
[----:B------:R-:W3:Y:S04]  /*10c80*/  LDL.64 R220, [R1+0x940] ;  /* 0x0009400001dc7983 */ /* 0x000ee80000100a00 */
[----:B------:R-:W3:Y:S01]  /*10c90*/  LDL.64 R218, [R1+0x938] ;  /* 0x0009380001da7983 */ /* 0x000ee20000100a00 */
[----:B----4-:R-:W-:-:S03]  /*10ca0*/  IMAD.WIDE R4, R2, 0x2, R18 ;  /* 0x0000000202047825 */ /* 0x010fc600078e0212 */
[----:B------:R-:W4:Y:S04]  /*10cb0*/  LDL.64 R20, [R1+0x930] ;  /* 0x0009300001147983 */ /* 0x000f280000100a00 */
[----:B------:R-:W4:Y:S04]  /*10cc0*/  LDL.64 R18, [R1+0x928] ;  /* 0x0009280001127983 */ /* 0x000f280000100a00 */
[----:B0-----:R-:W4:Y:S04]  /*10cd0*/  LDG.E.U16 R3, desc[UR4][R8.64] ;  /* 0x0000000408037981 */ /* 0x001f28000c1e1500 */
[----:B------:R0:W-:Y:S04]  /*10ce0*/  STL [R1+0x30], R239 ;  /* 0x000030ef01007387 */ /* 0x0001e80000100800 */
[----:B------:R1:W-:Y:S04]  /*10cf0*/  STL [R1+0x280], R238 ;  /* 0x000280ee01007387 */ /* 0x0003e80000100800 */
[----:B------:R1:W-:Y:S04]  /*10d00*/  STL [R1+0x2c4], R235 ;  /* 0x0002c4eb01007387 */ /* 0x0003e80000100800 */
[----:B0-----:R0:W4:Y:S04]  /*10d10*/  LDG.E.U16 R239, desc[UR4][R10.64] ;  /* 0x000000040aef7981 */ /* 0x001128000c1e1500 */
[----:B-1----:R1:W4:Y:S04]  /*10d20*/  LDG.E.U16 R238, desc[UR4][R12.64] ;  /* 0x000000040cee7981 */ /* 0x002328000c1e1500 */
[----:B------:R-:W4:Y:S04]  /*10d30*/  LDG.E.U16 R235, desc[UR4][R6.64] ;  /* 0x0000000406eb7981 */ /* 0x000f28000c1e1500 */
[----:B------:R1:W-:Y:S01]  /*10d40*/  STL [R1+0x304], R234 ;  /* 0x000304ea01007387 */ /* 0x0003e20000100800 */
[----:B0-----:R-:W-:-:S03]  /*10d50*/  IMAD.WIDE R10, R2, 0x2, R224 ;  /* 0x00000002020a7825 */ /* 0x001fc600078e02e0 */
[----:B------:R0:W-:Y:S01]  /*10d60*/  STL [R1+0x2c], R237 ;  /* 0x00002ced01007387 */ /* 0x0001e20000100800 */
[----:B-1----:R-:W-:-:S03]  /*10d70*/  IMAD.WIDE R12, R2, 0x2, R22 ;  /* 0x00000002020c7825 */ /* 0x002fc600078e0216 */
[----:B------:R-:W4:Y:S04]  /*10d80*/  LDL.64 R230, [R1+0x920] ;  /* 0x0009200001e67983 */ /* 0x000f280000100a00 */
[----:B------:R1:W4:Y:S04]  /*10d90*/  LDG.E.U16 R234, desc[UR4][R4.64] ;  /* 0x0000000404ea7981 */ /* 0x000328000c1e1500 */
[----:B------:R-:W4:Y:S04]  /*10da0*/  LDL.64 R22, [R1+0x918] ;  /* 0x0009180001167983 */ /* 0x000f280000100a00 */
[----:B0-----:R-:W4:Y:S01]  /*10db0*/  LDG.E.U16 R237, desc[UR4][R10.64] ;  /* 0x000000040aed7981 */ /* 0x001f22000c1e1500 */
[----:B-1----:R-:W-:-:S03]  /*10dc0*/  IMAD.WIDE R4, R2, 0x2, R16 ;  /* 0x0000000202047825 */ /* 0x002fc600078e0210 */
[----:B------:R-:W4:Y:S01]  /*10dd0*/  LDL.64 R16, [R1+0x910] ;  /* 0x0009100001107983 */ /* 0x000f220000100a00 */
[----:B------:R-:W-:-:S03]  /*10de0*/  IMAD.WIDE R6, R2, 0x2, R216 ;  /* 0x0000000202067825 */ /* 0x000fc600078e02d8 */
[----:B------:R-:W4:Y:S04]  /*10df0*/  LDL.64 R224, [R1+0x908] ;  /* 0x0009080001e07983 */ /* 0x000f280000100a00 */
[----:B------:R-:W4:Y:S01]  /*10e00*/  LDL.64 R216, [R1+0x900] ;  /* 0x0009000001d87983 */ /* 0x000f220000100a00 */
[----:B------:R-:W-:-:S03]  /*10e10*/  IMAD.WIDE R8, R2, 0x2, R14 ;  /* 0x0000000202087825 */ /* 0x000fc600078e020e */
[----:B------:R0:W-:Y:S04]  /*10e20*/  STL [R1+0x288], R236 ;  /* 0x000288ec01007387 */ /* 0x0001e80000100800 */
[----:B------:R1:W-:Y:S04]  /*10e30*/  STL [R1+0x2bc], R240 ;  /* 0x0002bcf001007387 */ /* 0x0003e80000100800 */
[----:B0-----:R0:W4:Y:S04]  /*10e40*/  LDG.E.U16 R236, desc[UR4][R12.64] ;  /* 0x000000040cec7981 */ /* 0x001128000c1e1500 */
[----:B-1----:R3:W4:Y:S04]  /*10e50*/  LDG.E.U16 R240, desc[UR4][R4.64] ;  /* 0x0000000404f07981 */ /* 0x002728000c1e1500 */
[----:B------:R1:W-:Y:S04]  /*10e60*/  STL [R1+0x2f8], R233 ;  /* 0x0002f8e901007387 */ /* 0x0003e80000100800 */
[----:B------:R-:W-:Y:S04]  /*10e70*/  STL [R1+0x28], R232 ;  /* 0x000028e801007387 */ /* 0x000fe80000100800 */
[----:B------:R-:W4:Y:S04]  /*10e80*/  LDL.64 R14, [R1+0x8f8] ;  /* 0x0008f800010e7983 */ /* 0x000f280000100a00 */
[----:B-1----:R1:W4:Y:S04]  /*10e90*/  LDG.E.U16 R233, desc[UR4][R6.64] ;  /* 0x0000000406e97981 */ /* 0x002328000c1e1500 */
[----:B--2---:R2:W-:Y:S04]  /*10ea0*/  STL [R1+0x270], R0 ;  /* 0x0002700001007387 */ /* 0x0045e80000100800 */
[----:B------:R-:W4:Y:S04]  /*10eb0*/  LDL.64 R228, [R1+0x8f0] ;  /* 0x0008f00001e47983 */ /* 0x000f280000100a00 */
[----:B------:R-:W4:Y:S04]  /*10ec0*/  LDL.64 R226, [R1+0x8e8] ;  /* 0x0008e80001e27983 */ /* 0x000f280000100a00 */
[----:B--2---:R4:W2:Y:S01]  /*10ed0*/  LDG.E.U16 R0, desc[UR4][R8.64] ;  /* 0x0000000408007981 */ /* 0x0048a2000c1e1500 */
[----:B0-----:R-:W-:-:S04]  /*10ee0*/  IMAD.WIDE R12, R2, 0x2, R222 ;  /* 0x00000002020c7825 */ /* 0x001fc800078e02de */
[C---:B---3--:R-:W-:Y:S01]  /*10ef0*/  IMAD.WIDE R4, R2.reuse, 0x2, R220 ;  /* 0x0000000202047825 */ /* 0x048fe200078e02dc */
[----:B------:R-:W3:Y:S03]  /*10f00*/  LDG.E.U16 R232, desc[UR4][R12.64] ;  /* 0x000000040ce87981 */ /* 0x000ee6000c1e1500 */
[C---:B-1----:R-:W-:Y:S01]  /*10f10*/  IMAD.WIDE R6, R2.reuse, 0x2, R218 ;  /* 0x0000000202067825 */ /* 0x042fe200078e02da */
[----:B------:R-:W3:Y:S03]  /*10f20*/  LDL.64 R220, [R1+0x8e0] ;  /* 0x0008e00001dc7983 */ /* 0x000ee60000100a00 */
[C---:B----4-:R-:W-:Y:S01]  /*10f30*/  IMAD.WIDE R8, R2.reuse, 0x2, R20 ;  /* 0x0000000202087825 */ /* 0x050fe200078e0214 */
[----:B------:R-:W4:Y:S03]  /*10f40*/  LDL.64 R218, [R1+0x8d8] ;  /* 0x0008d80001da7983 */ /* 0x000f260000100a00 */
[C---:B------:R-:W-:Y:S01]  /*10f50*/  IMAD.WIDE R10, R2.reuse, 0x2, R18 ;  /* 0x00000002020a7825 */ /* 0x040fe200078e0212 */
[----:B------:R0:W-:Y:S04]  /*10f60*/  STL [R1+0x2b4], R3 ;  /* 0x0002b40301007387 */ /* 0x0001e80000100800 */
[----:B0-----:R-:W4:Y:S04]  /*10f70*/  LDG.E.U16 R3, desc[UR4][R4.64] ;  /* 0x0000000404037981 */ /* 0x001f28000c1e1500 */
[----:B------:R0:W-:Y:S04]  /*10f80*/  STL [R1+0x2f0], R239 ;  /* 0x0002f0ef01007387 */ /* 0x0001e80000100800 */
[----:B------:R1:W-:Y:S04]  /*10f90*/  STL [R1+0x24], R238 ;  /* 0x000024ee01007387 */ /* 0x0003e80000100800 */
[----:B------:R1:W-:Y:S04]  /*10fa0*/  STL [R1+0x25c], R235 ;  /* 0x00025ceb01007387 */ /* 0x0003e80000100800 */
[----:B0-----:R0:W4:Y:S04]  /*10fb0*/  LDG.E.U16 R239, desc[UR4][R6.64] ;  /* 0x0000000406ef7981 */ /* 0x001128000c1e1500 */
[----:B-1----:R1:W4:Y:S04]  /*10fc0*/  LDG.E.U16 R238, desc[UR4][R8.64] ;  /* 0x0000000408ee7981 */ /* 0x002328000c1e1500 */
[----:B------:R-:W4:Y:S01]  /*10fd0*/  LDL.64 R222, [R1+0x8d0] ;  /* 0x0008d00001de7983 */ /* 0x000f220000100a00 */
[----:B0-----:R-:W-:-:S03]  /*10fe0*/  IMAD.WIDE R6, R2, 0x2, R230 ;  /* 0x0000000202067825 */ /* 0x001fc600078e02e6 */
[----:B------:R0:W-:Y:S04]  /*10ff0*/  STL [R1+0x2ac], R234 ;  /* 0x0002acea01007387 */ /* 0x0001e80000100800 */
[----:B------:R0:W4:Y:S01]  /*11000*/  LDG.E.U16 R235, desc[UR4][R10.64] ;  /* 0x000000040aeb7981 */ /* 0x000122000c1e1500 */
[----:B-1----:R-:W-:-:S03]  /*11010*/  IMAD.WIDE R8, R2, 0x2, R22 ;  /* 0x0000000202087825 */ /* 0x002fc600078e0216 */
[----:B------:R-:W4:Y:S04]  /*11020*/  LDL.64 R20, [R1+0x8c8] ;  /* 0x0008c80001147983 */ /* 0x000f280000100a00 */
[----:B------:R-:W4:Y:S01]  /*11030*/  LDL.64 R18, [R1+0x8c0] ;  /* 0x0008c00001127983 */ /* 0x000f220000100a00 */
[----:B0-----:R-:W-:-:S03]  /*11040*/  IMAD.WIDE R10, R2, 0x2, R16 ;  /* 0x00000002020a7825 */ /* 0x001fc600078e0210 */
[----:B------:R-:W4:Y:S04]  /*11050*/  LDL.64 R22, [R1+0x8b8] ;  /* 0x0008b80001167983 */ /* 0x000f280000100a00 */
[----:B------:R-:W4:Y:S04]  /*11060*/  LDL.64 R16, [R1+0x8b0] ;  /* 0x0008b00001107983 */ /* 0x000f280000100a00 */
[----:B------:R-:W4:Y:S04]  /*11070*/  LDG.E.U16 R234, desc[UR4][R6.64] ;  /* 0x0000000406ea7981 */ /* 0x000f28000c1e1500 */
[----:B------:R0:W-:Y:S04]  /*11080*/  STL [R1+0x2dc], R237 ;  /* 0x0002dced01007387 */ /* 0x0001e80000100800 */
[----:B0-----:R0:W4:Y:S01]  /*11090*/  LDG.E.U16 R237, desc[UR4][R8.64] ;  /* 0x0000000408ed7981 */ /* 0x001122000c1e1500 */
[----:B------:R-:W-:-:S03]  /*110a0*/  IMAD.WIDE R12, R2, 0x2, R224 ;  /* 0x00000002020c7825 */ /* 0x000fc600078e02e0 */
[----:B------:R1:W-:Y:S01]  /*110b0*/  STL [R1+0x20], R236 ;  /* 0x000020ec01007387 */ /* 0x0003e20000100800 */
[----:B------:R-:W-:-:S03]  /*110c0*/  IMAD.WIDE R4, R2, 0x2, R216 ;  /* 0x0000000202047825 */ /* 0x000fc600078e02d8 */
[----:B------:R0:W-:Y:S04]  /*110d0*/  STL [R1+0x258], R240 ;  /* 0x000258f001007387 */ /* 0x0001e80000100800 */
[----:B-1----:R1:W4:Y:S04]  /*110e0*/  LDG.E.U16 R236, desc[UR4][R10.64] ;  /* 0x000000040aec7981 */ /* 0x002328000c1e1500 */
[----:B0-----:R0:W4:Y:S01]  /*110f0*/  LDG.E.U16 R240, desc[UR4][R12.64] ;  /* 0x000000040cf07981 */ /* 0x001122000c1e1500 */
[----:B------:R-:W-:-:S03]  /*11100*/  IMAD.WIDE R8, R2, 0x2, R14 ;  /* 0x0000000202087825 */ /* 0x000fc600078e020e */
[----:B------:R1:W-:Y:S04]  /*11110*/  STL [R1+0x2a4], R233 ;  /* 0x0002a4e901007387 */ /* 0x0003e80000100800 */
[----:B-1----:R3:W4:Y:S01]  /*11120*/  LDG.E.U16 R233, desc[UR4][R4.64] ;  /* 0x0000000404e97981 */ /* 0x002722000c1e1500 */
[----:B------:R-:W-:-:S04]  /*11130*/  IMAD.WIDE R10, R2, 0x2, R228 ;  /* 0x00000002020a7825 */ /* 0x000fc800078e02e4 */
[C---:B0-----:R-:W-:Y:S01]  /*11140*/  IMAD.WIDE R12, R2.reuse, 0x2, R226 ;  /* 0x00000002020c7825 */ /* 0x041fe200078e02e2 */
[----:B--2---:R0:W-:Y:S04]  /*11150*/  STL [R1+0x2c8], R0 ;  /* 0x0002c80001007387 */ /* 0x0041e80000100800 */
[----:B------:R-:W2:Y:S04]  /*11160*/  LDL.64 R216, [R1+0x8a0] ;  /* 0x0008a00001d87983 */ /* 0x000ea80000100a00 */
[----:B------:R-:W2:Y:S04]  /*11170*/  LDL.64 R14, [R1+0x898] ;  /* 0x00089800010e7983 */ /* 0x000ea80000100a00 */
[----:B------:R-:W2:Y:S04]  /*11180*/  LDL.64 R224, [R1+0x8a8] ;  /* 0x0008a80001e07983 */ /* 0x000ea80000100a00 */
[----:B0-----:R-:W2:Y:S01]  /*11190*/  LDG.E.U16 R0, desc[UR4][R8.64] ;  /* 0x0000000408007981 */ /* 0x001ea2000c1e1500 */
[----:B---3--:R-:W-:-:S03]  /*111a0*/  IMAD.WIDE R4, R2, 0x2, R220 ;  /* 0x0000000202047825 */ /* 0x008fc600078e02dc */
[----:B------:R-:W3:Y:S01]  /*111b0*/  LDL.64 R220, [R1+0x890] ;  /* 0x0008900001dc7983 */ /* 0x000ee20000100a00 */
[----:B----4-:R-:W-:-:S03]  /*111c0*/  IMAD.WIDE R6, R2, 0x2, R218 ;  /* 0x0000000202067825 */ /* 0x010fc600078e02da */
[----:B------:R-:W4:Y:S04]  /*111d0*/  LDL.64 R218, [R1+0x888] ;  /* 0x0008880001da7983 */ /* 0x000f280000100a00 */
[----:B------:R0:W-:Y:S04]  /*111e0*/  STL [R1+0x1c], R232 ;  /* 0x00001ce801007387 */ /* 0x0001e80000100800 */
[----:B0-----:R0:W4:Y:S04]  /*111f0*/  LDG.E.U16 R232, desc[UR4][R10.64] ;  /* 0x000000040ae87981 */ /* 0x001128000c1e1500 */
[----:B------:R1:W-:Y:S04]  /*11200*/  STL [R1+0x248], R3 ;  /* 0x0002480301007387 */ /* 0x0003e80000100800 */
[----:B-1----:R1:W4:Y:S04]  /*11210*/  LDG.E.U16 R3, desc[UR4][R12.64] ;  /* 0x000000040c037981 */ /* 0x002328000c1e1500 */
[----:B------:R1:W-:Y:S04]  /*11220*/  STL [R1+0x2a0], R239 ;  /* 0x0002a0ef01007387 */ /* 0x0003e80000100800 */
[----:B------:R1:W-:Y:S01]  /*11230*/  STL [R1+0x2c0], R238 ;  /* 0x0002c0ee01007387 */ /* 0x0003e20000100800 */
[----:B0-----:R-:W-:-:S03]  /*11240*/  IMAD.WIDE R10, R2, 0x2, R222 ;  /* 0x00000002020a7825 */ /* 0x001fc600078e02de */
[----:B-1----:R0:W4:Y:S04]  /*11250*/  LDG.E.U16 R239, desc[UR4][R4.64] ;  /* 0x0000000404ef7981 */ /* 0x002128000c1e1500 */
[----:B------:R1:W4:Y:S04]  /*11260*/  LDG.E.U16 R238, desc[UR4][R6.64] ;  /* 0x0000000406ee7981 */ /* 0x000328000c1e1500 */
[----:B------:R1:W-:Y:S01]  /*11270*/  STL [R1+0x18], R235 ;  /* 0x000018eb01007387 */ /* 0x0003e20000100800 */
[----:B------:R-:W-:-:S03]  /*11280*/  IMAD.WIDE R12, R2, 0x2, R20 ;  /* 0x00000002020c7825 */ /* 0x000fc600078e0214 */
[----:B------:R-:W4:Y:S01]  /*11290*/  LDL.64 R230, [R1+0x880] ;  /* 0x0008800001e67983 */ /* 0x000f220000100a00 */
[----:B0-----:R-:W-:-:S03]  /*112a0*/  IMAD.WIDE R4, R2, 0x2, R18 ;  /* 0x0000000202047825 */ /* 0x001fc600078e0212 */
[----:B------:R-:W4:Y:S01]  /*112b0*/  LDL.64 R20, [R1+0x878] ;  /* 0x0008780001147983 */ /* 0x000f220000100a00 */
[----:B-1----:R-:W-:-:S03]  /*112c0*/  IMAD.WIDE R6, R2, 0x2, R22 ;  /* 0x0000000202067825 */ /* 0x002fc600078e0216 */
[----:B------:R-:W4:Y:S04]  /*112d0*/  LDL.64 R18, [R1+0x870] ;  /* 0x0008700001127983 */ /* 0x000f280000100a00 */
[----:B------:R-:W4:Y:S04]  /*112e0*/  LDL.64 R222, [R1+0x868] ;  /* 0x0008680001de7983 */ /* 0x000f280000100a00 */
[----:B------:R-:W4:Y:S04]  /*112f0*/  LDL.64 R22, [R1+0x860] ;  /* 0x0008600001167983 */ /* 0x000f280000100a00 */
[----:B------:R-:W4:Y:S04]  /*11300*/  LDG.E.U16 R235, desc[UR4][R10.64] ;  /* 0x000000040aeb7981 */ /* 0x000f28000c1e1500 */
[----:B------:R0:W-:Y:S04]  /*11310*/  STL [R1+0x238], R234 ;  /* 0x000238ea01007387 */ /* 0x0001e80000100800 */
[----:B------:R1:W-:Y:S04]  /*11320*/  STL [R1+0x290], R237 ;  /* 0x000290ed01007387 */ /* 0x0003e80000100800 */
[----:B0-----:R-:W4:Y:S04]  /*11330*/  LDG.E.U16 R234, desc[UR4][R12.64] ;  /* 0x000000040cea7981 */ /* 0x001f28000c1e1500 */
[----:B-1----:R2:W4:Y:S01]  /*11340*/  LDG.E.U16 R237, desc[UR4][R4.64] ;  /* 0x0000000404ed7981 */ /* 0x002522000c1e1500 */
[----:B------:R-:W-:-:S03]  /*11350*/  IMAD.WIDE R8, R2, 0x2, R16 ;  /* 0x0000000202087825 */ /* 0x000fc600078e0210 */
[----:B------:R0:W-:Y:S04]  /*11360*/  STL [R1+0x2b8], R236 ;  /* 0x0002b8ec01007387 */ /* 0x0001e80000100800 */
[----:B------:R-:W-:Y:S04]  /*11370*/  STL [R1+0x14], R240 ;  /* 0x000014f001007387 */ /* 0x000fe80000100800 */
[----:B------:R-:W4:Y:S04]  /*11380*/  LDL.64 R16, [R1+0x858] ;  /* 0x0008580001107983 */ /* 0x000f280000100a00 */
[----:B0-----:R0:W4:Y:S04]  /*11390*/  LDG.E.U16 R236, desc[UR4][R6.64] ;  /* 0x0000000406ec7981 */ /* 0x001128000c1e1500 */
[----:B------:R1:W-:Y:S04]  /*113a0*/  STL [R1+0x22c], R233 ;  /* 0x00022ce901007387 */ /* 0x0003e80000100800 */
[----:B------:R-:W4:Y:S04]  /*113b0*/  LDL.64 R228, [R1+0x850] ;  /* 0x0008500001e47983 */ /* 0x000f280000100a00 */
[----:B------:R-:W4:Y:S04]  /*113c0*/  LDL.64 R226, [R1+0x848] ;  /* 0x0008480001e27983 */ /* 0x000f280000100a00 */
[----:B-1----:R3:W4:Y:S01]  /*113d0*/  LDG.E.U16 R233, desc[UR4][R8.64] ;  /* 0x0000000408e97981 */ /* 0x002722000c1e1500 */
[----:B--2---:R-:W-:-:S03]  /*113e0*/  IMAD.WIDE R4, R2, 0x2, R216 ;  /* 0x0000000202047825 */ /* 0x004fc600078e02d8 */
[----:B------:R-:W2:Y:S01]  /*113f0*/  LDL.64 R216, [R1+0x840] ;  /* 0x0008400001d87983 */ /* 0x000ea20000100a00 */
[----:B0-----:R-:W-:-:S03]  /*11400*/  IMAD.WIDE R6, R2, 0x2, R14 ;  /* 0x0000000202067825 */ /* 0x001fc600078e020e */
[----:B------:R-:W2:Y:S01]  /*11410*/  LDL.64 R14, [R1+0x838] ;  /* 0x00083800010e7983 */ /* 0x000ea20000100a00 */
[----:B------:R-:W-:-:S03]  /*11420*/  IMAD.WIDE R12, R2, 0x2, R224 ;  /* 0x00000002020c7825 */ /* 0x000fc600078e02e0 */
[----:B------:R0:W-:Y:S04]  /*11430*/  STL [R1+0x284], R0 ;  /* 0x0002840001007387 */ /* 0x0001e80000100800 */
[----:B------:R-:W2:Y:S04]  /*11440*/  LDG.E.U16 R249, desc[UR4][R12.64] ;  /* 0x000000040cf97981 */ /* 0x000ea8000c1e1500 */
[----:B0-----:R0:W2:Y:S01]  /*11450*/  LDG.E.U16 R0, desc[UR4][R4.64] ;  /* 0x0000000404007981 */ /* 0x0010a2000c1e1500 */
[----:B---3--:R-:W-:-:S04]  /*11460*/  IMAD.WIDE R8, R2, 0x2, R220 ;  /* 0x0000000202087825 */ /* 0x008fc800078e02dc */
[----:B----4-:R-:W-:-:S05]  /*11470*/  IMAD.WIDE R10, R2, 0x2, R218 ;  /* 0x00000002020a7825 */ /* 0x010fca00078e02da */
[----:B------:R-:W3:Y:S04]  /*11480*/  LDG.E.U16 R240, desc[UR4][R10.64] ;  /* 0x000000040af07981 */ /* 0x000ee8000c1e1500 */
[----:B------:R1:W-:Y:S04]  /*11490*/  STL [R1+0x2b0], R232 ;  /* 0x0002b0e801007387 */ /* 0x0003e80000100800 */
[----:B-1----:R1:W4:Y:S04]  /*114a0*/  LDG.E.U16 R232, desc[UR4][R6.64] ;  /* 0x0000000406e87981 */ /* 0x002328000c1e1500 */
[----:B------:R0:W-:Y:S04]  /*114b0*/  STL [R1+0x10], R3 ;  /* 0x0000100301007387 */ /* 0x0001e80000100800 */
[----:B0-----:R0:W3:Y:S04]  /*114c0*/  LDG.E.U16 R3, desc[UR4][R8.64] ;  /* 0x0000000408037981 */ /* 0x0010e8000c1e1500 */
[----:B------:R0:W-:Y:S04]  /*114d0*/  STL [R1+0x218], R239 ;  /* 0x000218ef01007387 */ /* 0x0001e80000100800 */
[----:B------:R0:W-:Y:S04]  /*114e0*/  STL [R1+0x26c], R238 ;  /* 0x00026cee01007387 */ /* 0x0001e80000100800 */
[----:B------:R-:W3:Y:S04]  /*114f0*/  LDL.64 R224, [R1+0x830] ;  /* 0x0008300001e07983 */ /* 0x000ee80000100a00 */
[----:B------:R-:W3:Y:S01]  /*11500*/  LDL.64 R220, [R1+0x828] ;  /* 0x0008280001dc7983 */ /* 0x000ee20000100a00 */
[----:B------:R-:W-:-:S03]  /*11510*/  IMAD.WIDE R4, R2, 0x2, R230 ;  /* 0x0000000202047825 */ /* 0x000fc600078e02e6 */
[----:B------:R-:W3:Y:S01]  /*11520*/  LDL.64 R218, [R1+0x820] ;  /* 0x0008200001da7983 */ /* 0x000ee20000100a00 */
[----:B-1----:R-:W-:-:S03]  /*11530*/  IMAD.WIDE R6, R2, 0x2, R20 ;  /* 0x0000000202067825 */ /* 0x002fc600078e0214 */
[----:B------:R-:W3:Y:S01]  /*11540*/  LDL.64 R20, [R1+0x818] ;  /* 0x0008180001147983 */ /* 0x000ee20000100a00 */
[----:B0-----:R-:W-:-:S03]  /*11550*/  IMAD.WIDE R8, R2, 0x2, R18 ;  /* 0x0000000202087825 */ /* 0x001fc600078e0212 */
[----:B------:R-:W3:Y:S01]  /*11560*/  LDL.64 R18, [R1+0x810] ;  /* 0x0008100001127983 */ /* 0x000ee20000100a00 */
[----:B------:R-:W-:-:S03]  /*11570*/  IMAD.WIDE R10, R2, 0x2, R222 ;  /* 0x00000002020a7825 */ /* 0x000fc600078e02de */
[----:B------:R0:W3:Y:S01]  /*11580*/  LDG.E.U16 R239, desc[UR4][R4.64] ;  /* 0x0000000404ef7981 */ /* 0x0000e2000c1e1500 */
[----:B------:R-:W-:-:S03]  /*11590*/  IMAD.WIDE R12, R2, 0x2, R22 ;  /* 0x00000002020c7825 */ /* 0x000fc600078e0216 */
[----:B------:R1:W-:Y:S04]  /*115a0*/  STL [R1+0x2a8], R235 ;  /* 0x0002a8eb01007387 */ /* 0x0003e80000100800 */
[----:B------:R-:W3:Y:S04]  /*115b0*/  LDG.E.U16 R238, desc[UR4][R10.64] ;  /* 0x000000040aee7981 */ /* 0x000ee8000c1e1500 */
[----:B-1----:R1:W3:Y:S04]  /*115c0*/  LDG.E.U16 R235, desc[UR4][R6.64] ;  /* 0x0000000406eb7981 */ /* 0x0022e8000c1e1500 */
[----:B------:R0:W-:Y:S04]  /*115d0*/  STL [R1], R234 ;  /* 0x000000ea01007387 */ /* 0x0001e80000100800 */
[----:B------:R1:W-:Y:S04]  /*115e0*/  STL [R1+0x208], R237 ;  /* 0x000208ed01007387 */ /* 0x0003e80000100800 */
[----:B0-----:R0:W3:Y:S04]  /*115f0*/  LDG.E.U16 R234, desc[UR4][R8.64] ;  /* 0x0000000408ea7981 */ /* 0x0010e8000c1e1500 */
[----:B-1----:R1:W3:Y:S01]  /*11600*/  LDG.E.U16 R237, desc[UR4][R12.64] ;  /* 0x000000040ced7981 */ /* 0x0022e2000c1e1500 */
[----:B------:R-:W-:-:S03]  /*11610*/  IMAD.WIDE R4, R2, 0x2, R16 ;  /* 0x0000000202047825 */ /* 0x000fc600078e0210 */
[----:B------:R0:W-:Y:S01]  /*11620*/  STL [R1+0x260], R236 ;  /* 0x000260ec01007387 */ /* 0x0001e20000100800 */
[----:B------:R-:W-:-:S03]  /*11630*/  IMAD.WIDE R6, R2, 0x2, R228 ;  /* 0x0000000202067825 */ /* 0x000fc600078e02e4 */
[----:B0-----:R0:W3:Y:S01]  /*11640*/  LDG.E.U16 R236, desc[UR4][R4.64] ;  /* 0x0000000404ec7981 */ /* 0x0010e2000c1e1500 */
[----:B------:R-:W-:-:S03]  /*11650*/  IMAD.WIDE R8, R2, 0x2, R226 ;  /* 0x0000000202087825 */ /* 0x000fc600078e02e2 */
[----:B------:R0:W-:Y:S04]  /*11660*/  STL [R1+0x29c], R233 ;  /* 0x00029ce901007387 */ /* 0x0001e80000100800 */
[----:B------:R-:W3:Y:S04]  /*11670*/  LDL.64 R222, [R1+0x808] ;  /* 0x0008080001de7983 */ /* 0x000ee80000100a00 */
[----:B------:R-:W3:Y:S04]  /*11680*/  LDL.64 R22, [R1+0x800] ;  /* 0x0008000001167983 */ /* 0x000ee80000100a00 */
[----:B------:R-:W3:Y:S01]  /*11690*/  LDL.64 R16, [R1+0x7f8] ;  /* 0x0007f80001107983 */ /* 0x000ee20000100a00 */
[----:B--2---:R-:W-:-:S03]  /*116a0*/  IMAD.WIDE R10, R2, 0x2, R216 ;  /* 0x00000002020a7825 */ /* 0x004fc600078e02d8 */
[----:B------:R-:W2:Y:S01]  /*116b0*/  LDL.64 R216, [R1+0x7f0] ;  /* 0x0007f00001d87983 */ /* 0x000ea20000100a00 */
[----:B-1----:R-:W-:-:S03]  /*116c0*/  IMAD.WIDE R12, R2, 0x2, R14 ;  /* 0x00000002020c7825 */ /* 0x002fc600078e020e */
[----:B------:R-:W2:Y:S04]  /*116d0*/  LDL.64 R14, [R1+0x7e8] ;  /* 0x0007e800010e7983 */ /* 0x000ea80000100a00 */
[----:B0-----:R0:W2:Y:S04]  /*116e0*/  LDG.E.U16 R233, desc[UR4][R6.64] ;  /* 0x0000000406e97981 */ /* 0x0010a8000c1e1500 */
[----:B------:R1:W-:Y:S04]  /*116f0*/  STL [R1+0x1fc], R0 ;  /* 0x0001fc0001007387 */ /* 0x0003e80000100800 */
[----:B-1----:R1:W2:Y:S04]  /*11700*/  LDG.E.U16 R0, desc[UR4][R8.64] ;  /* 0x0000000408007981 */ /* 0x0022a8000c1e1500 */
[----:B----4-:R4:W-:Y:S04]  /*11710*/  STL [R1+0x250], R232 ;  /* 0x000250e801007387 */ /* 0x0109e80000100800 */
[----:B----4-:R4:W2:Y:S04]  /*11720*/  LDG.E.U16 R232, desc[UR4][R10.64] ;  /* 0x000000040ae87981 */ /* 0x0108a8000c1e1500 */
[----:B---3--:R3:W-:Y:S04]  /*11730*/  STL [R1+0x28c], R3 ;  /* 0x00028c0301007387 */ /* 0x0087e80000100800 */
[----:B------:R4:W-:Y:S04]  /*11740*/  STL [R1+0x104], R240 ;  /* 0x000104f001007387 */ /* 0x0009e80000100800 */
[----:B------:R-:W2:Y:S04]  /*11750*/  LDL.64 R230, [R1+0x7e0] ;  /* 0x0007e00001e67983 */ /* 0x000ea80000100a00 */
[----:B---3--:R3:W2:Y:S01]  /*11760*/  LDG.E.U16 R3, desc[UR4][R12.64] ;  /* 0x000000040c037981 */ /* 0x0086a2000c1e1500 */
[----:B------:R-:W-:-:S03]  /*11770*/  IMAD.WIDE R4, R2, 0x2, R224 ;  /* 0x0000000202047825 */ /* 0x000fc600078e02e0 */
[----:B------:R-:W2:Y:S01]  /*11780*/  LDL.64 R224, [R1+0x7c8] ;  /* 0x0007c80001e07983 */ /* 0x000ea20000100a00 */
[----:B0-----:R-:W-:-:S03]  /*11790*/  IMAD.WIDE R6, R2, 0x2, R220 ;  /* 0x0000000202067825 */ /* 0x001fc600078e02dc */
[----:B------:R-:W2:Y:S01]  /*117a0*/  LDL.64 R220, [R1+0x7d8] ;  /* 0x0007d80001dc7983 */ /* 0x000ea20000100a00 */
[----:B-1----:R-:W-:-:S03]  /*117b0*/  IMAD.WIDE R8, R2, 0x2, R218 ;  /* 0x0000000202087825 */ /* 0x002fc600078e02da */
[----:B------:R-:W2:Y:S01]  /*117c0*/  LDL.64 R218, [R1+0x7d0] ;  /* 0x0007d00001da7983 */ /* 0x000ea20000100a00 */
[----:B----4-:R-:W-:-:S03]  /*117d0*/  IMAD.WIDE R10, R2, 0x2, R20 ;  /* 0x00000002020a7825 */ /* 0x010fc600078e0214 */
[----:B------:R-:W4:Y:S01]  /*117e0*/  LDL.64 R20, [R1+0x7c0] ;  /* 0x0007c00001147983 */ /* 0x000f220000100a00 */
[----:B---3--:R-:W-:-:S03]  /*117f0*/  IMAD.WIDE R12, R2, 0x2, R18 ;  /* 0x00000002020c7825 */ /* 0x008fc600078e0212 */
[----:B------:R0:W3:Y:S04]  /*11800*/  LDG.E.U16 R240, desc[UR4][R4.64] ;  /* 0x0000000404f07981 */ /* 0x0000e8000c1e1500 */
[----:B------:R1:W-:Y:S04]  /*11810*/  STL [R1+0x1ec], R239 ;  /* 0x0001ecef01007387 */ /* 0x0003e80000100800 */
[----:B-1----:R1:W3:Y:S04]  /*11820*/  LDG.E.U16 R239, desc[UR4][R6.64] ;  /* 0x0000000406ef7981 */ /* 0x0022e8000c1e1500 */
[----:B------:R0:W-:Y:S04]  /*11830*/  STL [R1+0x244], R235 ;  /* 0x000244eb01007387 */ /* 0x0001e80000100800 */
[----:B0-----:R0:W3:Y:S04]  /*11840*/  LDG.E.U16 R235, desc[UR4][R8.64] ;  /* 0x0000000408eb7981 */ /* 0x0010e8000c1e1500 */
[----:B------:R1:W-:Y:S04]  /*11850*/  STL [R1+0x274], R234 ;  /* 0x000274ea01007387 */ /* 0x0003e80000100800 */
[----:B------:R0:W-:Y:S04]  /*11860*/  STL [R1+0xf4], R238 ;  /* 0x0000f4ee01007387 */ /* 0x0001e80000100800 */
[----:B------:R0:W-:Y:S04]  /*11870*/  STL [R1+0x1e0], R237 ;  /* 0x0001e0ed01007387 */ /* 0x0001e80000100800 */
[----:B-1----:R2:W3:Y:S04]  /*11880*/  LDG.E.U16 R234, desc[UR4][R10.64] ;  /* 0x000000040aea7981 */ /* 0x0024e8000c1e1500 */
[----:B0-----:R0:W3:Y:S04]  /*11890*/  LDG.E.U16 R238, desc[UR4][R12.64] ;  /* 0x000000040cee7981 */ /* 0x0010e8000c1e1500 */
[----:B------:R-:W3:Y:S04]  /*118a0*/  LDL.64 R18, [R1+0x7b8] ;  /* 0x0007b80001127983 */ /* 0x000ee80000100a00 */
[----:B------:R-:W3:Y:S04]  /*118b0*/  LDL.64 R228, [R1+0x7b0] ;  /* 0x0007b00001e47983 */ /* 0x000ee80000100a00 */
[----:B------:R-:W3:Y:S01]  /*118c0*/  LDL.64 R226, [R1+0x7a8] ;  /* 0x0007a80001e27983 */ /* 0x000ee20000100a00 */
[----:B------:R-:W-:-:S04]  /*118d0*/  IMAD.WIDE R4, R2, 0x2, R222 ;  /* 0x0000000202047825 */ /* 0x000fc800078e02de */
[C---:B------:R-:W-:Y:S01]  /*118e0*/  IMAD.WIDE R6, R2.reuse, 0x2, R22 ;  /* 0x0000000202067825 */ /* 0x040fe200078e0216 */
[----:B------:R1:W3:Y:S03]  /*118f0*/  LDG.E.U16 R237, desc[UR4][R4.64] ;  /* 0x0000000404ed7981 */ /* 0x0002e6000c1e1500 */
[C---:B------:R-:W-:Y:S01]  /*11900*/  IMAD.WIDE R8, R2.reuse, 0x2, R16 ;  /* 0x0000000202087825 */ /* 0x040fe200078e0210 */
[----:B------:R-:W3:Y:S03]  /*11910*/  LDL.64 R22, [R1+0x7a0] ;  /* 0x0007a00001167983 */ /* 0x000ee60000100a00 */
[C---:B--2---:R-:W-:Y:S01]  /*11920*/  IMAD.WIDE R10, R2.reuse, 0x2, R216 ;  /* 0x00000002020a7825 */ /* 0x044fe200078e02d8 */
[----:B------:R-:W2:Y:S03]  /*11930*/  LDL.64 R16, [R1+0x798] ;  /* 0x0007980001107983 */ /* 0x000ea60000100a00 */
[C---:B0-----:R-:W-:Y:S01]  /*11940*/  IMAD.WIDE R12, R2.reuse, 0x2, R14 ;  /* 0x00000002020c7825 */ /* 0x041fe200078e020e */
[----:B------:R0:W-:Y:S04]  /*11950*/  STL [R1+0x234], R236 ;  /* 0x000234ec01007387 */ /* 0x0001e80000100800 */
[----:B------:R1:W-:Y:S04]  /*11960*/  STL [R1+0x268], R233 ;  /* 0x000268e901007387 */ /* 0x0003e80000100800 */
[----:B0-----:R-:W2:Y:S04]  /*11970*/  LDG.E.U16 R236, desc[UR4][R6.64] ;  /* 0x0000000406ec7981 */ /* 0x001ea8000c1e1500 */
[----:B-1----:R-:W2:Y:S04]  /*11980*/  LDG.E.U16 R233, desc[UR4][R8.64] ;  /* 0x0000000408e97981 */ /* 0x002ea8000c1e1500 */
[----:B------:R0:W-:Y:S04]  /*11990*/  STL [R1+0xec], R0 ;  /* 0x0000ec0001007387 */ /* 0x0001e80000100800 */
[----:B0-----:R0:W2:Y:S04]  /*119a0*/  LDG.E.U16 R0, desc[UR4][R10.64] ;  /* 0x000000040a007981 */ /* 0x0010a8000c1e1500 */
[----:B------:R1:W-:Y:S04]  /*119b0*/  STL [R1+0x1d4], R232 ;  /* 0x0001d4e801007387 */ /* 0x0003e80000100800 */
[----:B-1----:R4:W2:Y:S01]  /*119c0*/  LDG.E.U16 R232, desc[UR4][R12.64] ;  /* 0x000000040ce87981 */ /* 0x0028a2000c1e1500 */
[----:B------:R-:W-:-:S03]  /*119d0*/  IMAD.WIDE R4, R2, 0x2, R230 ;  /* 0x0000000202047825 */ /* 0x000fc600078e02e6 */
[----:B------:R1:W-:Y:S04]  /*119e0*/  STL [R1+0x220], R3 ;  /* 0x0002200301007387 */ /* 0x0003e80000100800 */
[----:B------:R-:W2:Y:S01]  /*119f0*/  LDL.64 R222, [R1+0x790] ;  /* 0x0007900001de7983 */ /* 0x000ea20000100a00 */
[----:B0-----:R-:W-:-:S03]  /*11a00*/  IMAD.WIDE R10, R2, 0x2, R224 ;  /* 0x00000002020a7825 */ /* 0x001fc600078e02e0 */
[----:B------:R-:W2:Y:S01]  /*11a10*/  LDL.64 R216, [R1+0x788] ;  /* 0x0007880001d87983 */ /* 0x000ea20000100a00 */
[----:B------:R-:W-:-:S03]  /*11a20*/  IMAD.WIDE R6, R2, 0x2, R220 ;  /* 0x0000000202067825 */ /* 0x000fc600078e02dc */
[----:B------:R-:W2:Y:S01]  /*11a30*/  LDL.64 R14, [R1+0x780] ;  /* 0x00078000010e7983 */ /* 0x000ea20000100a00 */
[----:B------:R-:W-:-:S03]  /*11a40*/  IMAD.WIDE R8, R2, 0x2, R218 ;  /* 0x0000000202087825 */ /* 0x000fc600078e02da */
[----:B------:R-:W2:Y:S01]  /*11a50*/  LDL.64 R220, [R1+0x778] ;  /* 0x0007780001dc7983 */ /* 0x000ea20000100a00 */
[----:B----4-:R-:W-:-:S03]  /*11a60*/  IMAD.WIDE R12, R2, 0x2, R20 ;  /* 0x00000002020c7825 */ /* 0x010fc600078e0214 */
[----:B------:R-:W4:Y:S04]  /*11a70*/  LDL.64 R218, [R1+0x770] ;  /* 0x0007700001da7983 */ /* 0x000f280000100a00 */
[----:B-1----:R0:W4:Y:S04]  /*11a80*/  LDG.E.U16 R3, desc[UR4][R4.64] ;  /* 0x0000000404037981 */ /* 0x002128000c1e1500 */
[----:B---3--:R1:W-:Y:S04]  /*11a90*/  STL [R1+0x254], R240 ;  /* 0x000254f001007387 */ /* 0x0083e80000100800 */
[----:B------:R3:W-:Y:S04]  /*11aa0*/  STL [R1+0xe4], R239 ;  /* 0x0000e4ef01007387 */ /* 0x0007e80000100800 */
[----:B-1----:R1:W4:Y:S04]  /*11ab0*/  LDG.E.U16 R240, desc[UR4][R6.64] ;  /* 0x0000000406f07981 */ /* 0x002328000c1e1500 */
[----:B---3--:R3:W4:Y:S04]  /*11ac0*/  LDG.E.U16 R239, desc[UR4][R8.64] ;  /* 0x0000000408ef7981 */ /* 0x008728000c1e1500 */
[----:B------:R0:W-:Y:S04]  /*11ad0*/  STL [R1+0x1cc], R235 ;  /* 0x0001cceb01007387 */ /* 0x0001e80000100800 */
[----:B0-----:R0:W4:Y:S04]  /*11ae0*/  LDG.E.U16 R235, desc[UR4][R10.64] ;  /* 0x000000040aeb7981 */ /* 0x001128000c1e1500 */
[----:B------:R1:W-:Y:S04]  /*11af0*/  STL [R1+0x214], R234 ;  /* 0x000214ea01007387 */ /* 0x0003e80000100800 */
[----:B------:R0:W-:Y:S01]  /*11b00*/  STL [R1+0x240], R238 ;  /* 0x000240ee01007387 */ /* 0x0001e20000100800 */
[----:B------:R-:W-:-:S03]  /*11b10*/  IMAD.WIDE R4, R2, 0x2, R18 ;  /* 0x0000000202047825 */ /* 0x000fc600078e0212 */
[----:B------:R-:W4:Y:S04]  /*11b20*/  LDL.64 R224, [R1+0x768] ;  /* 0x0007680001e07983 */ /* 0x000f280000100a00 */
[----:B-1----:R2:W4:Y:S04]  /*11b30*/  LDG.E.U16 R234, desc[UR4][R12.64] ;  /* 0x000000040cea7981 */ /* 0x002528000c1e1500 */
[----:B------:R-:W4:Y:S04]  /*11b40*/  LDL.64 R20, [R1+0x760] ;  /* 0x0007600001147983 */ /* 0x000f280000100a00 */
[----:B------:R-:W4:Y:S04]  /*11b50*/  LDL.64 R18, [R1+0x758] ;  /* 0x0007580001127983 */ /* 0x000f280000100a00 */
[----:B0-----:R-:W4:Y:S01]  /*11b60*/  LDG.E.U16 R238, desc[UR4][R4.64] ;  /* 0x0000000404ee7981 */ /* 0x001f22000c1e1500 */
[----:B------:R-:W-:-:S04]  /*11b70*/  IMAD.WIDE R6, R2, 0x2, R228 ;  /* 0x0000000202067825 */ /* 0x000fc800078e02e4 */
[----:B---3--:R-:W-:-:S04]  /*11b80*/  IMAD.WIDE R8, R2, 0x2, R226 ;  /* 0x0000000202087825 */ /* 0x008fc800078e02e2 */
[C---:B------:R-:W-:Y:S02]  /*11b90*/  IMAD.WIDE R10, R2.reuse, 0x2, R22 ;  /* 0x00000002020a7825 */ /* 0x040fe400078e0216 */
[----:B------:R-:W3:Y:S02]  /*11ba0*/  LDL.64 R22, [R1+0x750] ;  /* 0x0007500001167983 */ /* 0x000ee40000100a00 */
[C---:B--2---:R-:W-:Y:S02]  /*11bb0*/  IMAD.WIDE R12, R2.reuse, 0x2, R16 ;  /* 0x00000002020c7825 */ /* 0x044fe400078e0210 */
[----:B------:R-:W2:Y:S04]  /*11bc0*/  LDL.64 R16, [R1+0x748] ;  /* 0x0007480001107983 */ /* 0x000ea80000100a00 */
[----:B------:R0:W-:Y:S04]  /*11bd0*/  STL [R1+0xe0], R237 ;  /* 0x0000e0ed01007387 */ /* 0x0001e80000100800 */
[----:B------:R1:W-:Y:S04]  /*11be0*/  STL [R1+0x1c0], R236 ;  /* 0x0001c0ec01007387 */ /* 0x0003e80000100800 */
[----:B------:R1:W-:Y:S04]  /*11bf0*/  STL [R1+0x204], R233 ;  /* 0x000204e901007387 */ /* 0x0003e80000100800 */
[----:B0-----:R-:W2:Y:S04]  /*11c00*/  LDG.E.U16 R237, desc[UR4][R6.64] ;  /* 0x0000000406ed7981 */ /* 0x001ea8000c1e1500 */
[----:B-1----:R-:W2:Y:S04]  /*11c10*/  LDG.E.U16 R236, desc[UR4][R8.64] ;  /* 0x0000000408ec7981 */ /* 0x002ea8000c1e1500 */
[----:B------:R0:W2:Y:S04]  /*11c20*/  LDG.E.U16 R233, desc[UR4][R10.64] ;  /* 0x000000040ae97981 */ /* 0x0000a8000c1e1500 */
[----:B------:R1:W-:Y:S04]  /*11c30*/  STL [R1+0x230], R0 ;  /* 0x0002300001007387 */ /* 0x0003e80000100800 */
[----:B-1----:R1:W2:Y:S04]  /*11c40*/  LDG.E.U16 R0, desc[UR4][R12.64] ;  /* 0x000000040c007981 */ /* 0x0022a8000c1e1500 */
[----:B------:R4:W-:Y:S04]  /*11c50*/  STL [R1+0xd8], R232 ;  /* 0x0000d8e801007387 */ /* 0x0009e80000100800 */
[----:B------:R-:W2:Y:S01]  /*11c60*/  LDL.64 R230, [R1+0x740] ;  /* 0x0007400001e67983 */ /* 0x000ea20000100a00 */
[----:B0-----:R-:W-:-:S03]  /*11c70*/  IMAD.WIDE R10, R2, 0x2, R222 ;  /* 0x00000002020a7825 */ /* 0x001fc600078e02de */
[----:B------:R-:W2:Y:S01]  /*11c80*/  LDL.64 R222, [R1+0x728] ;  /* 0x0007280001de7983 */ /* 0x000ea20000100a00 */
[----:B-1----:R-:W-:-:S03]  /*11c90*/  IMAD.WIDE R12, R2, 0x2, R216 ;  /* 0x00000002020c7825 */ /* 0x002fc600078e02d8 */
[----:B------:R-:W2:Y:S01]  /*11ca0*/  LDL.64 R216, [R1+0x738] ;  /* 0x0007380001d87983 */ /* 0x000ea20000100a00 */
[----:B------:R-:W-:-:S03]  /*11cb0*/  IMAD.WIDE R4, R2, 0x2, R14 ;  /* 0x0000000202047825 */ /* 0x000fc600078e020e */
[----:B------:R-:W2:Y:S01]  /*11cc0*/  LDL.64 R14, [R1+0x730] ;  /* 0x00073000010e7983 */ /* 0x000ea20000100a00 */
[----:B------:R-:W-:-:S03]  /*11cd0*/  IMAD.WIDE R6, R2, 0x2, R220 ;  /* 0x0000000202067825 */ /* 0x000fc600078e02dc */
[----:B------:R-:W2:Y:S01]  /*11ce0*/  LDL.64 R220, [R1+0x720] ;  /* 0x0007200001dc7983 */ /* 0x000ea20000100a00 */
[----:B----4-:R-:W-:-:S03]  /*11cf0*/  IMAD.WIDE R8, R2, 0x2, R218 ;  /* 0x0000000202087825 */ /* 0x010fc600078e02da */
[----:B------:R-:W4:Y:S04]  /*11d00*/  LDG.E.U16 R232, desc[UR4][R10.64] ;  /* 0x000000040ae87981 */ /* 0x000f28000c1e1500 */
[----:B------:R0:W-:Y:S04]  /*11d10*/  STL [R1+0x1b4], R3 ;  /* 0x0001b40301007387 */ /* 0x0001e80000100800 */
[----:B0-----:R0:W4:Y:S04]  /*11d20*/  LDG.E.U16 R3, desc[UR4][R12.64] ;  /* 0x000000040c037981 */ /* 0x001128000c1e1500 */
[----:B------:R1:W-:Y:S04]  /*11d30*/  STL [R1+0x1f8], R240 ;  /* 0x0001f8f001007387 */ /* 0x0003e80000100800 */
[----:B------:R0:W-:Y:S04]  /*11d40*/  STL [R1+0x21c], R239 ;  /* 0x00021cef01007387 */ /* 0x0001e80000100800 */
[----:B-1----:R1:W4:Y:S04]  /*11d50*/  LDG.E.U16 R240, desc[UR4][R4.64] ;  /* 0x0000000404f07981 */ /* 0x002328000c1e1500 */
[----:B0-----:R0:W4:Y:S04]  /*11d60*/  LDG.E.U16 R239, desc[UR4][R6.64] ;  /* 0x0000000406ef7981 */ /* 0x001128000c1e1500 */
[----:B------:R1:W-:Y:S04]  /*11d70*/  STL [R1+0xd0], R235 ;  /* 0x0000d0eb01007387 */ /* 0x0003e80000100800 */
[----:B-1----:R3:W4:Y:S01]  /*11d80*/  LDG.E.U16 R235, desc[UR4][R8.64] ;  /* 0x0000000408eb7981 */ /* 0x002722000c1e1500 */
[----:B------:R-:W-:-:S03]  /*11d90*/  IMAD.WIDE R12, R2, 0x2, R224 ;  /* 0x00000002020c7825 */ /* 0x000fc600078e02e0 */
[----:B------:R1:W-:Y:S04]  /*11da0*/  STL [R1+0x1a8], R234 ;  /* 0x0001a8ea01007387 */ /* 0x0003e80000100800 */
[----:B------:R-:W4:Y:S01]  /*11db0*/  LDL.64 R218, [R1+0x718] ;  /* 0x0007180001da7983 */ /* 0x000f220000100a00 */
[----:B------:R-:W-:-:S03]  /*11dc0*/  IMAD.WIDE R4, R2, 0x2, R20 ;  /* 0x0000000202047825 */ /* 0x000fc600078e0214 */
[----:B------:R-:W4:Y:S01]  /*11dd0*/  LDL.64 R228, [R1+0x710] ;  /* 0x0007100001e47983 */ /* 0x000f220000100a00 */
[----:B0-----:R-:W-:-:S03]  /*11de0*/  IMAD.WIDE R6, R2, 0x2, R18 ;  /* 0x0000000202067825 */ /* 0x001fc600078e0212 */
[----:B------:R-:W4:Y:S04]  /*11df0*/  LDL.64 R226, [R1+0x708] ;  /* 0x0007080001e27983 */ /* 0x000f280000100a00 */
[----:B------:R-:W4:Y:S04]  /*11e00*/  LDL.64 R20, [R1+0x700] ;  /* 0x0007000001147983 */ /* 0x000f280000100a00 */
[----:B------:R-:W4:Y:S04]  /*11e10*/  LDL.64 R18, [R1+0x6f8] ;  /* 0x0006f80001127983 */ /* 0x000f280000100a00 */
[----:B-1----:R-:W4:Y:S04]  /*11e20*/  LDG.E.U16 R234, desc[UR4][R12.64] ;  /* 0x000000040cea7981 */ /* 0x002f28000c1e1500 */
[----:B------:R0:W-:Y:S04]  /*11e30*/  STL [R1+0x1e8], R238 ;  /* 0x0001e8ee01007387 */ /* 0x0001e80000100800 */
[----:B0-----:R-:W4:Y:S01]  /*11e40*/  LDG.E.U16 R238, desc[UR4][R4.64] ;  /* 0x0000000404ee7981 */ /* 0x001f22000c1e1500 */
[----:B---3--:R-:W-:-:S04]  /*11e50*/  IMAD.WIDE R8, R2, 0x2, R22 ;  /* 0x0000000202087825 */ /* 0x008fc800078e0216 */
[C---:B--2---:R-:W-:Y:S01]  /*11e60*/  IMAD.WIDE R10, R2.reuse, 0x2, R16 ;  /* 0x00000002020a7825 */ /* 0x044fe200078e0210 */
[----:B------:R0:W-:Y:S04]  /*11e70*/  STL [R1+0x210], R237 ;  /* 0x000210ed01007387 */ /* 0x0001e80000100800 */
[----:B------:R1:W-:Y:S04]  /*11e80*/  STL [R1+0xc0], R236 ;  /* 0x0000c0ec01007387 */ /* 0x0003e80000100800 */
[----:B------:R2:W-:Y:S04]  /*11e90*/  STL [R1+0x19c], R233 ;  /* 0x00019ce901007387 */ /* 0x0005e80000100800 */
[----:B0-----:R0:W3:Y:S04]  /*11ea0*/  LDG.E.U16 R237, desc[UR4][R6.64] ;  /* 0x0000000406ed7981 */ /* 0x0010e8000c1e1500 */
[----:B-1----:R1:W3:Y:S04]  /*11eb0*/  LDG.E.U16 R236, desc[UR4][R8.64] ;  /* 0x0000000408ec7981 */ /* 0x0022e8000c1e1500 */
[----:B--2---:R2:W3:Y:S04]  /*11ec0*/  LDG.E.U16 R233, desc[UR4][R10.64] ;  /* 0x000000040ae97981 */ /* 0x0044e8000c1e1500 */
[----:B------:R1:W-:Y:S04]  /*11ed0*/  STL [R1+0x1dc], R0 ;  /* 0x0001dc0001007387 */ /* 0x0003e80000100800 */
[----:B------:R-:W3:Y:S04]  /*11ee0*/  LDL.64 R224, [R1+0x6f0] ;  /* 0x0006f00001e07983 */ /* 0x000ee80000100a00 */
[----:B------:R-:W3:Y:S04]  /*11ef0*/  LDL.64 R22, [R1+0x6e8] ;  /* 0x0006e80001167983 */ /* 0x000ee80000100a00 */
[----:B------:R-:W3:Y:S01]  /*11f00*/  LDL.64 R16, [R1+0x6e0] ;  /* 0x0006e00001107983 */ /* 0x000ee20000100a00 */
[----:B0-----:R-:W-:-:S05]  /*11f10*/  IMAD.WIDE R6, R2, 0x2, R230 ;  /* 0x0000000202067825 */ /* 0x001fca00078e02e6 */
[----:B-1----:R-:W3:Y:S01]  /*11f20*/  LDG.E.U16 R0, desc[UR4][R6.64] ;  /* 0x0000000406007981 */ /* 0x002ee2000c1e1500 */
[----:B------:R-:W-:-:S04]  /*11f30*/  IMAD.WIDE R12, R2, 0x2, R222 ;  /* 0x00000002020c7825 */ /* 0x000fc800078e02de */
[C---:B------:R-:W-:Y:S02]  /*11f40*/  IMAD.WIDE R8, R2.reuse, 0x2, R216 ;  /* 0x0000000202087825 */ /* 0x040fe400078e02d8 */
[----:B------:R-:W3:Y:S02]  /*11f50*/  LDL.64 R216, [R1+0x6d8] ;  /* 0x0006d80001d87983 */ /* 0x000ee40000100a00 */
[C---:B--2---:R-:W-:Y:S02]  /*11f60*/  IMAD.WIDE R10, R2.reuse, 0x2, R14 ;  /* 0x00000002020a7825 */ /* 0x044fe400078e020e */
[----:B------:R-:W2:Y:S02]  /*11f70*/  LDL.64 R14, [R1+0x6d0] ;  /* 0x0006d000010e7983 */ /* 0x000ea40000100a00 */
[C---:B------:R-:W-:Y:S02]  /*11f80*/  IMAD.WIDE R4, R2.reuse, 0x2, R220 ;  /* 0x0000000202047825 */ /* 0x040fe400078e02dc */
[----:B----4-:R0:W-:Y:S04]  /*11f90*/  STL [R1+0x200], R232 ;  /* 0x000200e801007387 */ /* 0x0101e80000100800 */
[----:B0-----:R0:W4:Y:S04]  /*11fa0*/  LDG.E.U16 R232, desc[UR4][R8.64] ;  /* 0x0000000408e87981 */ /* 0x001128000c1e1500 */
[----:B------:R1:W-:Y:S04]  /*11fb0*/  STL [R1+0xac], R3 ;  /* 0x0000ac0301007387 */ /* 0x0003e80000100800 */
[----:B-1----:R1:W4:Y:S04]  /*11fc0*/  LDG.E.U16 R3, desc[UR4][R10.64] ;  /* 0x000000040a037981 */ /* 0x002328000c1e1500 */
[----:B------:R0:W-:Y:S04]  /*11fd0*/  STL [R1+0x190], R240 ;  /* 0x000190f001007387 */ /* 0x0001e80000100800 */
[----:B------:R1:W-:Y:S04]  /*11fe0*/  STL [R1+0x1d0], R239 ;  /* 0x0001d0ef01007387 */ /* 0x0003e80000100800 */
[----:B0-----:R0:W4:Y:S04]  /*11ff0*/  LDG.E.U16 R240, desc[UR4][R12.64] ;  /* 0x000000040cf07981 */ /* 0x001128000c1e1500 */
[----:B-1----:R1:W4:Y:S04]  /*12000*/  LDG.E.U16 R239, desc[UR4][R4.64] ;  /* 0x0000000404ef7981 */ /* 0x002328000c1e1500 */
[----:B------:R0:W-:Y:S04]  /*12010*/  STL [R1+0x1f0], R235 ;  /* 0x0001f0eb01007387 */ /* 0x0001e80000100800 */
[----:B------:R-:W4:Y:S04]  /*12020*/  LDL.64 R222, [R1+0x6c8] ;  /* 0x0006c80001de7983 */ /* 0x000f280000100a00 */
[----:B------:R-:W4:Y:S01]  /*12030*/  LDL.64 R220, [R1+0x6c0] ;  /* 0x0006c00001dc7983 */ /* 0x000f220000100a00 */
[----:B------:R-:W-:-:S03]  /*12040*/  IMAD.WIDE R8, R2, 0x2, R218 ;  /* 0x0000000202087825 */ /* 0x000fc600078e02da */
[----:B------:R-:W4:Y:S01]  /*12050*/  LDL.64 R218, [R1+0x6b8] ;  /* 0x0006b80001da7983 */ /* 0x000f220000100a00 */
[----:B------:R-:W-:-:S03]  /*12060*/  IMAD.WIDE R10, R2, 0x2, R228 ;  /* 0x00000002020a7825 */ /* 0x000fc600078e02e4 */
[----:B0-----:R-:W4:Y:S01]  /*12070*/  LDG.E.U16 R235, desc[UR4][R8.64] ;  /* 0x0000000408eb7981 */ /* 0x001f22000c1e1500 */
[----:B------:R-:W-:-:S04]  /*12080*/  IMAD.WIDE R12, R2, 0x2, R226 ;  /* 0x00000002020c7825 */ /* 0x000fc800078e02e2 */
[C---:B-1----:R-:W-:Y:S02]  /*12090*/  IMAD.WIDE R4, R2.reuse, 0x2, R20 ;  /* 0x0000000202047825 */ /* 0x042fe400078e0214 */
[----:B------:R-:W4:Y:S02]  /*120a0*/  LDL.64 R20, [R1+0x6b0] ;  /* 0x0006b00001147983 */ /* 0x000f240000100a00 */
[C---:B------:R-:W-:Y:S02]  /*120b0*/  IMAD.WIDE R6, R2.reuse, 0x2, R18 ;  /* 0x0000000202067825 */ /* 0x040fe400078e0212 */
[----:B------:R-:W4:Y:S04]  /*120c0*/  LDL.64 R18, [R1+0x6a8] ;  /* 0x0006a80001127983 */ /* 0x000f280000100a00 */
[----:B------:R0:W-:Y:S04]  /*120d0*/  STL [R1+0xa8], R234 ;  /* 0x0000a8ea01007387 */ /* 0x0001e80000100800 */
[----:B0-----:R0:W4:Y:S04]  /*120e0*/  LDG.E.U16 R234, desc[UR4][R10.64] ;  /* 0x000000040aea7981 */ /* 0x001128000c1e1500 */
[----:B------:R1:W-:Y:S04]  /*120f0*/  STL [R1+0x188], R238 ;  /* 0x000188ee01007387 */ /* 0x0003e80000100800 */
[----:B-1----:R1:W4:Y:S04]  /*12100*/  LDG.E.U16 R238, desc[UR4][R12.64] ;  /* 0x000000040cee7981 */ /* 0x002328000c1e1500 */
[----:B---3--:R3:W-:Y:S04]  /*12110*/  STL [R1+0x1c4], R237 ;  /* 0x0001c4ed01007387 */ /* 0x0087e80000100800 */
[----:B------:R0:W-:Y:S04]  /*12120*/  STL [R1+0x1e4], R236 ;  /* 0x0001e4ec01007387 */ /* 0x0001e80000100800 */
[----:B------:R1:W-:Y:S04]  /*12130*/  STL [R1+0xa4], R233 ;  /* 0x0000a4e901007387 */ /* 0x0003e80000100800 */
[----:B---3--:R3:W4:Y:S04]  /*12140*/  LDG.E.U16 R237, desc[UR4][R4.64] ;  /* 0x0000000404ed7981 */ /* 0x008728000c1e1500 */
[----:B0-----:R0:W4:Y:S01]  /*12150*/  LDG.E.U16 R236, desc[UR4][R6.64] ;  /* 0x0000000406ec7981 */ /* 0x001122000c1e1500 */
[----:B------:R-:W-:-:S03]  /*12160*/  IMAD.WIDE R10, R2, 0x2, R224 ;  /* 0x00000002020a7825 */ /* 0x000fc600078e02e0 */
[----:B------:R-:W4:Y:S01]  /*12170*/  LDL.64 R230, [R1+0x6a0] ;  /* 0x0006a00001e67983 */ /* 0x000f220000100a00 */
[----:B-1----:R-:W-:-:S03]  /*12180*/  IMAD.WIDE R12, R2, 0x2, R22 ;  /* 0x00000002020c7825 */ /* 0x002fc600078e0216 */
[----:B------:R-:W4:Y:S01]  /*12190*/  LDL.64 R22, [R1+0x698] ;  /* 0x0006980001167983 */ /* 0x000f220000100a00 */
[----:B---3--:R-:W-:-:S03]  /*121a0*/  IMAD.WIDE R4, R2, 0x2, R16 ;  /* 0x0000000202047825 */ /* 0x008fc600078e0210 */
[----:B------:R-:W3:Y:S04]  /*121b0*/  LDL.64 R16, [R1+0x690] ;  /* 0x0006900001107983 */ /* 0x000ee80000100a00 */
[----:B------:R-:W3:Y:S04]  /*121c0*/  LDL.64 R224, [R1+0x688] ;  /* 0x0006880001e07983 */ /* 0x000ee80000100a00 */
[----:B------:R-:W3:Y:S01]  /*121d0*/  LDG.E.U16 R233, desc[UR4][R10.64] ;  /* 0x000000040ae97981 */ /* 0x000ee2000c1e1500 */
[----:B0-----:R-:W-:-:S03]  /*121e0*/  IMAD.WIDE R6, R2, 0x2, R216 ;  /* 0x0000000202067825 */ /* 0x001fc600078e02d8 */
[----:B------:R-:W3:Y:S01]  /*121f0*/  LDL.64 R216, [R1+0x680] ;  /* 0x0006800001d87983 */ /* 0x000ee20000100a00 */
[----:B--2---:R-:W-:-:S03]  /*12200*/  IMAD.WIDE R8, R2, 0x2, R14 ;  /* 0x0000000202087825 */ /* 0x004fc600078e020e */
[----:B------:R0:W-:Y:S04]  /*12210*/  STL [R1+0x17c], R0 ;  /* 0x00017c0001007387 */ /* 0x0001e80000100800 */
[----:B0-----:R0:W2:Y:S04]  /*12220*/  LDG.E.U16 R0, desc[UR4][R12.64] ;  /* 0x000000040c007981 */ /* 0x0010a8000c1e1500 */
[----:B----4-:R1:W-:Y:S04]  /*12230*/  STL [R1+0x1bc], R232 ;  /* 0x0001bce801007387 */ /* 0x0103e80000100800 */
[----:B-1----:R1:W4:Y:S04]  /*12240*/  LDG.E.U16 R232, desc[UR4][R4.64] ;  /* 0x0000000404e87981 */ /* 0x002328000c1e1500 */
[----:B------:R0:W-:Y:S04]  /*12250*/  STL [R1+0x1d8], R3 ;  /* 0x0001d80301007387 */ /* 0x0001e80000100800 */
[----:B0-----:R0:W4:Y:S04]  /*12260*/  LDG.E.U16 R3, desc[UR4][R6.64] ;  /* 0x0000000406037981 */ /* 0x001128000c1e1500 */
[----:B------:R0:W-:Y:S04]  /*12270*/  STL [R1+0xa0], R240 ;  /* 0x0000a0f001007387 */ /* 0x0001e80000100800 */
[----:B------:R0:W-:Y:S04]  /*12280*/  STL [R1+0x170], R239 ;  /* 0x000170ef01007387 */ /* 0x0001e80000100800 */
[----:B------:R-:W4:Y:S01]  /*12290*/  LDL.64 R14, [R1+0x678] ;  /* 0x00067800010e7983 */ /* 0x000f220000100a00 */
[----:B------:R-:W-:-:S03]  /*122a0*/  IMAD.WIDE R12, R2, 0x2, R222 ;  /* 0x00000002020c7825 */ /* 0x000fc600078e02de */
[----:B------:R-:W4:Y:S01]  /*122b0*/  LDL.64 R228, [R1+0x670] ;  /* 0x0006700001e47983 */ /* 0x000f220000100a00 */
[----:B-1----:R-:W-:-:S03]  /*122c0*/  IMAD.WIDE R4, R2, 0x2, R220 ;  /* 0x0000000202047825 */ /* 0x002fc600078e02dc */
[----:B0-----:R0:W4:Y:S04]  /*122d0*/  LDG.E.U16 R240, desc[UR4][R8.64] ;  /* 0x0000000408f07981 */ /* 0x001128000c1e1500 */
[----:B------:R-:W4:Y:S01]  /*122e0*/  LDL.64 R226, [R1+0x668] ;  /* 0x0006680001e27983 */ /* 0x000f220000100a00 */
[----:B------:R-:W-:-:S03]  /*122f0*/  IMAD.WIDE R6, R2, 0x2, R218 ;  /* 0x0000000202067825 */ /* 0x000fc600078e02da */
[----:B------:R-:W4:Y:S04]  /*12300*/  LDL.64 R222, [R1+0x660] ;  /* 0x0006600001de7983 */ /* 0x000f280000100a00 */
[----:B------:R-:W4:Y:S04]  /*12310*/  LDL.64 R220, [R1+0x658] ;  /* 0x0006580001dc7983 */ /* 0x000f280000100a00 */
[----:B------:R-:W4:Y:S01]  /*12320*/  LDG.E.U16 R239, desc[UR4][R12.64] ;  /* 0x000000040cef7981 */ /* 0x000f22000c1e1500 */
[----:B0-----:R-:W-:-:S03]  /*12330*/  IMAD.WIDE R8, R2, 0x2, R20 ;  /* 0x0000000202087825 */ /* 0x001fc600078e0214 */
[----:B------:R0:W-:Y:S04]  /*12340*/  STL [R1+0x1b0], R235 ;  /* 0x0001b0eb01007387 */ /* 0x0001e80000100800 */
[----:B0-----:R-:W4:Y:S04]  /*12350*/  LDG.E.U16 R235, desc[UR4][R4.64] ;  /* 0x0000000404eb7981 */ /* 0x001f28000c1e1500 */
[----:B------:R0:W-:Y:S04]  /*12360*/  STL [R1+0x1c8], R234 ;  /* 0x0001c8ea01007387 */ /* 0x0001e80000100800 */
[----:B0-----:R0:W4:Y:S04]  /*12370*/  LDG.E.U16 R234, desc[UR4][R6.64] ;  /* 0x0000000406ea7981 */ /* 0x001128000c1e1500 */
[----:B------:R1:W-:Y:S04]  /*12380*/  STL [R1+0x9c], R238 ;  /* 0x00009cee01007387 */ /* 0x0003e80000100800 */
[----:B-1----:R1:W4:Y:S01]  /*12390*/  LDG.E.U16 R238, desc[UR4][R8.64] ;  /* 0x0000000408ee7981 */ /* 0x002322000c1e1500 */
[----:B------:R-:W-:-:S03]  /*123a0*/  IMAD.WIDE R10, R2, 0x2, R18 ;  /* 0x00000002020a7825 */ /* 0x000fc600078e0212 */
[----:B------:R1:W-:Y:S04]  /*123b0*/  STL [R1+0x168], R237 ;  /* 0x000168ed01007387 */ /* 0x0003e80000100800 */
[----:B------:R3:W-:Y:S01]  /*123c0*/  STL [R1+0x1a4], R236 ;  /* 0x0001a4ec01007387 */ /* 0x0007e20000100800 */
[----:B0-----:R-:W-:-:S03]  /*123d0*/  IMAD.WIDE R6, R2, 0x2, R230 ;  /* 0x0000000202067825 */ /* 0x001fc600078e02e6 */
[----:B------:R-:W4:Y:S01]  /*123e0*/  LDL.64 R218, [R1+0x650] ;  /* 0x0006500001da7983 */ /* 0x000f220000100a00 */
[----:B-1----:R-:W-:-:S03]  /*123f0*/  IMAD.WIDE R8, R2, 0x2, R22 ;  /* 0x0000000202087825 */ /* 0x002fc600078e0216 */
[----:B------:R0:W4:Y:S04]  /*12400*/  LDG.E.U16 R237, desc[UR4][R10.64] ;  /* 0x000000040aed7981 */ /* 0x000128000c1e1500 */
[----:B------:R-:W4:Y:S01]  /*12410*/  LDL.64 R20, [R1+0x648] ;  /* 0x0006480001147983 */ /* 0x000f220000100a00 */
[----:B---3--:R-:W-:-:S03]  /*12420*/  IMAD.WIDE R12, R2, 0x2, R224 ;  /* 0x00000002020c7825 */ /* 0x008fc600078e02e0 */
[----:B------:R-:W3:Y:S01]  /*12430*/  LDL.64 R18, [R1+0x640] ;  /* 0x0006400001127983 */ /* 0x000ee20000100a00 */
[----:B0-----:R-:W-:-:S03]  /*12440*/  IMAD.WIDE R10, R2, 0x2, R16 ;  /* 0x00000002020a7825 */ /* 0x001fc600078e0210 */
[----:B------:R-:W3:Y:S04]  /*12450*/  LDL.64 R22, [R1+0x638] ;  /* 0x0006380001167983 */ /* 0x000ee80000100a00 */
[----:B------:R-:W3:Y:S04]  /*12460*/  LDL.64 R16, [R1+0x630] ;  /* 0x0006300001107983 */ /* 0x000ee80000100a00 */
[----:B------:R-:W3:Y:S04]  /*12470*/  LDG.E.U16 R236, desc[UR4][R6.64] ;  /* 0x0000000406ec7981 */ /* 0x000ee8000c1e1500 */
[----:B------:R0:W-:Y:S04]  /*12480*/  STL [R1+0x1b8], R233 ;  /* 0x0001b8e901007387 */ /* 0x0001e80000100800 */
[----:B0-----:R0:W3:Y:S01]  /*12490*/  LDG.E.U16 R233, desc[UR4][R8.64] ;  /* 0x0000000408e97981 */ /* 0x0010e2000c1e1500 */
[----:B------:R-:W-:-:S03]  /*124a0*/  IMAD.WIDE R4, R2, 0x2, R216 ;  /* 0x0000000202047825 */ /* 0x000fc600078e02d8 */
[----:B--2---:R1:W-:Y:S04]  /*124b0*/  STL [R1+0x98], R0 ;  /* 0x0000980001007387 */ /* 0x0043e80000100800 */
[----:B-1----:R1:W2:Y:S04]  /*124c0*/  LDG.E.U16 R0, desc[UR4][R10.64] ;  /* 0x000000040a007981 */ /* 0x0022a8000c1e1500 */
[----:B----4-:R4:W-:Y:S04]  /*124d0*/  STL [R1+0x164], R232 ;  /* 0x000164e801007387 */ /* 0x0109e80000100800 */
[----:B----4-:R4:W2:Y:S04]  /*124e0*/  LDG.E.U16 R232, desc[UR4][R12.64] ;  /* 0x000000040ce87981 */ /* 0x0108a8000c1e1500 */
[----:B------:R0:W-:Y:S04]  /*124f0*/  STL [R1+0x198], R3 ;  /* 0x0001980301007387 */ /* 0x0001e80000100800 */
[----:B0-----:R0:W2:Y:S01]  /*12500*/  LDG.E.U16 R3, desc[UR4][R4.64] ;  /* 0x0000000404037981 */ /* 0x0010a2000c1e1500 */
[----:B------:R-:W-:-:S04]  /*12510*/  IMAD.WIDE R8, R2, 0x2, R14 ;  /* 0x0000000202087825 */ /* 0x000fc800078e020e */
[C---:B-1----:R-:W-:Y:S01]  /*12520*/  IMAD.WIDE R10, R2.reuse, 0x2, R228 ;  /* 0x00000002020a7825 */ /* 0x042fe200078e02e4 */
[----:B------:R1:W-:Y:S03]  /*12530*/  STL [R1+0x1ac], R240 ;  /* 0x0001acf001007387 */ /* 0x0003e60000100800 */
[C---:B----4-:R-:W-:Y:S01]  /*12540*/  IMAD.WIDE R12, R2.reuse, 0x2, R226 ;  /* 0x00000002020c7825 */ /* 0x050fe200078e02e2 */
[----:B------:R-:W4:Y:S03]  /*12550*/  LDL.64 R216, [R1+0x620] ;  /* 0x0006200001d87983 */ /* 0x000f260000100a00 */
[C---:B0-----:R-:W-:Y:S01]  /*12560*/  IMAD.WIDE R4, R2.reuse, 0x2, R222 ;  /* 0x0000000202047825 */ /* 0x041fe200078e02de */
[----:B------:R-:W4:Y:S03]  /*12570*/  LDL.64 R14, [R1+0x618] ;  /* 0x00061800010e7983 */ /* 0x000f260000100a00 */
[C---:B------:R-:W-:Y:S01]  /*12580*/  IMAD.WIDE R6, R2.reuse, 0x2, R220 ;  /* 0x0000000202067825 */ /* 0x040fe200078e02dc */
[----:B------:R-:W4:Y:S04]  /*12590*/  LDL.64 R224, [R1+0x628] ;  /* 0x0006280001e07983 */ /* 0x000f280000100a00 */
[----:B------:R-:W4:Y:S04]  /*125a0*/  LDL.64 R222, [R1+0x610] ;  /* 0x0006100001de7983 */ /* 0x000f280000100a00 */
[----:B------:R-:W4:Y:S04]  /*125b0*/  LDL.64 R220, [R1+0x608] ;  /* 0x0006080001dc7983 */ /* 0x000f280000100a00 */
[----:B-1----:R-:W4:Y:S04]  /*125c0*/  LDG.E.U16 R240, desc[UR4][R8.64] ;  /* 0x0000000408f07981 */ /* 0x002f28000c1e1500 */
[----:B------:R0:W-:Y:S04]  /*125d0*/  STL [R1+0x94], R239 ;  /* 0x000094ef01007387 */ /* 0x0001e80000100800 */
[----:B------:R1:W-:Y:S04]  /*125e0*/  STL [R1+0x15c], R235 ;  /* 0x00015ceb01007387 */ /* 0x0003e80000100800 */
[----:B0-----:R0:W4:Y:S04]  /*125f0*/  LDG.E.U16 R239, desc[UR4][R10.64] ;  /* 0x000000040aef7981 */ /* 0x001128000c1e1500 */
[----:B-1----:R1:W4:Y:S04]  /*12600*/  LDG.E.U16 R235, desc[UR4][R12.64] ;  /* 0x000000040ceb7981 */ /* 0x002328000c1e1500 */
[----:B------:R0:W-:Y:S04]  /*12610*/  STL [R1+0x18c], R234 ;  /* 0x00018cea01007387 */ /* 0x0001e80000100800 */
[----:B0-----:R3:W4:Y:S04]  /*12620*/  LDG.E.U16 R234, desc[UR4][R4.64] ;  /* 0x0000000404ea7981 */ /* 0x001728000c1e1500 */
[----:B------:R0:W-:Y:S04]  /*12630*/  STL [R1+0x1a0], R238 ;  /* 0x0001a0ee01007387 */ /* 0x0001e80000100800 */
[----:B0-----:R0:W4:Y:S01]  /*12640*/  LDG.E.U16 R238, desc[UR4][R6.64] ;  /* 0x0000000406ee7981 */ /* 0x001122000c1e1500 */
[----:B------:R-:W-:-:S03]  /*12650*/  IMAD.WIDE R10, R2, 0x2, R218 ;  /* 0x00000002020a7825 */ /* 0x000fc600078e02da */
[----:B------:R0:W-:Y:S01]  /*12660*/  STL [R1+0x90], R237 ;  /* 0x000090ed01007387 */ /* 0x0001e20000100800 */
[----:B-1----:R-:W-:-:S03]  /*12670*/  IMAD.WIDE R12, R2, 0x2, R20 ;  /* 0x00000002020c7825 */ /* 0x002fc600078e0214 */
[----:B------:R-:W4:Y:S01]  /*12680*/  LDL.64 R230, [R1+0x600] ;  /* 0x0006000001e67983 */ /* 0x000f220000100a00 */
[----:B---3--:R-:W-:-:S03]  /*12690*/  IMAD.WIDE R4, R2, 0x2, R18 ;  /* 0x0000000202047825 */ /* 0x008fc600078e0212 */
[----:B------:R-:W3:Y:S01]  /*126a0*/  LDL.64 R20, [R1+0x5f8] ;  /* 0x0005f80001147983 */ /* 0x000ee20000100a00 */
[----:B0-----:R-:W-:-:S03]  /*126b0*/  IMAD.WIDE R6, R2, 0x2, R22 ;  /* 0x0000000202067825 */ /* 0x001fc600078e0216 */
[----:B------:R-:W3:Y:S04]  /*126c0*/  LDL.64 R18, [R1+0x5f0] ;  /* 0x0005f00001127983 */ /* 0x000ee80000100a00 */
[----:B------:R-:W3:Y:S04]  /*126d0*/  LDL.64 R218, [R1+0x5e8] ;  /* 0x0005e80001da7983 */ /* 0x000ee80000100a00 */
[----:B------:R-:W3:Y:S04]  /*126e0*/  LDL.64 R22, [R1+0x5e0] ;  /* 0x0005e00001167983 */ /* 0x000ee80000100a00 */
[----:B------:R0:W-:Y:S04]  /*126f0*/  STL [R1+0x150], R236 ;  /* 0x000150ec01007387 */ /* 0x0001e80000100800 */
[----:B------:R-:W3:Y:S04]  /*12700*/  LDG.E.U16 R237, desc[UR4][R10.64] ;  /* 0x000000040aed7981 */ /* 0x000ee8000c1e1500 */
[----:B------:R1:W-:Y:S04]  /*12710*/  STL [R1+0x180], R233 ;  /* 0x000180e901007387 */ /* 0x0003e80000100800 */
[----:B0-----:R-:W3:Y:S01]  /*12720*/  LDG.E.U16 R236, desc[UR4][R12.64] ;  /* 0x000000040cec7981 */ /* 0x001ee2000c1e1500 */
[----:B------:R-:W-:-:S03]  /*12730*/  IMAD.WIDE R8, R2, 0x2, R16 ;  /* 0x0000000202087825 */ /* 0x000fc600078e0210 */
[----:B-1----:R4:W3:Y:S04]  /*12740*/  LDG.E.U16 R233, desc[UR4][R4.64] ;  /* 0x0000000404e97981 */ /* 0x0028e8000c1e1500 */
[----:B--2---:R0:W-:Y:S04]  /*12750*/  STL [R1+0x194], R0 ;  /* 0x0001940001007387 */ /* 0x0041e80000100800 */
[----:B0-----:R0:W2:Y:S04]  /*12760*/  LDG.E.U16 R0, desc[UR4][R6.64] ;  /* 0x0000000406007981 */ /* 0x0010a8000c1e1500 */
[----:B------:R1:W-:Y:S04]  /*12770*/  STL [R1+0x8c], R232 ;  /* 0x00008ce801007387 */ /* 0x0003e80000100800 */
[----:B-1----:R1:W2:Y:S04]  /*12780*/  LDG.E.U16 R232, desc[UR4][R8.64] ;  /* 0x0000000408e87981 */ /* 0x0022a8000c1e1500 */
[----:B------:R1:W-:Y:S04]  /*12790*/  STL [R1+0x148], R3 ;  /* 0x0001480301007387 */ /* 0x0003e80000100800 */
[----:B------:R-:W2:Y:S04]  /*127a0*/  LDL.64 R226, [R1+0x5c8] ;  /* 0x0005c80001e27983 */ /* 0x000ea80000100a00 */
[----:B------:R-:W2:Y:S04]  /*127b0*/  LDL.64 R16, [R1+0x5d8] ;  /* 0x0005d80001107983 */ /* 0x000ea80000100a00 */
[----:B------:R-:W2:Y:S01]  /*127c0*/  LDL.64 R228, [R1+0x5d0] ;  /* 0x0005d00001e47983 */ /* 0x000ea20000100a00 */
[----:B----4-:R-:W-:-:S03]  /*127d0*/  IMAD.WIDE R4, R2, 0x2, R216 ;  /* 0x0000000202047825 */ /* 0x010fc600078e02d8 */
[----:B------:R-:W4:Y:S01]  /*127e0*/  LDL.64 R216, [R1+0x5c0] ;  /* 0x0005c00001d87983 */ /* 0x000f220000100a00 */
[----:B0-----:R-:W-:-:S03]  /*127f0*/  IMAD.WIDE R6, R2, 0x2, R14 ;  /* 0x0000000202067825 */ /* 0x001fc600078e020e */
[----:B------:R-:W4:Y:S01]  /*12800*/  LDL.64 R14, [R1+0x5b8] ;  /* 0x0005b800010e7983 */ /* 0x000f220000100a00 */
[----:B-1----:R-:W-:-:S03]  /*12810*/  IMAD.WIDE R8, R2, 0x2, R222 ;  /* 0x0000000202087825 */ /* 0x002fc600078e02de */
[----:B------:R0:W-:Y:S01]  /*12820*/  STL [R1+0x174], R240 ;  /* 0x000174f001007387 */ /* 0x0001e20000100800 */
[----:B------:R-:W-:-:S05]  /*12830*/  IMAD.WIDE R12, R2, 0x2, R224 ;  /* 0x00000002020c7825 */ /* 0x000fca00078e02e0 */
[----:B------:R-:W4:Y:S01]  /*12840*/  LDG.E.U16 R3, desc[UR4][R12.64] ;  /* 0x000000040c037981 */ /* 0x000f22000c1e1500 */
[----:B------:R-:W-:-:S03]  /*12850*/  IMAD.WIDE R10, R2, 0x2, R220 ;  /* 0x00000002020a7825 */ /* 0x000fc600078e02dc */
[----:B0-----:R-:W4:Y:S04]  /*12860*/  LDG.E.U16 R240, desc[UR4][R4.64] ;  /* 0x0000000404f07981 */ /* 0x001f28000c1e1500 */
[----:B------:R0:W-:Y:S04]  /*12870*/  STL [R1+0x184], R239 ;  /* 0x000184ef01007387 */ /* 0x0001e80000100800 */
[----:B------:R1:W-:Y:S04]  /*12880*/  STL [R1+0x88], R235 ;  /* 0x000088eb01007387 */ /* 0x0003e80000100800 */
[----:B0-----:R-:W4:Y:S04]  /*12890*/  LDG.E.U16 R239, desc[UR4][R6.64] ;  /* 0x0000000406ef7981 */ /* 0x001f28000c1e1500 */
[----:B-1----:R3:W4:Y:S04]  /*128a0*/  LDG.E.U16 R235, desc[UR4][R8.64] ;  /* 0x0000000408eb7981 */ /* 0x002728000c1e1500 */
[----:B------:R0:W-:Y:S04]  /*128b0*/  STL [R1+0x140], R234 ;  /* 0x000140ea01007387 */ /* 0x0001e80000100800 */
[----:B0-----:R0:W4:Y:S04]  /*128c0*/  LDG.E.U16 R234, desc[UR4][R10.64] ;  /* 0x000000040aea7981 */ /* 0x001128000c1e1500 */
[----:B------:R-:W-:Y:S04]  /*128d0*/  STL [R1+0x160], R238 ;  /* 0x000160ee01007387 */ /* 0x000fe80000100800 */
[----:B------:R-:W4:Y:S04]  /*128e0*/  LDL.64 R222, [R1+0x5a8] ;  /* 0x0005a80001de7983 */ /* 0x000f280000100a00 */
[----:B------:R-:W4:Y:S04]  /*128f0*/  LDL.64 R224, [R1+0x5b0] ;  /* 0x0005b00001e07983 */ /* 0x000f280000100a00 */
[----:B------:R-:W4:Y:S01]  /*12900*/  LDL.64 R220, [R1+0x5a0] ;  /* 0x0005a00001dc7983 */ /* 0x000f220000100a00 */
[----:B---3--:R-:W-:-:S03]  /*12910*/  IMAD.WIDE R8, R2, 0x2, R20 ;  /* 0x0000000202087825 */ /* 0x008fc600078e0214 */
[----:B------:R-:W3:Y:S01]  /*12920*/  LDL.64 R20, [R1+0x598] ;  /* 0x0005980001147983 */ /* 0x000ee20000100a00 */
[----:B0-----:R-:W-:-:S03]  /*12930*/  IMAD.WIDE R10, R2, 0x2, R18 ;  /* 0x00000002020a7825 */ /* 0x001fc600078e0212 */
[----:B------:R-:W3:Y:S01]  /*12940*/  LDL.64 R18, [R1+0x590] ;  /* 0x0005900001127983 */ /* 0x000ee20000100a00 */
[----:B------:R-:W-:-:S04]  /*12950*/  IMAD.WIDE R12, R2, 0x2, R218 ;  /* 0x00000002020c7825 */ /* 0x000fc800078e02da */
[C---:B------:R-:W-:Y:S01]  /*12960*/  IMAD.WIDE R4, R2.reuse, 0x2, R22 ;  /* 0x0000000202047825 */ /* 0x040fe200078e0216 */
[----:B------:R0:W-:Y:S04]  /*12970*/  STL [R1+0x178], R237 ;  /* 0x000178ed01007387 */ /* 0x0001e80000100800 */
[----:B------:R1:W-:Y:S01]  /*12980*/  STL [R1+0x84], R236 ;  /* 0x000084ec01007387 */ /* 0x0003e20000100800 */
[----:B------:R-:W-:-:S03]  /*12990*/  IMAD.WIDE R6, R2, 0x2, R230 ;  /* 0x0000000202067825 */ /* 0x000fc600078e02e6 */
[----:B0-----:R-:W3:Y:S04]  /*129a0*/  LDG.E.U16 R237, desc[UR4][R8.64] ;  /* 0x0000000408ed7981 */ /* 0x001ee8000c1e1500 */
[----:B------:R0:W-:Y:S04]  /*129b0*/  STL [R1+0x134], R233 ;  /* 0x000134e901007387 */ /* 0x0001e80000100800 */
[----:B------:R-:W3:Y:S04]  /*129c0*/  LDG.E.U16 R238, desc[UR4][R6.64] ;  /* 0x0000000406ee7981 */ /* 0x000ee8000c1e1500 */
[----:B-1----:R-:W3:Y:S04]  /*129d0*/  LDG.E.U16 R236, desc[UR4][R10.64] ;  /* 0x000000040aec7981 */ /* 0x002ee8000c1e1500 */
[----:B0-----:R0:W3:Y:S04]  /*129e0*/  LDG.E.U16 R233, desc[UR4][R12.64] ;  /* 0x000000040ce97981 */ /* 0x0010e8000c1e1500 */
[----:B--2---:R1:W-:Y:S04]  /*129f0*/  STL [R1+0x154], R0 ;  /* 0x0001540001007387 */ /* 0x0043e80000100800 */
[----:B-1----:R4:W2:Y:S01]  /*12a00*/  LDG.E.U16 R0, desc[UR4][R4.64] ;  /* 0x0000000404007981 */ /* 0x0028a2000c1e1500 */
[----:B0-----:R-:W-:-:S03]  /*12a10*/  IMAD.WIDE R12, R2, 0x2, R226 ;  /* 0x00000002020c7825 */ /* 0x001fc600078e02e2 */
[----:B------:R0:W-:Y:S01]  /*12a20*/  STL [R1+0x16c], R232 ;  /* 0x00016ce801007387 */ /* 0x0001e20000100800 */
[----:B------:R-:W-:-:S03]  /*12a30*/  IMAD.WIDE R8, R2, 0x2, R16 ;  /* 0x0000000202087825 */ /* 0x000fc600078e0210 */
[----:B------:R-:W2:Y:S01]  /*12a40*/  LDL.64 R218, [R1+0x588] ;  /* 0x0005880001da7983 */ /* 0x000ea20000100a00 */
[----:B------:R-:W-:-:S03]  /*12a50*/  IMAD.WIDE R10, R2, 0x2, R228 ;  /* 0x00000002020a7825 */ /* 0x000fc600078e02e4 */
[----:B------:R-:W2:Y:S04]  /*12a60*/  LDL.64 R22, [R1+0x580] ;  /* 0x0005800001167983 */ /* 0x000ea80000100a00 */
[----:B------:R-:W2:Y:S01]  /*12a70*/  LDL.64 R16, [R1+0x578] ;  /* 0x0005780001107983 */ /* 0x000ea20000100a00 */
[----:B----4-:R-:W-:-:S03]  /*12a80*/  IMAD.WIDE R4, R2, 0x2, R216 ;  /* 0x0000000202047825 */ /* 0x010fc600078e02d8 */
[----:B------:R1:W4:Y:S01]  /*12a90*/  LDG.E.U16 R217, desc[UR4][R12.64] ;  /* 0x000000040cd97981 */ /* 0x000322000c1e1500 */
[----:B------:R-:W-:-:S03]  /*12aa0*/  IMAD.WIDE R6, R2, 0x2, R14 ;  /* 0x0000000202067825 */ /* 0x000fc600078e020e */
[----:B0-----:R-:W4:Y:S04]  /*12ab0*/  LDG.E.U16 R232, desc[UR4][R8.64] ;  /* 0x0000000408e87981 */ /* 0x001f28000c1e1500 */
[----:B------:R-:W4:Y:S04]  /*12ac0*/  LDL.64 R230, [R1+0x570] ;  /* 0x0005700001e67983 */ /* 0x000f280000100a00 */
[----:B------:R-:W4:Y:S04]  /*12ad0*/  LDL.64 R14, [R1+0x568] ;  /* 0x00056800010e7983 */ /* 0x000f280000100a00 */
[----:B------:R0:W-:Y:S04]  /*12ae0*/  STL [R1+0x80], R3 ;  /* 0x0000800301007387 */ /* 0x0001e80000100800 */
[----:B0-----:R0:W4:Y:S01]  /*12af0*/  LDG.E.U16 R3, desc[UR4][R10.64] ;  /* 0x000000040a037981 */ /* 0x001122000c1e1500 */
[----:B-1----:R-:W-:-:S05]  /*12b00*/  IMAD.WIDE R12, R2, 0x2, R222 ;  /* 0x00000002020c7825 */ /* 0x002fca00078e02de */
[----:B------:R2:W4:Y:S04]  /*12b10*/  LDG.E.U16 R216, desc[UR4][R12.64] ;  /* 0x000000040cd87981 */ /* 0x000528000c1e1500 */
[----:B------:R-:W-:Y:S04]  /*12b20*/  STL [R1+0x12c], R240 ;  /* 0x00012cf001007387 */ /* 0x000fe80000100800 */
[----:B------:R-:W-:Y:S01]  /*12b30*/  STL [R1+0x144], R239 ;  /* 0x000144ef01007387 */ /* 0x000fe20000100800 */
[----:B0-----:R-:W-:-:S04]  /*12b40*/  IMAD.WIDE R10, R2, 0x2, R224 ;  /* 0x00000002020a7825 */ /* 0x001fc800078e02e0 */
[----:B---3--:R-:W-:-:S04]  /*12b50*/  IMAD.WIDE R8, R2, 0x2, R18 ;  /* 0x0000000202087825 */ /* 0x008fc800078e0212 */
[C---:B--2---:R-:W-:Y:S01]  /*12b60*/  IMAD.WIDE R12, R2.reuse, 0x2, R218 ;  /* 0x00000002020c7825 */ /* 0x044fe200078e02da */
[----:B----4-:R-:W-:Y:S04]  /*12b70*/  STL [R1+0xb94], R217 ;  /* 0x000b94d901007387 */ /* 0x010fe80000100800 */
[----:B------:R0:W-:Y:S04]  /*12b80*/  STL [R1+0x158], R235 ;  /* 0x000158eb01007387 */ /* 0x0001e80000100800 */
[----:B------:R1:W-:Y:S04]  /*12b90*/  STL [R1+0x7c], R234 ;  /* 0x00007cea01007387 */ /* 0x0003e80000100800 */
[----:B------:R-:W2:Y:S04]  /*12ba0*/  LDL.64 R228, [R1+0x560] ;  /* 0x0005600001e47983 */ /* 0x000ea80000100a00 */
[----:B0-----:R0:W3:Y:S04]  /*12bb0*/  LDG.E.U16 R235, desc[UR4][R4.64] ;  /* 0x0000000404eb7981 */ /* 0x0010e8000c1e1500 */
[----:B-1----:R1:W4:Y:S04]  /*12bc0*/  LDG.E.U16 R234, desc[UR4][R6.64] ;  /* 0x0000000406ea7981 */ /* 0x002328000c1e1500 */
[----:B------:R-:W2:Y:S01]  /*12bd0*/  LDL.64 R226, [R1+0x558] ;  /* 0x0005580001e27983 */ /* 0x000ea20000100a00 */
[----:B0-----:R-:W-:-:S03]  /*12be0*/  IMAD.WIDE R4, R2, 0x2, R220 ;  /* 0x0000000202047825 */ /* 0x001fc600078e02dc */
[----:B------:R-:W3:Y:S01]  /*12bf0*/  LDL.64 R220, [R1+0x550] ;  /* 0x0005500001dc7983 */ /* 0x000ee20000100a00 */
[----:B-1----:R-:W-:-:S03]  /*12c00*/  IMAD.WIDE R6, R2, 0x2, R20 ;  /* 0x0000000202067825 */ /* 0x002fc600078e0214 */
[----:B------:R-:W4:Y:S04]  /*12c10*/  LDL.64 R20, [R1+0x548] ;  /* 0x0005480001147983 */ /* 0x000f280000100a00 */
[----:B------:R-:W3:Y:S04]  /*12c20*/  LDL.64 R18, [R1+0x540] ;  /* 0x0005400001127983 */ /* 0x000ee80000100a00 */
[----:B------:R-:W-:Y:S04]  /*12c30*/  STL [R1+0x120], R238 ;  /* 0x000120ee01007387 */ /* 0x000fe80000100800 */
[----:B------:R-:W-:Y:S04]  /*12c40*/  STL [R1+0x138], R237 ;  /* 0x000138ed01007387 */ /* 0x000fe80000100800 */
[----:B------:R-:W-:Y:S04]  /*12c50*/  STL [R1+0x14c], R236 ;  /* 0x00014cec01007387 */ /* 0x000fe80000100800 */
[----:B------:R0:W3:Y:S02]  /*12c60*/  LDG.E.U16 R217, desc[UR4][R10.64] ;  /* 0x000000040ad97981 */ /* 0x0000e4000c1e1500 */
[----:B0-----:R-:W-:-:S05]  /*12c70*/  IMAD.WIDE R10, R2, 0x2, R14 ;  /* 0x00000002020a7825 */ /* 0x001fca00078e020e */
[----:B------:R-:W3:Y:S04]  /*12c80*/  LDG.E.U16 R247, desc[UR4][R10.64] ;  /* 0x000000040af77981 */ /* 0x000ee8000c1e1500 */
[----:B------:R0:W-:Y:S04]  /*12c90*/  STL [R1+0xb98], R216 ;  /* 0x000b98d801007387 */ /* 0x0001e80000100800 */
[----:B------:R1:W-:Y:S04]  /*12ca0*/  STL [R1+0x74], R233 ;  /* 0x000074e901007387 */ /* 0x0003e80000100800 */
[----:B------:R1:W-:Y:S04]  /*12cb0*/  STL [R1+0x118], R0 ;  /* 0x0001180001007387 */ /* 0x0003e80000100800 */
[----:B0-----:R0:W3:Y:S04]  /*12cc0*/  LDG.E.U16 R216, desc[UR4][R4.64] ;  /* 0x0000000404d87981 */ /* 0x0010e8000c1e1500 */
[----:B-1----:R1:W3:Y:S04]  /*12cd0*/  LDG.E.U16 R233, desc[UR4][R6.64] ;  /* 0x0000000406e97981 */ /* 0x0022e8000c1e1500 */
[----:B------:R-:W3:Y:S01]  /*12ce0*/  LDL.64 R224, [R1+0x538] ;  /* 0x0005380001e07983 */ /* 0x000ee20000100a00 */
[----:B0-----:R-:W-:-:S03]  /*12cf0*/  IMAD.WIDE R4, R2, 0x2, R22 ;  /* 0x0000000202047825 */ /* 0x001fc600078e0216 */
[----:B------:R-:W3:Y:S01]  /*12d00*/  LDL.64 R222, [R1+0x530] ;  /* 0x0005300001de7983 */ /* 0x000ee20000100a00 */
[----:B-1----:R-:W-:-:S03]  /*12d10*/  IMAD.WIDE R6, R2, 0x2, R16 ;  /* 0x0000000202067825 */ /* 0x002fc600078e0210 */
[----:B------:R-:W3:Y:S04]  /*12d20*/  LDL.64 R218, [R1+0x528] ;  /* 0x0005280001da7983 */ /* 0x000ee80000100a00 */
[----:B------:R-:W3:Y:S04]  /*12d30*/  LDL.64 R22, [R1+0x520] ;  /* 0x0005200001167983 */ /* 0x000ee80000100a00 */
[----:B------:R0:W-:Y:S04]  /*12d40*/  STL [R1+0x130], R232 ;  /* 0x000130e801007387 */ /* 0x0001e80000100800 */
[----:B------:R-:W3:Y:S04]  /*12d50*/  LDL.64 R16, [R1+0x518] ;  /* 0x0005180001107983 */ /* 0x000ee80000100a00 */
[----:B------:R1:W-:Y:S04]  /*12d60*/  STL [R1+0x13c], R3 ;  /* 0x00013c0301007387 */ /* 0x0003e80000100800 */
[----:B------:R1:W3:Y:S04]  /*12d70*/  LDG.E.U16 R0, desc[UR4][R8.64] ;  /* 0x0000000408007981 */ /* 0x0002e8000c1e1500 */
[----:B0-----:R-:W3:Y:S04]  /*12d80*/  LDG.E.U16 R232, desc[UR4][R4.64] ;  /* 0x0000000404e87981 */ /* 0x001ee8000c1e1500 */
[----:B-1----:R-:W3:Y:S01]  /*12d90*/  LDG.E.U16 R3, desc[UR4][R12.64] ;  /* 0x000000040c037981 */ /* 0x002ee2000c1e1500 */
[----:B------:R-:W-:-:S03]  /*12da0*/  IMAD.WIDE R8, R2, 0x2, R230 ;  /* 0x0000000202087825 */ /* 0x000fc600078e02e6 */
[----:B------:R-:W3:Y:S04]  /*12db0*/  LDG.E.U16 R231, desc[UR4][R6.64] ;  /* 0x0000000406e77981 */ /* 0x000ee8000c1e1500 */
[----:B------:R2:W3:Y:S02]  /*12dc0*/  LDG.E.U16 R230, desc[UR4][R8.64] ;  /* 0x0000000408e67981 */ /* 0x0004e4000c1e1500 */
[----:B--2---:R-:W-:-:S04]  /*12dd0*/  IMAD.WIDE R8, R2, 0x2, R226 ;  /* 0x0000000202087825 */ /* 0x004fc800078e02e2 */
[----:B----4-:R-:W-:-:S05]  /*12de0*/  IMAD.WIDE R12, R2, 0x2, R20 ;  /* 0x00000002020c7825 */ /* 0x010fca00078e0214 */
[----:B------:R0:W2:Y:S01]  /*12df0*/  LDG.E.U16 R245, desc[UR4][R12.64] ;  /* 0x000000040cf57981 */ /* 0x0000a2000c1e1500 */
[----:B---3--:R-:W-:-:S04]  /*12e00*/  IMAD.WIDE R10, R2, 0x2, R220 ;  /* 0x00000002020a7825 */ /* 0x008fc800078e02dc */
[----:B------:R-:W-:-:S04]  /*12e10*/  IMAD.WIDE R4, R2, 0x2, R18 ;  /* 0x0000000202047825 */ /* 0x000fc800078e0212 */
[----:B0-----:R-:W-:-:S05]  /*12e20*/  IMAD.WIDE R12, R2, 0x2, R218 ;  /* 0x00000002020c7825 */ /* 0x001fca00078e02da */
[----:B------:R-:W3:Y:S04]  /*12e30*/  LDG.E.U16 R243, desc[UR4][R12.64] ;  /* 0x000000040cf37981 */ /* 0x000ee8000c1e1500 */
[----:B------:R0:W-:Y:S04]  /*12e40*/  STL [R1+0xb9c], R3 ;  /* 0x000b9c0301007387 */ /* 0x0001e80000100800 */
[----:B------:R-:W-:Y:S04]  /*12e50*/  STL [R1+0x110], R235 ;  /* 0x000110eb01007387 */ /* 0x000fe80000100800 */
[----:B------:R-:W-:Y:S04]  /*12e60*/  STL [R1+0x124], R234 ;  /* 0x000124ea01007387 */ /* 0x000fe80000100800 */
[----:B------:R-:W4:Y:S04]  /*12e70*/  LDL.64 R14, [R1+0x510] ;  /* 0x00051000010e7983 */ /* 0x000f280000100a00 */
[----:B------:R-:W-:Y:S04]  /*12e80*/  STL [R1+0xba0], R247 ;  /* 0x000ba0f701007387 */ /* 0x000fe80000100800 */
[----:B------:R-:W4:Y:S04]  /*12e90*/  LDL.64 R226, [R1+0x508] ;  /* 0x0005080001e27983 */ /* 0x000f280000100a00 */
[----:B------:R-:W4:Y:S04]  /*12ea0*/  LDL.64 R220, [R1+0x500] ;  /* 0x0005000001dc7983 */ /* 0x000f280000100a00 */
[----:B------:R-:W-:Y:S04]  /*12eb0*/  STL [R1+0x128], R217 ;  /* 0x000128d901007387 */ /* 0x000fe80000100800 */
[----:B------:R1:W-:Y:S04]  /*12ec0*/  STL [R1+0x100], R216 ;  /* 0x000100d801007387 */ /* 0x0003e80000100800 */
[----:B0-----:R0:W4:Y:S04]  /*12ed0*/  LDG.E.U16 R3, desc[UR4][R8.64] ;  /* 0x0000000408037981 */ /* 0x001128000c1e1500 */
[----:B-1----:R-:W4:Y:S04]  /*12ee0*/  LDL.64 R216, [R1+0x4f8] ;  /* 0x0004f80001d87983 */ /* 0x002f280000100a00 */
[----:B------:R1:W-:Y:S04]  /*12ef0*/  STL [R1+0x114], R233 ;  /* 0x000114e901007387 */ /* 0x0003e80000100800 */
[----:B------:R-:W4:Y:S04]  /*12f00*/  LDL.64 R20, [R1+0x4f0] ;  /* 0x0004f00001147983 */ /* 0x000f280000100a00 */
[----:B------:R1:W-:Y:S04]  /*12f10*/  STL [R1+0x11c], R0 ;  /* 0x00011c0001007387 */ /* 0x0003e80000100800 */
[----:B------:R-:W4:Y:S01]  /*12f20*/  LDL.64 R18, [R1+0x4e8] ;  /* 0x0004e80001127983 */ /* 0x000f220000100a00 */
[----:B0-----:R-:W-:-:S04]  /*12f30*/  IMAD.WIDE R8, R2, 0x2, R224 ;  /* 0x0000000202087825 */ /* 0x001fc800078e02e0 */
[C---:B------:R-:W-:Y:S01]  /*12f40*/  IMAD.WIDE R6, R2.reuse, 0x2, R228 ;  /* 0x0000000202067825 */ /* 0x040fe200078e02e4 */
[----:B-1----:R-:W4:Y:S04]  /*12f50*/  LDG.E.U16 R233, desc[UR4][R8.64] ;  /* 0x0000000408e97981 */ /* 0x002f28000c1e1500 */
[----:B------:R0:W4:Y:S04]  /*12f60*/  LDG.E.U16 R234, desc[UR4][R6.64] ;  /* 0x0000000406ea7981 */ /* 0x000128000c1e1500 */
[----:B------:R-:W4:Y:S04]  /*12f70*/  LDG.E.U16 R229, desc[UR4][R10.64] ;  /* 0x000000040ae57981 */ /* 0x000f28000c1e1500 */
[----:B------:R1:W4:Y:S01]  /*12f80*/  LDG.E.U16 R0, desc[UR4][R4.64] ;  /* 0x0000000404007981 */ /* 0x000322000c1e1500 */
[----:B0-----:R-:W-:-:S04]  /*12f90*/  IMAD.WIDE R6, R2, 0x2, R16 ;  /* 0x0000000202067825 */ /* 0x001fc800078e0210 */
[----:B-1----:R-:W-:-:S04]  /*12fa0*/  IMAD.WIDE R4, R2, 0x2, R22 ;  /* 0x0000000202047825 */ /* 0x002fc800078e0216 */
[----:B------:R-:W-:-:S05]  /*12fb0*/  IMAD.WIDE R10, R2, 0x2, R222 ;  /* 0x00000002020a7825 */ /* 0x000fca00078e02de */
[----:B------:R-:W4:Y:S04]  /*12fc0*/  LDG.E.U16 R228, desc[UR4][R10.64] ;  /* 0x000000040ae47981 */ /* 0x000f28000c1e1500 */
[----:B--2---:R-:W-:Y:S04]  /*12fd0*/  STL [R1+0xba4], R245 ;  /* 0x000ba4f501007387 */ /* 0x004fe80000100800 */
[----:B------:R-:W2:Y:S04]  /*12fe0*/  LDL.64 R22, [R1+0x4d8] ;  /* 0x0004d80001167983 */ /* 0x000ea80000100a00 */
[----:B------:R-:W2:Y:S04]  /*12ff0*/  LDL.64 R218, [R1+0x4e0] ;  /* 0x0004e00001da7983 */ /* 0x000ea80000100a00 */
[----:B------:R-:W2:Y:S04]  /*13000*/  LDL.64 R16, [R1+0x4d0] ;  /* 0x0004d00001107983 */ /* 0x000ea80000100a00 */
[----:B------:R0:W-:Y:S04]  /*13010*/  STL [R1+0xf0], R232 ;  /* 0x0000f0e801007387 */ /* 0x0001e80000100800 */
[----:B------:R1:W-:Y:S04]  /*13020*/  STL [R1+0x108], R231 ;  /* 0x000108e701007387 */ /* 0x0003e80000100800 */
[----:B------:R4:W-:Y:S04]  /*13030*/  STL [R1+0x10c], R230 ;  /* 0x00010ce601007387 */ /* 0x0009e80000100800 */
[----:B0-----:R-:W2:Y:S04]  /*13040*/  LDG.E.U16 R232, desc[UR4][R4.64] ;  /* 0x0000000404e87981 */ /* 0x001ea8000c1e1500 */
[----:B-1----:R-:W2:Y:S04]  /*13050*/  LDG.E.U16 R231, desc[UR4][R6.64] ;  /* 0x0000000406e77981 */ /* 0x002ea8000c1e1500 */
[----:B---3--:R-:W-:Y:S04]  /*13060*/  STL [R1+0xba8], R243 ;  /* 0x000ba8f301007387 */ /* 0x008fe80000100800 */
[----:B------:R-:W3:Y:S04]  /*13070*/  LDL.64 R222, [R1+0x4c0] ;  /* 0x0004c00001de7983 */ /* 0x000ee80000100a00 */
[----:B------:R-:W3:Y:S01]  /*13080*/  LDL.64 R224, [R1+0x4c8] ;  /* 0x0004c80001e07983 */ /* 0x000ee20000100a00 */
[----:B----4-:R-:W-:-:S05]  /*13090*/  IMAD.WIDE R8, R2, 0x2, R226 ;  /* 0x0000000202087825 */ /* 0x010fca00078e02e2 */
[----:B------:R0:W4:Y:S02]  /*130a0*/  LDG.E.U16 R241, desc[UR4][R8.64] ;  /* 0x0000000408f17981 */ /* 0x000124000c1e1500 */
[----:B0-----:R-:W-:-:S05]  /*130b0*/  IMAD.WIDE R8, R2, 0x2, R18 ;  /* 0x0000000202087825 */ /* 0x001fca00078e0212 */
[----:B------:R-:W3:Y:S01]  /*130c0*/  LDG.E.U16 R239, desc[UR4][R8.64] ;  /* 0x0000000408ef7981 */ /* 0x000ee2000c1e1500 */
[----:B------:R-:W-:-:S03]  /*130d0*/  IMAD.WIDE R6, R2, 0x2, R14 ;  /* 0x0000000202067825 */ /* 0x000fc600078e020e */
[----:B------:R-:W3:Y:S01]  /*130e0*/  LDL.64 R14, [R1+0x4b8] ;  /* 0x0004b800010e7983 */ /* 0x000ee20000100a00 */
[----:B------:R-:W-:-:S03]  /*130f0*/  IMAD.WIDE R4, R2, 0x2, R220 ;  /* 0x0000000202047825 */ /* 0x000fc600078e02dc */
[----:B------:R-:W-:Y:S04]  /*13100*/  STL [R1+0xd4], R234 ;  /* 0x0000d4ea01007387 */ /* 0x000fe80000100800 */
[----:B------:R0:W3:Y:S02]  /*13110*/  LDG.E.U16 R230, desc[UR4][R6.64] ;  /* 0x0000000406e67981 */ /* 0x0000e4000c1e1500 */
[----:B0-----:R-:W-:-:S04]  /*13120*/  IMAD.WIDE R6, R2, 0x2, R20 ;  /* 0x0000000202067825 */ /* 0x001fc800078e0214 */
[----:B--2---:R-:W-:-:S05]  /*13130*/  IMAD.WIDE R8, R2, 0x2, R16 ;  /* 0x0000000202087825 */ /* 0x004fca00078e0210 */
[----:B------:R-:W2:Y:S04]  /*13140*/  LDG.E.U16 R226, desc[UR4][R8.64] ;  /* 0x0000000408e27981 */ /* 0x000ea8000c1e1500 */
[----:B----4-:R-:W-:Y:S04]  /*13150*/  STL [R1+0xbac], R241 ;  /* 0x000bacf101007387 */ /* 0x010fe80000100800 */
[----:B------:R0:W-:Y:S04]  /*13160*/  STL [R1+0xf8], R3 ;  /* 0x0000f80301007387 */ /* 0x0001e80000100800 */
[----:B------:R-:W-:Y:S04]  /*13170*/  STL [R1+0xfc], R229 ;  /* 0x0000fce501007387 */ /* 0x000fe80000100800 */
[----:B------:R-:W4:Y:S04]  /*13180*/  LDL.64 R12, [R1+0x4b0] ;  /* 0x0004b000010c7983 */ /* 0x000f280000100a00 */
[----:B0-----:R0:W2:Y:S04]  /*13190*/  LDG.E.U16 R3, desc[UR4][R4.64] ;  /* 0x0000000404037981 */ /* 0x0010a8000c1e1500 */
[----:B------:R-:W2:Y:S01]  /*131a0*/  LDL.64 R220, [R1+0x4a8] ;  /* 0x0004a80001dc7983 */ /* 0x000ea20000100a00 */
[----:B0-----:R-:W-:-:S03]  /*131b0*/  IMAD.WIDE R4, R2, 0x2, R216 ;  /* 0x0000000202047825 */ /* 0x001fc600078e02d8 */
[----:B------:R-:W2:Y:S04]  /*131c0*/  LDL.64 R216, [R1+0x4a0] ;  /* 0x0004a00001d87983 */ /* 0x000ea80000100a00 */
[----:B------:R0:W-:Y:S04]  /*131d0*/  STL [R1+0xbc], R0 ;  /* 0x0000bc0001007387 */ /* 0x0001e80000100800 */
[----:B------:R-:W2:Y:S04]  /*131e0*/  LDL.64 R20, [R1+0x498] ;  /* 0x0004980001147983 */ /* 0x000ea80000100a00 */
[----:B------:R-:W2:Y:S04]  /*131f0*/  LDL.64 R18, [R1+0x490] ;  /* 0x0004900001127983 */ /* 0x000ea80000100a00 */
[----:B0-----:R0:W2:Y:S04]  /*13200*/  LDG.E.U16 R0, desc[UR4][R6.64] ;  /* 0x0000000406007981 */ /* 0x0010a8000c1e1500 */
[----:B------:R-:W2:Y:S04]  /*13210*/  LDL.64 R10, [R1+0x488] ;  /* 0x00048800010a7983 */ /* 0x000ea80000100a00 */
[----:B------:R-:W2:Y:S01]  /*13220*/  LDG.E.U16 R229, desc[UR4][R4.64] ;  /* 0x0000000404e57981 */ /* 0x000ea2000c1e1500 */
[----:B0-----:R-:W-:-:S05]  /*13230*/  IMAD.WIDE R6, R2, 0x2, R22 ;  /* 0x0000000202067825 */ /* 0x001fca00078e0216 */
[----:B------:R3:W2:Y:S02]  /*13240*/  LDG.E.U16 R227, desc[UR4][R6.64] ;  /* 0x0000000406e37981 */ /* 0x0006a4000c1e1500 */
[----:B---3--:R-:W-:-:S05]  /*13250*/  IMAD.WIDE R6, R2, 0x2, R222 ;  /* 0x0000000202067825 */ /* 0x008fca00078e02de */
[----:B------:R-:W3:Y:S01]  /*13260*/  LDG.E.U16 R235, desc[UR4][R6.64] ;  /* 0x0000000406eb7981 */ /* 0x000ee2000c1e1500 */
[----:B------:R-:W-:-:S03]  /*13270*/  IMAD.WIDE R4, R2, 0x2, R218 ;  /* 0x0000000202047825 */ /* 0x000fc600078e02da */
[----:B------:R-:W-:Y:S04]  /*13280*/  STL [R1+0xe8], R233 ;  /* 0x0000e8e901007387 */ /* 0x000fe80000100800 */
[----:B------:R-:W-:Y:S04]  /*13290*/  STL [R1+0xbb0], R239 ;  /* 0x000bb0ef01007387 */ /* 0x000fe80000100800 */
[----:B------:R0:W-:Y:S04]  /*132a0*/  STL [R1+0xdc], R228 ;  /* 0x0000dce401007387 */ /* 0x0001e80000100800 */
[----:B------:R-:W3:Y:S04]  /*132b0*/  LDL.64 R218, [R1+0x480] ;  /* 0x0004800001da7983 */ /* 0x000ee80000100a00 */
[----:B------:R-:W-:Y:S04]  /*132c0*/  STL [R1+0x78], R232 ;  /* 0x000078e801007387 */ /* 0x000fe80000100800 */
[----:B------:R1:W-:Y:S04]  /*132d0*/  STL [R1+0xcc], R231 ;  /* 0x0000cce701007387 */ /* 0x0003e80000100800 */
[----:B------:R-:W3:Y:S04]  /*132e0*/  LDL.64 R22, [R1+0x478] ;  /* 0x0004780001167983 */ /* 0x000ee80000100a00 */
[----:B------:R-:W3:Y:S04]  /*132f0*/  LDL.64 R16, [R1+0x470] ;  /* 0x0004700001107983 */ /* 0x000ee80000100a00 */
[----:B0-----:R0:W3:Y:S01]  /*13300*/  LDG.E.U16 R228, desc[UR4][R4.64] ;  /* 0x0000000404e47981 */ /* 0x0010e2000c1e1500 */
[----:B------:R-:W-:-:S03]  /*13310*/  IMAD.WIDE R8, R2, 0x2, R224 ;  /* 0x0000000202087825 */ /* 0x000fc600078e02e0 */
[----:B------:R-:W-:Y:S04]  /*13320*/  STL [R1+0xc8], R230 ;  /* 0x0000c8e601007387 */ /* 0x000fe80000100800 */
[----:B------:R2:W3:Y:S01]  /*13330*/  LDG.E.U16 R237, desc[UR4][R8.64] ;  /* 0x0000000408ed7981 */ /* 0x0004e2000c1e1500 */
[----:B0-----:R-:W-:-:S05]  /*13340*/  IMAD.WIDE R4, R2, 0x2, R14 ;  /* 0x0000000202047825 */ /* 0x001fca00078e020e */
[----:B------:R0:W3:Y:S01]  /*13350*/  LDG.E.U16 R224, desc[UR4][R4.64] ;  /* 0x0000000404e07981 */ /* 0x0000e2000c1e1500 */
[----:B----4-:R-:W-:-:S04]  /*13360*/  IMAD.WIDE R6, R2, 0x2, R12 ;  /* 0x0000000202067825 */ /* 0x010fc800078e020c */
[----:B--2---:R-:W-:-:S05]  /*13370*/  IMAD.WIDE R8, R2, 0x2, R220 ;  /* 0x0000000202087825 */ /* 0x004fca00078e02dc */
[----:B------:R-:W2:Y:S01]  /*13380*/  LDG.E.U16 R233, desc[UR4][R8.64] ;  /* 0x0000000408e97981 */ /* 0x000ea2000c1e1500 */
[----:B0-----:R-:W-:-:S05]  /*13390*/  IMAD.WIDE R4, R2, 0x2, R216 ;  /* 0x0000000202047825 */ /* 0x001fca00078e02d8 */
[----:B-1----:R0:W4:Y:S02]  /*133a0*/  LDG.E.U16 R231, desc[UR4][R4.64] ;  /* 0x0000000404e77981 */ /* 0x002124000c1e1500 */
[C---:B0-----:R-:W-:Y:S02]  /*133b0*/  IMAD.WIDE R4, R2.reuse, 0x2, R20 ;  /* 0x0000000202047825 */ /* 0x041fe400078e0214 */
[----:B---3--:R-:W-:Y:S04]  /*133c0*/  STL [R1+0xb88], R235 ;  /* 0x000b88eb01007387 */ /* 0x008fe80000100800 */
[----:B------:R-:W3:Y:S04]  /*133d0*/  LDL.64 R222, [R1+0x468] ;  /* 0x0004680001de7983 */ /* 0x000ee80000100a00 */
[----:B------:R0:W-:Y:S04]  /*133e0*/  STL [R1+0x64], R3 ;  /* 0x0000640301007387 */ /* 0x0001e80000100800 */
[----:B------:R-:W2:Y:S04]  /*133f0*/  LDL.64 R14, [R1+0x460] ;  /* 0x00046000010e7983 */ /* 0x000ea80000100a00 */
[----:B------:R-:W3:Y:S04]  /*13400*/  LDL.64 R12, [R1+0x458] ;  /* 0x00045800010c7983 */ /* 0x000ee80000100a00 */
[----:B0-----:R0:W3:Y:S04]  /*13410*/  LDG.E.U16 R3, desc[UR4][R6.64] ;  /* 0x0000000406037981 */ /* 0x0010e8000c1e1500 */
[----:B------:R-:W-:Y:S01]  /*13420*/  STL [R1+0xb4], R229 ;  /* 0x0000b4e501007387 */ /* 0x000fe20000100800 */
[----:B0-----:R-:W-:-:S03]  /*13430*/  IMAD.WIDE R6, R2, 0x2, R18 ;  /* 0x0000000202067825 */ /* 0x001fc600078e0212 */
[----:B------:R0:W-:Y:S04]  /*13440*/  STL [R1+0xb0], R0 ;  /* 0x0000b00001007387 */ /* 0x0001e80000100800 */
[----:B------:R1:W3:Y:S01]  /*13450*/  LDG.E.U16 R230, desc[UR4][R6.64] ;  /* 0x0000000406e67981 */ /* 0x0002e2000c1e1500 */
[----:B------:R-:W-:-:S03]  /*13460*/  IMAD.WIDE R8, R2, 0x2, R16 ;  /* 0x0000000202087825 */ /* 0x000fc600078e0210 */
[----:B0-----:R0:W3:Y:S01]  /*13470*/  LDG.E.U16 R0, desc[UR4][R4.64] ;  /* 0x0000000404007981 */ /* 0x0010e2000c1e1500 */
[----:B-1----:R-:W-:-:S03]  /*13480*/  IMAD.WIDE R6, R2, 0x2, R218 ;  /* 0x0000000202067825 */ /* 0x002fc600078e02da */
[----:B------:R-:W3:Y:S01]  /*13490*/  LDG.E.U16 R8, desc[UR4][R8.64] ;  /* 0x0000000408087981 */ /* 0x000ee2000c1e1500 */
[----:B0-----:R-:W-:-:S03]  /*134a0*/  IMAD.WIDE R4, R2, 0x2, R22 ;  /* 0x0000000202047825 */ /* 0x001fc600078e0216 */
[----:B------:R-:W3:Y:S04]  /*134b0*/  LDG.E.U16 R23, desc[UR4][R6.64] ;  /* 0x0000000406177981 */ /* 0x000ee8000c1e1500 */
[----:B------:R2:W3:Y:S01]  /*134c0*/  LDG.E.U16 R17, desc[UR4][R4.64] ;  /* 0x0000000404117981 */ /* 0x0004e2000c1e1500 */
[----:B------:R-:W-:-:S06]  /*134d0*/  IMAD.WIDE R18, R2, 0x2, R10 ;  /* 0x0000000202127825 */ /* 0x000fcc00078e020a */
[----:B------:R-:W3:Y:S04]  /*134e0*/  LDG.E.U16 R18, desc[UR4][R18.64] ;  /* 0x0000000412127981 */ /* 0x000ee8000c1e1500 */
[----:B----4-:R-:W-:Y:S04]  /*134f0*/  STL [R1+0xb8c], R231 ;  /* 0x000b8ce701007387 */ /* 0x010fe80000100800 */
[----:B------:R-:W4:Y:S04]  /*13500*/  LDL.64 R216, [R1+0x450] ;  /* 0x0004500001d87983 */ /* 0x000f280000100a00 */
[----:B------:R-:W4:Y:S04]  /*13510*/  LDL.64 R20, [R1+0x448] ;  /* 0x0004480001147983 */ /* 0x000f280000100a00 */
[----:B------:R-:W4:Y:S04]  /*13520*/  LDL.64 R10, [R1+0x440] ;  /* 0x00044000010a7983 */ /* 0x000f280000100a00 */
[----:B------:R-:W-:Y:S01]  /*13530*/  STL [R1+0x54], R228 ;  /* 0x000054e401007387 */ /* 0x000fe20000100800 */
[----:B--2---:R-:W-:-:S04]  /*13540*/  IMAD.WIDE R4, R2, 0x2, R14 ;  /* 0x0000000202047825 */ /* 0x004fc800078e020e */
[C---:B---3--:R-:W-:Y:S01]  /*13550*/  IMAD.WIDE R14, R2.reuse, 0x2, R12 ;  /* 0x00000002020e7825 */ /* 0x048fe200078e020c */
[----:B------:R4:W2:Y:S05]  /*13560*/  LDG.E.U16 R22, desc[UR4][R4.64] ;  /* 0x0000000404167981 */ /* 0x0008aa000c1e1500 */
[----:B------:R-:W3:Y:S04]  /*13570*/  LDG.E.U16 R14, desc[UR4][R14.64] ;  /* 0x000000040e0e7981 */ /* 0x000ee8000c1e1500 */
[----:B------:R-:W-:Y:S04]  /*13580*/  STL [R1+0xb68], R230 ;  /* 0x000b68e601007387 */ /* 0x000fe80000100800 */
[----:B------:R-:W-:Y:S04]  /*13590*/  STL [R1+0x70], R227 ;  /* 0x000070e301007387 */ /* 0x000fe80000100800 */
[----:B------:R-:W-:Y:S04]  /*135a0*/  STL [R1+0x68], R226 ;  /* 0x000068e201007387 */ /* 0x000fe80000100800 */
[----:B------:R-:W2:Y:S04]  /*135b0*/  LDL.64 R220, [R1+0x438] ;  /* 0x0004380001dc7983 */ /* 0x000ea80000100a00 */
[----:B------:R-:W2:Y:S04]  /*135c0*/  LDL.64 R218, [R1+0x430] ;  /* 0x0004300001da7983 */ /* 0x000ea80000100a00 */
[----:B------:R-:W-:Y:S04]  /*135d0*/  STL [R1+0xb90], R23 ;  /* 0x000b901701007387 */ /* 0x000fe80000100800 */
[----:B------:R0:W-:Y:S04]  /*135e0*/  STL [R1+0xb74], R17 ;  /* 0x000b741101007387 */ /* 0x0001e80000100800 */
[----:B------:R-:W-:Y:S04]  /*135f0*/  STL [R1+0x5c], R224 ;  /* 0x00005ce001007387 */ /* 0x000fe80000100800 */
[----:B------:R-:W-:Y:S04]  /*13600*/  STL [R1+0xb6c], R8 ;  /* 0x000b6c0801007387 */ /* 0x000fe80000100800 */
[----:B0-----:R-:W2:Y:S04]  /*13610*/  LDL.64 R16, [R1+0x428] ;  /* 0x0004280001107983 */ /* 0x001ea80000100a00 */
[----:B------:R-:W2:Y:S01]  /*13620*/  LDL.64 R230, [R1+0x418] ;  /* 0x0004180001e67983 */ /* 0x000ea20000100a00 */
[----:B------:R-:W-:-:S03]  /*13630*/  IMAD.WIDE R6, R2, 0x2, R222 ;  /* 0x0000000202067825 */ /* 0x000fc600078e02de */
[----:B------:R-:W2:Y:S04]  /*13640*/  LDL.64 R234, [R1+0x420] ;  /* 0x0004200001ea7983 */ /* 0x000ea80000100a00 */
[----:B------:R0:W2:Y:S04]  /*13650*/  LDG.E.U16 R13, desc[UR4][R6.64] ;  /* 0x00000004060d7981 */ /* 0x0000a8000c1e1500 */
[----:B------:R-:W-:Y:S04]  /*13660*/  STL [R1+0x58], R3 ;  /* 0x0000580301007387 */ /* 0x000fe80000100800 */
[----:B------:R-:W2:Y:S01]  /*13670*/  LDL.64 R226, [R1+0x410] ;  /* 0x0004100001e27983 */ /* 0x000ea20000100a00 */
[----:B----4-:R-:W-:-:S04]  /*13680*/  IMAD.WIDE R4, R2, 0x2, R216 ;  /* 0x0000000202047825 */ /* 0x010fc800078e02d8 */
[----:B0-----:R-:W-:-:S04]  /*13690*/  IMAD.WIDE R6, R2, 0x2, R20 ;  /* 0x0000000202067825 */ /* 0x001fc800078e0214 */
[C---:B------:R-:W-:Y:S02]  /*136a0*/  IMAD.WIDE R20, R2.reuse, 0x2, R10 ;  /* 0x0000000202147825 */ /* 0x040fe400078e020a */
[----:B------:R0:W4:Y:S04]  /*136b0*/  LDG.E.U16 R11, desc[UR4][R4.64] ;  /* 0x00000004040b7981 */ /* 0x000128000c1e1500 */
[----:B------:R-:W4:Y:S04]  /*136c0*/  LDG.E.U16 R6, desc[UR4][R6.64] ;  /* 0x0000000406067981 */ /* 0x000f28000c1e1500 */
[----:B------:R-:W4:Y:S04]  /*136d0*/  LDG.E.U16 R20, desc[UR4][R20.64] ;  /* 0x0000000414147981 */ /* 0x000f28000c1e1500 */
[----:B---3--:R1:W-:Y:S04]  /*136e0*/  STL [R1+0xb78], R14 ;  /* 0x000b780e01007387 */ /* 0x0083e80000100800 */
[----:B------:R-:W3:Y:S04]  /*136f0*/  LDL.64 R222, [R1+0x408] ;  /* 0x0004080001de7983 */ /* 0x000ee80000100a00 */
[----:B------:R-:W3:Y:S01]  /*13700*/  LDL.64 R216, [R1+0x400] ;  /* 0x0004000001d87983 */ /* 0x000ee20000100a00 */
[----:B--2---:R-:W-:-:S04]  /*13710*/  IMAD.WIDE R220, R2, 0x2, R220 ;  /* 0x0000000202dc7825 */ /* 0x004fc800078e02dc */
[----:B------:R-:W-:-:S05]  /*13720*/  IMAD.WIDE R218, R2, 0x2, R218 ;  /* 0x0000000202da7825 */ /* 0x000fca00078e02da */
[----:B------:R-:W2:Y:S01]  /*13730*/  LDG.E.U16 R7, desc[UR4][R218.64] ;  /* 0x00000004da077981 */ /* 0x000ea2000c1e1500 */
[----:B0-----:R-:W-:-:S03]  /*13740*/  IMAD.WIDE R4, R2, 0x2, R16 ;  /* 0x0000000202047825 */ /* 0x001fc600078e0210 */
[----:B------:R-:W2:Y:S04]  /*13750*/  LDG.E.U16 R16, desc[UR4][R220.64] ;  /* 0x00000004dc107981 */ /* 0x000ea8000c1e1500 */
[----:B------:R0:W2:Y:S02]  /*13760*/  LDG.E.U16 R12, desc[UR4][R4.64] ;  /* 0x00000004040c7981 */ /* 0x0000a4000c1e1500 */
[----:B0-----:R-:W-:-:S06]  /*13770*/  IMAD.WIDE R4, R2, 0x2, R230 ;  /* 0x0000000202047825 */ /* 0x001fcc00078e02e6 */
[----:B------:R-:W2:Y:S04]  /*13780*/  LDG.E.U16 R5, desc[UR4][R4.64] ;  /* 0x0000000404057981 */ /* 0x000ea8000c1e1500 */
[----:B------:R-:W-:Y:S04]  /*13790*/  STL [R1+0x50], R0 ;  /* 0x0000500001007387 */ /* 0x000fe80000100800 */
[----:B-1----:R-:W2:Y:S01]  /*137a0*/  LDL.64 R14, [R1+0x3f8] ;  /* 0x0003f800010e7983 */ /* 0x002ea20000100a00 */
[----:B------:R-:W-:-:S05]  /*137b0*/  IMAD.WIDE R218, R2, 0x2, R226 ;  /* 0x0000000202da7825 */ /* 0x000fca00078e02e2 */
[----:B------:R3:W2:Y:S01]  /*137c0*/  LDG.E.U16 R10, desc[UR4][R218.64] ;  /* 0x00000004da0a7981 */ /* 0x0006a2000c1e1500 */
[----:B------:R-:W-:-:S05]  /*137d0*/  IMAD.WIDE R220, R2, 0x2, R234 ;  /* 0x0000000202dc7825 */ /* 0x000fca00078e02ea */
[----:B------:R0:W2:Y:S04]  /*137e0*/  LDG.E.U16 R21, desc[UR4][R220.64] ;  /* 0x00000004dc157981 */ /* 0x0000a8000c1e1500 */
[----:B----4-:R-:W-:Y:S04]  /*137f0*/  STL [R1+0xb70], R11 ;  /* 0x000b700b01007387 */ /* 0x010fe80000100800 */
[----:B------:R-:W4:Y:S04]  /*13800*/  LDL.64 R224, [R1+0x3f0] ;  /* 0x0003f00001e07983 */ /* 0x000f280000100a00 */
[----:B------:R-:W4:Y:S04]  /*13810*/  LDL.64 R228, [R1+0x3e8] ;  /* 0x0003e80001e47983 */ /* 0x000f280000100a00 */
[----:B------:R-:W4:Y:S01]  /*13820*/  LDL.64 R8, [R1+0x3e0] ;  /* 0x0003e00001087983 */ /* 0x000f220000100a00 */
[----:B---3--:R-:W-:-:S04]  /*13830*/  IMAD.WIDE R218, R2, 0x2, R222 ;  /* 0x0000000202da7825 */ /* 0x008fc800078e02de */
[C---:B------:R-:W-:Y:S02]  /*13840*/  IMAD.WIDE R222, R2.reuse, 0x2, R216 ;  /* 0x0000000202de7825 */ /* 0x040fe400078e02d8 */
[----:B------:R-:W3:Y:S04]  /*13850*/  LDG.E.U16 R218, desc[UR4][R218.64] ;  /* 0x00000004dada7981 */ /* 0x000ee8000c1e1500 */
[----:B------:R1:W3:Y:S04]  /*13860*/  LDG.E.U16 R4, desc[UR4][R222.64] ;  /* 0x00000004de047981 */ /* 0x0002e8000c1e1500 */
[----:B--2---:R2:W-:Y:S04]  /*13870*/  STL [R1+0xb7c], R16 ;  /* 0x000b7c1001007387 */ /* 0x0045e80000100800 */
[----:B------:R-:W-:Y:S04]  /*13880*/  STL [R1+0xb80], R7 ;  /* 0x000b800701007387 */ /* 0x000fe80000100800 */
[----:B------:R-:W3:Y:S04]  /*13890*/  LDL.64 R226, [R1+0x3d8] ;  /* 0x0003d80001e27983 */ /* 0x000ee80000100a00 */
[----:B------:R3:W-:Y:S04]  /*138a0*/  STL [R1+0xb84], R5 ;  /* 0x000b840501007387 */ /* 0x0007e80000100800 */
[----:B--2---:R-:W2:Y:S04]  /*138b0*/  LDL.64 R16, [R1+0x3c8] ;  /* 0x0003c80001107983 */ /* 0x004ea80000100a00 */
[----:B------:R-:W3:Y:S04]  /*138c0*/  LDL.64 R216, [R1+0x3d0] ;  /* 0x0003d00001d87983 */ /* 0x000ee80000100a00 */
[----:B------:R-:W3:Y:S04]  /*138d0*/  LDL.64 R242, [R1+0x3b8] ;  /* 0x0003b80001f27983 */ /* 0x000ee80000100a00 */
[----:B------:R-:W3:Y:S04]  /*138e0*/  LDL.64 R234, [R1+0x3b0] ;  /* 0x0003b00001ea7983 */ /* 0x000ee80000100a00 */
[----:B------:R-:W3:Y:S01]  /*138f0*/  LDL.64 R230, [R1+0x398] ;  /* 0x0003980001e67983 */ /* 0x000ee20000100a00 */
[----:B0-----:R-:W-:-:S03]  /*13900*/  IMAD.WIDE R220, R2, 0x2, R14 ;  /* 0x0000000202dc7825 */ /* 0x001fc600078e020e */
[----:B------:R-:W3:Y:S04]  /*13910*/  LDL.64 R244, [R1+0x3c0] ;  /* 0x0003c00001f47983 */ /* 0x000ee80000100a00 */
[----:B------:R-:W3:Y:S04]  /*13920*/  LDL.64 R238, [R1+0x3a0] ;  /* 0x0003a00001ee7983 */ /* 0x000ee80000100a00 */
[----:B------:R0:W3:Y:S04]  /*13930*/  LDG.E.U16 R15, desc[UR4][R220.64] ;  /* 0x00000004dc0f7981 */ /* 0x0000e8000c1e1500 */
[----:B------:R-:W3:Y:S04]  /*13940*/  LDL.64 R240, [R1+0x3a8] ;  /* 0x0003a80001f07983 */ /* 0x000ee80000100a00 */
[----:B------:R-:W3:Y:S01]  /*13950*/  LDL.64 R250, [R1+0x370] ;  /* 0x0003700001fa7983 */ /* 0x000ee20000100a00 */
[----:B----4-:R-:W-:-:S04]  /*13960*/  IMAD.WIDE R224, R2, 0x2, R224 ;  /* 0x0000000202e07825 */ /* 0x010fc800078e02e0 */
[----:B-1----:R-:W-:-:S04]  /*13970*/  IMAD.WIDE R222, R2, 0x2, R228 ;  /* 0x0000000202de7825 */ /* 0x002fc800078e02e4 */
[C---:B0-----:R-:W-:Y:S01]  /*13980*/  IMAD.WIDE R220, R2.reuse, 0x2, R8 ;  /* 0x0000000202dc7825 */ /* 0x041fe200078e0208 */
[----:B------:R-:W4:Y:S04]  /*13990*/  LDG.E.U16 R219, desc[UR4][R222.64] ;  /* 0x00000004dedb7981 */ /* 0x000f28000c1e1500 */
[----:B------:R3:W4:Y:S04]  /*139a0*/  LDG.E.U16 R19, desc[UR4][R220.64] ;  /* 0x00000004dc137981 */ /* 0x000728000c1e1500 */
[----:B------:R0:W4:Y:S01]  /*139b0*/  LDG.E.U16 R9, desc[UR4][R224.64] ;  /* 0x00000004e0097981 */ /* 0x000122000c1e1500 */
[----:B--2---:R-:W-:-:S03]  /*139c0*/  IMAD.WIDE R228, R2, 0x2, R16 ;  /* 0x0000000202e47825 */ /* 0x004fc600078e0210 */
[----:B------:R-:W2:Y:S01]  /*139d0*/  LDL.64 R16, [R1+0x388] ;  /* 0x0003880001107983 */ /* 0x000ea20000100a00 */
[----:B---3--:R-:W-:-:S03]  /*139e0*/  IMAD.WIDE R220, R2, 0x2, R216 ;  /* 0x0000000202dc7825 */ /* 0x008fc600078e02d8 */
[----:B------:R-:W3:Y:S01]  /*139f0*/  LDL.64 R216, [R1+0x390] ;  /* 0x0003900001d87983 */ /* 0x000ee20000100a00 */
[----:B------:R-:W-:-:S03]  /*13a00*/  IMAD.WIDE R222, R2, 0x2, R242 ;  /* 0x0000000202de7825 */ /* 0x000fc600078e02f2 */
[----:B------:R-:W4:Y:S01]  /*13a10*/  LDL.64 R242, [R1+0x380] ;  /* 0x0003800001f27983 */ /* 0x000f220000100a00 */
[----:B0-----:R-:W-:-:S03]  /*13a20*/  IMAD.WIDE R224, R2, 0x2, R234 ;  /* 0x0000000202e07825 */ /* 0x001fc600078e02ea */
[----:B------:R-:W4:Y:S04]  /*13a30*/  LDG.E.U16 R232, desc[UR4][R222.64] ;  /* 0x00000004dee87981 */ /* 0x000f28000c1e1500 */
[----:B------:R0:W4:Y:S01]  /*13a40*/  LDG.E.U16 R234, desc[UR4][R224.64] ;  /* 0x00000004e0ea7981 */ /* 0x000122000c1e1500 */
[----:B------:R-:W-:-:S03]  /*13a50*/  IMAD.WIDE R226, R2, 0x2, R226 ;  /* 0x0000000202e27825 */ /* 0x000fc600078e02e2 */
[----:B------:R-:W4:Y:S04]  /*13a60*/  LDG.E.U16 R228, desc[UR4][R228.64] ;  /* 0x00000004e4e47981 */ /* 0x000f28000c1e1500 */
[----:B------:R-:W4:Y:S01]  /*13a70*/  LDG.E.U16 R226, desc[UR4][R226.64] ;  /* 0x00000004e2e27981 */ /* 0x000f22000c1e1500 */
[----:B0-----:R-:W-:-:S03]  /*13a80*/  IMAD.WIDE R224, R2, 0x2, R230 ;  /* 0x0000000202e07825 */ /* 0x001fc600078e02e6 */
[----:B------:R-:W4:Y:S01]  /*13a90*/  LDL.64 R230, [R1+0x368] ;  /* 0x0003680001e67983 */ /* 0x000f220000100a00 */
[----:B------:R-:W-:-:S03]  /*13aa0*/  IMAD.WIDE R222, R2, 0x2, R238 ;  /* 0x0000000202de7825 */ /* 0x000fc600078e02ee */
[----:B------:R0:W4:Y:S04]  /*13ab0*/  LDG.E.U16 R227, desc[UR4][R220.64] ;  /* 0x00000004dce37981 */ /* 0x000128000c1e1500 */
[----:B------:R-:W4:Y:S01]  /*13ac0*/  LDG.E.U16 R238, desc[UR4][R222.64] ;  /* 0x00000004deee7981 */ /* 0x000f22000c1e1500 */
[----:B0-----:R-:W-:-:S05]  /*13ad0*/  IMAD.WIDE R220, R2, 0x2, R244 ;  /* 0x0000000202dc7825 */ /* 0x001fca00078e02f4 */
[----:B------:R0:W4:Y:S02]  /*13ae0*/  LDG.E.U16 R229, desc[UR4][R220.64] ;  /* 0x00000004dce57981 */ /* 0x000124000c1e1500 */
[C---:B0-----:R-:W-:Y:S02]  /*13af0*/  IMAD.WIDE R220, R2.reuse, 0x2, R240 ;  /* 0x0000000202dc7825 */ /* 0x041fe400078e02f0 */
[----:B------:R-:W4:Y:S04]  /*13b00*/  LDG.E.U16 R240, desc[UR4][R224.64] ;  /* 0x00000004e0f07981 */ /* 0x000f28000c1e1500 */
[----:B------:R3:W4:Y:S01]  /*13b10*/  LDG.E.U16 R236, desc[UR4][R220.64] ;  /* 0x00000004dcec7981 */ /* 0x000722000c1e1500 */
[----:B--2---:R-:W-:-:S03]  /*13b20*/  IMAD.WIDE R222, R2, 0x2, R16 ;  /* 0x0000000202de7825 */ /* 0x004fc600078e0210 */
[----:B------:R-:W2:Y:S01]  /*13b30*/  LDL.64 R16, [R1+0x358] ;  /* 0x0003580001107983 */ /* 0x000ea20000100a00 */
[----:B---3--:R-:W-:-:S03]  /*13b40*/  IMAD.WIDE R220, R2, 0x2, R216 ;  /* 0x0000000202dc7825 */ /* 0x008fc600078e02d8 */
[----:B------:R-:W3:Y:S01]  /*13b50*/  LDL.64 R216, [R1+0x360] ;  /* 0x0003600001d87983 */ /* 0x000ee20000100a00 */
[----:B----4-:R-:W-:-:S03]  /*13b60*/  IMAD.WIDE R224, R2, 0x2, R242 ;  /* 0x0000000202e07825 */ /* 0x010fc600078e02f2 */
[----:B------:R-:W4:Y:S04]  /*13b70*/  LDG.E.U16 R242, desc[UR4][R220.64] ;  /* 0x00000004dcf27981 */ /* 0x000f28000c1e1500 */
[----:B------:R0:W4:Y:S04]  /*13b80*/  LDG.E.U16 R246, desc[UR4][R224.64] ;  /* 0x00000004e0f67981 */ /* 0x000128000c1e1500 */
[----:B------:R1:W4:Y:S04]  /*13b90*/  LDG.E.U16 R244, desc[UR4][R222.64] ;  /* 0x00000004def47981 */ /* 0x000328000c1e1500 */
[----:B------:R-:W3:Y:S01]  /*13ba0*/  LDL.64 R220, [R1+0x378] ;  /* 0x0003780001dc7983 */ /* 0x000ee20000100a00 */
[----:B0-----:R-:W-:-:S04]  /*13bb0*/  IMAD.WIDE R224, R2, 0x2, R230 ;  /* 0x0000000202e07825 */ /* 0x001fc800078e02e6 */
[----:B-1----:R-:W-:Y:S02]  /*13bc0*/  IMAD.WIDE R222, R2, 0x2, R250 ;  /* 0x0000000202de7825 */ /* 0x002fe400078e02fa */
[----:B------:R-:W4:Y:S01]  /*13bd0*/  LDG.E.U16 R251, desc[UR4][R224.64] ;  /* 0x00000004e0fb7981 */ /* 0x000f22000c1e1500 */
[----:B------:R-:W0:Y:S01]  /*13be0*/  S2R R0, SR_TID.X ;  /* 0x0000000000007919 */ /* 0x000e220000002100 */
[----:B------:R-:W1:Y:S02]  /*13bf0*/  S2R R252, SR_TID.X ;  /* 0x0000000000fc7919 */ /* 0x000e640000002100 */
[----:B------:R-:W4:Y:S04]  /*13c00*/  LDL.64 R224, [R1+0x350] ;  /* 0x0003500001e07983 */ /* 0x000f280000100a00 */
[----:B------:R2:W4:Y:S04]  /*13c10*/  LDG.E.U16 R250, desc[UR4][R222.64] ;  /* 0x00000004defa7981 */ /* 0x000528000c1e1500 */
[----:B------:R-:W4:Y:S04]  /*13c20*/  LDL.LU R5, [R1+0x4] ;  /* 0x0000040001057983 */ /* 0x000f280000300800 */
[----:B------:R-:W4:Y:S01]  /*13c30*/  LDL.LU R7, [R1+0xc4] ;  /* 0x0000c40001077983 */ /* 0x000f220000300800 */
[----:B0-----:R-:W-:-:S02]  /*13c40*/  LOP3.LUT R248, R0, 0x80, RZ, 0xc0, !PT ;  /* 0x0000008000f87812 */ /* 0x001fc400078ec0ff */
[----:B-1----:R-:W-:Y:S02]  /*13c50*/  LOP3.LUT R3, R252, 0x3f, RZ, 0xc0, !PT ;  /* 0x0000003ffc037812 */ /* 0x002fe400078ec0ff */
[----:B------:R-:W-:-:S03]  /*13c60*/  ISETP.NE.U32.AND P0, PT, R248, RZ, PT ;  /* 0x000000fff800720c */ /* 0x000fc60003f05070 */
[----:B------:R-:W-:Y:S01]  /*13c70*/  IMAD.SHL.U32 R3, R3, 0x2, RZ ;  /* 0x0000000203037824 */ /* 0x000fe200078e00ff */
[----:B------:R-:W-:Y:S02]  /*13c80*/  SEL R252, RZ, 0x90, !P0 ;  /* 0x00000090fffc7807 */ /* 0x000fe40004000000 */
[----:B------:R-:W-:Y:S02]  /*13c90*/  SHF.L.U32 R0, R0, 0x9, RZ ;  /* 0x0000000900007819 */ /* 0x000fe400000006ff */
[----:B------:R-:W-:-:S04]  /*13ca0*/  LOP3.LUT R252, R252, R3, RZ, 0x3c, !PT ;  /* 0x00000003fcfc7212 */ /* 0x000fc800078e3cff */
[----:B------:R-:W-:Y:S01]  /*13cb0*/  LOP3.LUT R252, R252, 0x8000, R0, 0xf8, !PT ;  /* 0x00008000fcfc7812 */ /* 0x000fe200078ef800 */
[C---:B--2---:R-:W-:Y:S02]  /*13cc0*/  IMAD.WIDE R222, R2.reuse, 0x2, R16 ;  /* 0x0000000202de7825 */ /* 0x044fe400078e0210 */
[----:B------:R-:W2:Y:S04]  /*13cd0*/  LDL.LU R16, [R1+0xb8] ;  /* 0x0000b80001107983 */ /* 0x000ea80000300800 */
[----:B------:R-:W2:Y:S04]  /*13ce0*/  LDL.LU R11, [R1+0x48] ;  /* 0x00004800010b7983 */ /* 0x000ea80000300800 */
[----:B------:R-:W2:Y:S04]  /*13cf0*/  LDL.LU R14, [R1+0x44] ;  /* 0x00004400010e7983 */ /* 0x000ea80000300800 */
[----:B------:R-:W2:Y:S04]  /*13d00*/  LDL.LU R8, [R1+0x40] ;  /* 0x0000400001087983 */ /* 0x000ea80000300800 */
[----:B------:R-:W2:Y:S04]  /*13d10*/  LDL.LU R17, [R1+0x3c] ;  /* 0x00003c0001117983 */ /* 0x000ea80000300800 */
[----:B------:R-:W2:Y:S01]  /*13d20*/  LDL.LU R23, [R1+0x38] ;  /* 0x0000380001177983 */ /* 0x000ea20000300800 */
[----:B---3--:R-:W-:-:S03]  /*13d30*/  IMAD.WIDE R220, R2, 0x2, R220 ;  /* 0x0000000202dc7825 */ /* 0x008fc600078e02dc */
[----:B------:R-:W3:Y:S04]  /*13d40*/  LDL.LU R230, [R1+0x34] ;  /* 0x0000340001e67983 */ /* 0x000ee80000300800 */
[----:B------:R-:W3:Y:S04]  /*13d50*/  LDL.LU R231, [R1+0x30] ;  /* 0x0000300001e77983 */ /* 0x000ee80000300800 */
[----:B------:R-:W3:Y:S04]  /*13d60*/  LDL.LU R235, [R1+0x2c] ;  /* 0x00002c0001eb7983 */ /* 0x000ee80000300800 */
[----:B------:R-:W2:Y:S04]  /*13d70*/  LDL.LU R239, [R1+0x28] ;  /* 0x0000280001ef7983 */ /* 0x000ea80000300800 */
[----:B------:R-:W3:Y:S04]  /*13d80*/  LDL.LU R241, [R1+0x24] ;  /* 0x0000240001f17983 */ /* 0x000ee80000300800 */
[----:B------:R-:W3:Y:S04]  /*13d90*/  LDL.LU R243, [R1+0x20] ;  /* 0x0000200001f37983 */ /* 0x000ee80000300800 */
[----:B------:R-:W3:Y:S04]  /*13da0*/  LDL.LU R245, [R1+0x1c] ;  /* 0x00001c0001f57983 */ /* 0x000ee80000300800 */
[----:B------:R0:W3:Y:S04]  /*13db0*/  LDG.E.U16 R248, desc[UR4][R220.64] ;  /* 0x00000004dcf87981 */ /* 0x0000e8000c1e1500 */
[----:B------:R-:W3:Y:S01]  /*13dc0*/  LDL.LU R247, [R1+0x18] ;  /* 0x0000180001f77983 */ /* 0x000ee20000300800 */
[----:B----4-:R-:W-:-:S03]  /*13dd0*/  IMAD.WIDE R224, R2, 0x2, R224 ;  /* 0x0000000202e07825 */ /* 0x010fc600078e02e0 */
[----:B------:R-:W4:Y:S01]  /*13de0*/  LDL.LU R3, [R1+0x14] ;  /* 0x0000140001037983 */ /* 0x000f220000300800 */
[----:B0-----:R-:W-:-:S03]  /*13df0*/  IMAD.WIDE R220, R2, 0x2, R216 ;  /* 0x0000000202dc7825 */ /* 0x001fc600078e02d8 */
[----:B------:R-:W4:Y:S04]  /*13e00*/  LDL.LU R216, [R1+0x10] ;  /* 0x0000100001d87983 */ /* 0x000f280000300800 */
[----:B------:R-:W4:Y:S04]  /*13e10*/  LDL.LU R217, [R1] ;  /* 0x0000000001d97983 */ /* 0x000f280000300800 */
[----:B------:R0:W-:Y:S04]  /*13e20*/  STL [R1+0xb64], R2 ;  /* 0x000b640201007387 */ /* 0x0001e80000100800 */
[----:B------:R-:W4:Y:S01]  /*13e30*/  LDG.E.U16 R222, desc[UR4][R222.64] ;  /* 0x00000004dede7981 */ /* 0x000f22000c1e1500 */
[----:B------:R-:W-:-:S03]  /*13e40*/  WARPGROUP.DEPBAR.LE gsb0, 0x0 ;  /* 0x00008000000079c5 */ /* 0x000fc60000010000 */
[----:B------:R1:W4:Y:S04]  /*13e50*/  LDG.E.U16 R220, desc[UR4][R220.64] ;  /* 0x00000004dcdc7981 */ /* 0x000328000c1e1500 */
[----:B0-----:R-:W4:Y:S04]  /*13e60*/  LDL.LU R2, [R1+0x8] ;  /* 0x0000080001027983 */ /* 0x001f280000300800 */
[----:B------:R-:W1:Y:S04]  /*13e70*/  LDL.LU R0, [R1+0xbb4] ;  /* 0x000bb40001007983 */ /* 0x000e680000300800 */
[----:B------:R-:W4:Y:S04]  /*13e80*/  LDL.LU R223, [R1+0xc] ;  /* 0x00000c0001df7983 */ /* 0x000f280000300800 */
[----:B------:R0:W4:Y:S01]  /*13e90*/  LDG.E.U16 R224, desc[UR4][R224.64] ;  /* 0x00000004e0e07981 */ /* 0x000122000c1e1500 */
[----:B------:R-:W-:Y:S01]  /*13ea0*/  BAR.SYNC.DEFER_BLOCKING 0x0 ;  /* 0x0000000000007b1d */ /* 0x000fe20000010000 */
[----:B-1----:R-:W-:-:S05]  /*13eb0*/  IADD3 R221, R0, R252, RZ ;  /* 0x000000fc00dd7210 */ /* 0x002fca0007ffe0ff */
[----:B--2---:R1:W-:Y:S04]  /*13ec0*/  STS.U16 [R221+0x3400], R239 ;  /* 0x003400efdd007388 */ /* 0x0043e80000000400 */
[----:B---3--:R2:W-:Y:S04]  /*13ed0*/  STS.U16 [R221+0x3800], R241 ;  /* 0x003800f1dd007388 */ /* 0x0085e80000000400 */
[----:B------:R3:W-:Y:S04]  /*13ee0*/  STS.U16 [R221+0x3c00], R243 ;  /* 0x003c00f3dd007388 */ /* 0x0007e80000000400 */
[----:B-1----:R-:W4:Y:S04]  /*13ef0*/  LDL.LU R239, [R1+0x104] ;  /* 0x0001040001ef7983 */ /* 0x002f280000300800 */
[----:B--2---:R-:W2:Y:S04]  /*13f00*/  LDL.LU R241, [R1+0xf4] ;  /* 0x0000f40001f17983 */ /* 0x004ea80000300800 */
[----:B------:R1:W-:Y:S04]  /*13f10*/  STS.U16 [R221+0x4000], R245 ;  /* 0x004000f5dd007388 */ /* 0x0003e80000000400 */
[----:B---3--:R-:W3:Y:S04]  /*13f20*/  LDL.LU R243, [R1+0xec] ;  /* 0x0000ec0001f37983 */ /* 0x008ee80000300800 */
[----:B------:R0:W-:Y:S04]  /*13f30*/  STS.U16 [R221+0x4400], R247 ;  /* 0x004400f7dd007388 */ /* 0x0001e80000000400 */
[----:B-1----:R-:W3:Y:S04]  /*13f40*/  LDL.LU R245, [R1+0xe0] ;  /* 0x0000e00001f57983 */ /* 0x002ee80000300800 */
[----:B----4-:R1:W-:Y:S04]  /*13f50*/  STS.U16 [R221+0x4800], R3 ;  /* 0x00480003dd007388 */ /* 0x0103e80000000400 */
[----:B0-----:R-:W4:Y:S04]  /*13f60*/  LDL.LU R247, [R1+0xd8] ;  /* 0x0000d80001f77983 */ /* 0x001f280000300800 */
[----:B------:R0:W-:Y:S04]  /*13f70*/  STS.U16 [R221+0x4c00], R216 ;  /* 0x004c00d8dd007388 */ /* 0x0001e80000000400 */
[----:B-1----:R-:W4:Y:S04]  /*13f80*/  LDL.LU R3, [R1+0xd0] ;  /* 0x0000d00001037983 */ /* 0x002f280000300800 */
[----:B------:R1:W-:Y:S04]  /*13f90*/  STS.U16 [R221+0x5000], R217 ;  /* 0x005000d9dd007388 */ /* 0x0003e80000000400 */
[----:B0-----:R-:W4:Y:S04]  /*13fa0*/  LDL.LU R216, [R1+0xc0] ;  /* 0x0000c00001d87983 */ /* 0x001f280000300800 */
[----:B------:R0:W-:Y:S04]  /*13fb0*/  STS.U16 [R221+0x400], R2 ;  /* 0x00040002dd007388 */ /* 0x0001e80000000400 */
[----:B-1----:R-:W4:Y:S04]  /*13fc0*/  LDL.LU R217, [R1+0xac] ;  /* 0x0000ac0001d97983 */ /* 0x002f280000300800 */
[----:B------:R1:W-:Y:S04]  /*13fd0*/  STS.U16 [R221+0x800], R5 ;  /* 0x00080005dd007388 */ /* 0x0003e80000000400 */
[----:B0-----:R-:W4:Y:S04]  /*13fe0*/  LDL.LU R2, [R1+0xa4] ;  /* 0x0000a40001027983 */ /* 0x001f280000300800 */
[----:B-1----:R-:W4:Y:S04]  /*13ff0*/  LDL.LU R5, [R1+0xa0] ;  /* 0x0000a00001057983 */ /* 0x002f280000300800 */
[----:B------:R0:W-:Y:S02]  /*14000*/  STS.U16 [R221], R223 ;  /* 0x000000dfdd007388 */ /* 0x0001e40000000400 */
[----:B0-----:R-:W0:Y:S02]  /*14010*/  LDC R223, c[0x0][0x238] ;  /* 0x00008e00ffdf7b82 */ /* 0x001e240000000800 */
[----:B------:R1:W-:Y:S01]  /*14020*/  STS.U16 [R221+0x5400], R249 ;  /* 0x005400f9dd007388 */ /* 0x0003e20000000400 */
[-C--:B0-----:R-:W-:Y:S01]  /*14030*/  FMUL R225, R186, R223.reuse ;  /* 0x000000dfbae17220 */ /* 0x081fe20000400000 */
[----:B-1----:R-:W-:-:S05]  /*14040*/  FMUL R249, R187, R223 ;  /* 0x000000dfbbf97220 */ /* 0x002fca0000400000 */
[----:B------:R-:W-:Y:S01]  /*14050*/  FMNMX R225, R225, R249, !PT ;  /* 0x000000f9e1e17209 */ /* 0x000fe20007800000 */
[----:B------:R-:W-:-:S05]  /*14060*/  FMUL R249, R190, R223 ;  /* 0x000000dfbef97220 */ /* 0x000fca0000400000 */
        /* <DEDUP_REMOVED lines=53> */
[----:B------:R-:W-:Y:S01]  /*143c0*/  FMUL R249, R179, R223 ;  /* 0x000000dfb3f97220 */ /* 0x000fe20000400000 */
[----:B------:R0:W-:Y:S04]  /*143d0*/  STS.U16 [R221+0xc00], R7 ;  /* 0x000c0007dd007388 */ /* 0x0001e80000000400 */
[----:B------:R-:W-:Y:S01]  /*143e0*/  FMNMX R225, R249, R225, !PT ;  /* 0x000000e1f9e17209 */ /* 0x000fe20007800000 */
[----:B------:R-:W-:Y:S01]  /*143f0*/  FMUL R249, R182, R223 ;  /* 0x000000dfb6f97220 */ /* 0x000fe20000400000 */
[----:B------:R1:W-:Y:S04]  /*14400*/  STS.U16 [R221+0x1000], R16 ;  /* 0x00100010dd007388 */ /* 0x0003e80000000400 */
[----:B0-----:R-:W4:Y:S01]  /*14410*/  LDL.LU R7, [R1+0x9c] ;  /* 0x00009c0001077983 */ /* 0x001f220000300800 */
[----:B------:R-:W-:-:S03]  /*14420*/  FMNMX R225, R249, R225, !PT ;  /* 0x000000e1f9e17209 */ /* 0x000fc60007800000 */
[----:B------:R0:W-:Y:S04]  /*14430*/  STS.U16 [R221+0x1400], R11 ;  /* 0x0014000bdd007388 */ /* 0x0001e80000000400 */
[----:B-1----:R-:W4:Y:S01]  /*14440*/  LDL.LU R16, [R1+0x98] ;  /* 0x0000980001107983 */ /* 0x002f220000300800 */
[----:B------:R-:W-:-:S03]  /*14450*/  FMUL R249, R183, R223 ;  /* 0x000000dfb7f97220 */ /* 0x000fc60000400000 */
[----:B------:R1:W-:Y:S04]  /*14460*/  STS.U16 [R221+0x1800], R14 ;  /* 0x0018000edd007388 */ /* 0x0003e80000000400 */
        /* <DEDUP_REMOVED lines=8> */
[----:B0-----:R-:W4:Y:S01]  /*144f0*/  LDL.LU R23, [R1+0x84] ;  /* 0x0000840001177983 */ /* 0x001f220000300800 */
[----:B------:R-:W-:-:S03]  /*14500*/  FMNMX R225, R249, R225, !PT ;  /* 0x000000e1f9e17209 */ /* 0x000fc60007800000 */
[----:B------:R0:W-:Y:S04]  /*14510*/  STS.U16 [R221+0x2c00], R231 ;  /* 0x002c00e7dd007388 */ /* 0x0001e80000000400 */
[----:B-1----:R-:W4:Y:S04]  /*14520*/  LDL.LU R230, [R1+0x80] ;  /* 0x0000800001e67983 */ /* 0x002f280000300800 */
[----:B------:R1:W-:Y:S04]  /*14530*/  STS.U16 [R221+0x3000], R235 ;  /* 0x003000ebdd007388 */ /* 0x0003e80000000400 */
[----:B0-----:R-:W4:Y:S04]  /*14540*/  LDL.LU R231, [R1+0x7c] ;  /* 0x00007c0001e77983 */ /* 0x001f280000300800 */
[----:B-1----:R-:W4:Y:S04]  /*14550*/  LDL.LU R235, [R1+0x74] ;  /* 0x0000740001eb7983 */ /* 0x002f280000300800 */
[----:B------:R-:W4:Y:S04]  /*14560*/  LDL.LU R223, [R1+0xa8] ;  /* 0x0000a80001df7983 */ /* 0x000f280000300800 */
[----:B------:R-:W4:Y:S04]  /*14570*/  LDL.LU R249, [R1+0xe4] ;  /* 0x0000e40001f97983 */ /* 0x000f280000300800 */
[----:B------:R0:W-:Y:S04]  /*14580*/  STS.U16 [R221+0x5800], R239 ;  /* 0x005800efdd007388 */ /* 0x0001e80000000400 */
[----:B--2---:R1:W-:Y:S04]  /*14590*/  STS.U16 [R221+0x5c00], R241 ;  /* 0x005c00f1dd007388 */ /* 0x0043e80000000400 */
[----:B---3--:R2:W-:Y:S04]  /*145a0*/  STS.U16 [R221+0x6000], R243 ;  /* 0x006000f3dd007388 */ /* 0x0085e80000000400 */
[----:B0-----:R-:W3:Y:S04]  /*145b0*/  LDL.LU R239, [R1+0xbb0] ;  /* 0x000bb00001ef7983 */ /* 0x001ee80000300800 */
[----:B-1----:R-:W3:Y:S04]  /*145c0*/  LDL.LU R241, [R1+0xbac] ;  /* 0x000bac0001f17983 */ /* 0x002ee80000300800 */
[----:B--2---:R-:W2:Y:S04]  /*145d0*/  LDL.LU R243, [R1+0xba8] ;  /* 0x000ba80001f37983 */ /* 0x004ea80000300800 */
[----:B------:R0:W-:Y:S04]  /*145e0*/  STS.U16 [R221+0x6800], R245 ;  /* 0x006800f5dd007388 */ /* 0x0001e80000000400 */
[----:B----4-:R1:W-:Y:S04]  /*145f0*/  STS.U16 [R221+0x6c00], R247 ;  /* 0x006c00f7dd007388 */ /* 0x0103e80000000400 */
[----:B------:R4:W-:Y:S04]  /*14600*/  STS.U16 [R221+0x7000], R3 ;  /* 0x00700003dd007388 */ /* 0x0009e80000000400 */
[----:B0-----:R-:W3:Y:S04]  /*14610*/  LDL.LU R245, [R1+0xba4] ;  /* 0x000ba40001f57983 */ /* 0x001ee80000300800 */
[----:B-1----:R-:W2:Y:S04]  /*14620*/  LDL.LU R247, [R1+0xba0] ;  /* 0x000ba00001f77983 */ /* 0x002ea80000300800 */
[----:B----4-:R-:W4:Y:S04]  /*14630*/  LDL.LU R3, [R1+0xb9c] ;  /* 0x000b9c0001037983 */ /* 0x010f280000300800 */
[----:B------:R0:W-:Y:S04]  /*14640*/  STS.U16 [R221+0x7400], R216 ;  /* 0x007400d8dd007388 */ /* 0x0001e80000000400 */
[----:B------:R1:W-:Y:S04]  /*14650*/  STS.U16 [R221+0x7800], R217 ;  /* 0x007800d9dd007388 */ /* 0x0003e80000000400 */
[----:B------:R1:W-:Y:S04]  /*14660*/  STS.U16 [R221+0x10400], R5 ;  /* 0x01040005dd007388 */ /* 0x0003e80000000400 */
[----:B0-----:R-:W3:Y:S04]  /*14670*/  LDL.LU R216, [R1+0xb98] ;  /* 0x000b980001d87983 */ /* 0x001ee80000300800 */
[----:B-1----:R-:W2:Y:S04]  /*14680*/  LDL.LU R217, [R1+0xb94] ;  /* 0x000b940001d97983 */ /* 0x002ea80000300800 */
[----:B------:R-:W4:Y:S04]  /*14690*/  LDL.LU R5, [R1+0x338] ;  /* 0x0003380001057983 */ /* 0x000f280000300800 */
[----:B------:R-:W-:Y:S04]  /*146a0*/  STS.U16 [R221+0x15400], R233 ;  /* 0x015400e9dd007388 */ /* 0x000fe80000000400 */
[----:B------:R-:W-:Y:S04]  /*146b0*/  STS.U16 [R221+0x15800], R18 ;  /* 0x01580012dd007388 */ /* 0x000fe80000000400 */
[----:B------:R-:W-:Y:S04]  /*146c0*/  STS.U16 [R221+0x15c00], R13 ;  /* 0x015c000ddd007388 */ /* 0x000fe80000000400 */
[----:B------:R-:W-:Y:S04]  /*146d0*/  STS.U16 [R221+0x10000], R2 ;  /* 0x01000002dd007388 */ /* 0x000fe80000000400 */
[----:B------:R-:W-:Y:S04]  /*146e0*/  STS.U16 [R221+0x6400], R249 ;  /* 0x006400f9dd007388 */ /* 0x000fe80000000400 */
[----:B------:R-:W0:Y:S04]  /*146f0*/  SHFL.BFLY PT, R249, R225, 0x2, 0x1f ;  /* 0x0c401f00e1f97f89 */ /* 0x000e2800000e0000 */
[----:B------:R1:W-:Y:S02]  /*14700*/  STS.U16 [R221+0x7c00], R223 ;  /* 0x007c00dfdd007388 */ /* 0x0003e40000000400 */
[----:B-1----:R-:W1:Y:S01]  /*14710*/  LDC R223, c[0x0][0x238] ;  /* 0x00008e00ffdf7b82 */ /* 0x002e620000000800 */
[----:B0-----:R-:W-:-:S05]  /*14720*/  FMNMX R249, R225, R249, !PT ;  /* 0x000000f9e1f97209 */ /* 0x001fca0007800000 */
[----:B------:R-:W0:Y:S01]  /*14730*/  SHFL.BFLY PT, R225, R249, 0x1, 0x1f ;  /* 0x0c201f00f9e17f89 */ /* 0x000e2200000e0000 */
[-C--:B-1----:R-:W-:Y:S01]  /*14740*/  FMUL R18, R184, R223.reuse ;  /* 0x000000dfb8127220 */ /* 0x082fe20000400000 */
[----:B------:R-:W-:-:S05]  /*14750*/  FMUL R233, R185, R223 ;  /* 0x000000dfb9e97220 */ /* 0x000fca0000400000 */
[----:B------:R-:W-:Y:S01]  /*14760*/  FMNMX R18, R18, R233, !PT ;  /* 0x000000e912127209 */ /* 0x000fe20007800000 */
[----:B------:R-:W-:-:S05]  /*14770*/  FMUL R233, R188, R223 ;  /* 0x000000dfbce97220 */ /* 0x000fca0000400000 */
[----:B------:R-:W-:Y:S01]  /*14780*/  FMNMX R18, R233, R18, !PT ;  /* 0x00000012e9127209 */ /* 0x000fe20007800000 */
[----:B------:R-:W-:Y:S01]  /*14790*/  FMUL R233, R189, R223 ;  /* 0x000000dfbde97220 */ /* 0x000fe20000400000 */
[----:B0-----:R-:W-:-:S04]  /*147a0*/  FMNMX R225, R249, R225, !PT ;  /* 0x000000e1f9e17209 */ /* 0x001fc80007800000 */
[----:B------:R-:W-:Y:S02]  /*147b0*/  FMNMX R233, R233, R18, !PT ;  /* 0x00000012e9e97209 */ /* 0x000fe40007800000 */
[----:B----4-:R-:W-:Y:S01]  /*147c0*/  FMNMX R18, R225, R5, !PT ;  /* 0x00000005e1127209 */ /* 0x010fe20007800000 */
[----:B------:R-:W-:-:S05]  /*147d0*/  FMUL R225, R192, R223 ;  /* 0x000000dfc0e17220 */ /* 0x000fca0000400000 */
[----:B------:R-:W-:Y:S01]  /*147e0*/  FMNMX R13, R225, R233, !PT ;  /* 0x000000e9e10d7209 */ /* 0x000fe20007800000 */
[----:B------:R-:W-:-:S04]  /*147f0*/  FFMA R225, R186, R223, -R18 ;  /* 0x000000dfbae17223 */ /* 0x000fc80000000812 */
[----:B------:R-:W-:-:S04]  /*14800*/  FMUL R225, R225, 1.4426950216293334961 ;  /* 0x3fb8aa3be1e17820 */ /* 0x000fc80000400000 */
[----:B------:R-:W0:Y:S01]  /*14810*/  MUFU.EX2 R2, R225 ;  /* 0x000000e100027308 */ /* 0x000e220000000800 */
[----:B------:R1:W-:Y:S04]  /*14820*/  STS.U16 [R221+0x12c00], R235 ;  /* 0x012c00ebdd007388 */ /* 0x0003e80000000400 */
[----:B0-----:R0:W-:Y:S04]  /*14830*/  STL [R1+0x14], R2 ;  /* 0x0000140201007387 */ /* 0x0011e80000100800 */
[----:B-1----:R-:W4:Y:S01]  /*14840*/  LDL.LU R235, [R1+0x1f4] ;  /* 0x0001f40001eb7983 */ /* 0x002f220000300800 */
[----:B------:R-:W-:-:S03]  /*14850*/  FMUL R186, R193, R223 ;  /* 0x000000dfc1ba7220 */ /* 0x000fc60000400000 */
[----:B------:R-:W4:Y:S02]  /*14860*/  LDL.LU R225, [R1+0x23c] ;  /* 0x00023c0001e17983 */ /* 0x000f240000300800 */
[----:B------:R-:W-:Y:S01]  /*14870*/  FMNMX R13, R186, R13, !PT ;  /* 0x0000000dba0d7209 */ /* 0x000fe20007800000 */
[----:B------:R-:W-:-:S04]  /*14880*/  FFMA R186, R187, R223, -R18 ;  /* 0x000000dfbbba7223 */ /* 0x000fc80000000812 */
[----:B------:R-:W-:-:S04]  /*14890*/  FMUL R186, R186, 1.4426950216293334961 ;  /* 0x3fb8aa3bbaba7820 */ /* 0x000fc80000400000 */
[----:B0-----:R0:W1:Y:S01]  /*148a0*/  MUFU.EX2 R2, R186 ;  /* 0x000000ba00027308 */ /* 0x0010620000000800 */
[----:B------:R-:W-:-:S05]  /*148b0*/  FMUL R187, R196, R223 ;  /* 0x000000dfc4bb7220 */ /* 0x000fca0000400000 */
[----:B------:R-:W-:Y:S01]  /*148c0*/  FMNMX R13, R187, R13, !PT ;  /* 0x0000000dbb0d7209 */ /* 0x000fe20007800000 */
[-C--:B------:R-:W-:Y:S01]  /*148d0*/  FFMA R187, R190, R223.reuse, -R18 ;  /* 0x000000dfbebb7223 */ /* 0x080fe20000000812 */
[----:B0-----:R-:W-:-:S03]  /*148e0*/  FMUL R186, R197, R223 ;  /* 0x000000dfc5ba7220 */ /* 0x001fc60000400000 */
[----:B------:R-:W-:Y:S02]  /*148f0*/  FMUL R187, R187, 1.4426950216293334961 ;  /* 0x3fb8aa3bbbbb7820 */ /* 0x000fe40000400000 */
[----:B------:R-:W-:Y:S01]  /*14900*/  FMNMX R13, R186, R13, !PT ;  /* 0x0000000dba0d7209 */ /* 0x000fe20007800000 */
[-C--:B------:R-:W-:Y:S01]  /*14910*/  FFMA R186, R191, R223.reuse, -R18 ;  /* 0x000000dfbfba7223 */ /* 0x080fe20000000812 */
[----:B-1----:R0:W-:Y:S03]  /*14920*/  STL [R1+0x10], R2 ;  /* 0x0000100201007387 */ /* 0x0021e60000100800 */
[----:B------:R-:W-:Y:S01]  /*14930*/  FMUL R186, R186, 1.4426950216293334961 ;  /* 0x3fb8aa3bbaba7820 */ /* 0x000fe20000400000 */
[----:B------:R1:W-:Y:S01]  /*14940*/  STS.U16 [R221+0x13800], R3 ;  /* 0x01380003dd007388 */ /* 0x0003e20000000400 */
[----:B0-----:R0:W-:Y:S02]  /*14950*/  MUFU.EX2 R2, R187 ;  /* 0x000000bb00027308 */ /* 0x0011e40000000800 */
[----:B0-----:R-:W-:-:S06]  /*14960*/  FMUL R187, R200, R223 ;  /* 0x000000dfc8bb7220 */ /* 0x001fcc0000400000 */
[----:B-1----:R0:W-:Y:S01]  /*14970*/  MUFU.EX2 R3, R186 ;  /* 0x000000ba00037308 */ /* 0x0021e20000000800 */
[----:B------:R-:W-:Y:S01]  /*14980*/  FMNMX R13, R187, R13, !PT ;  /* 0x0000000dbb0d7209 */ /* 0x000fe20007800000 */
[-C--:B------:R-:W-:Y:S01]  /*14990*/  FFMA R187, R194, R223.reuse, -R18 ;  /* 0x000000dfc2bb7223 */ /* 0x080fe20000000812 */
[----:B0-----:R-:W-:-:S03]  /*149a0*/  FMUL R186, R201, R223 ;  /* 0x000000dfc9ba7220 */ /* 0x001fc60000400000 */
[----:B------:R-:W-:Y:S02]  /*149b0*/  FMUL R187, R187, 1.4426950216293334961 ;  /* 0x3fb8aa3bbbbb7820 */ /* 0x000fe40000400000 */
[----:B------:R-:W-:Y:S01]  /*149c0*/  FMNMX R13, R186, R13, !PT ;  /* 0x0000000dba0d7209 */ /* 0x000fe20007800000 */
[-C--:B------:R-:W-:Y:S01]  /*149d0*/  FFMA R186, R195, R223.reuse, -R18 ;  /* 0x000000dfc3ba7223 */ /* 0x080fe20000000812 */
[----:B---3--:R0:W-:Y:S03]  /*149e0*/  STS.U16 [R221+0x13400], R216 ;  /* 0x013400d8dd007388 */ /* 0x0081e60000000400 */
[----:B------:R-:W-:Y:S01]  /*149f0*/  FMUL R186, R186, 1.4426950216293334961 ;  /* 0x3fb8aa3bbaba7820 */ /* 0x000fe20000400000 */
[----:B--2---:R1:W-:Y:S01]  /*14a00*/  STS.U16 [R221+0x13000], R217 ;  /* 0x013000d9dd007388 */ /* 0x0043e20000000400 */
[----:B0-----:R0:W-:Y:S02]  /*14a10*/  MUFU.EX2 R216, R187 ;  /* 0x000000bb00d87308 */ /* 0x0011e40000000800 */
[----:B0-----:R-:W-:-:S06]  /*14a20*/  FMUL R187, R204, R223 ;  /* 0x000000dfccbb7220 */ /* 0x001fcc0000400000 */
[----:B-1----:R0:W-:Y:S01]  /*14a30*/  MUFU.EX2 R217, R186 ;  /* 0x000000ba00d97308 */ /* 0x0021e20000000800 */
[----:B------:R-:W-:Y:S01]  /*14a40*/  FMNMX R13, R187, R13, !PT ;  /* 0x0000000dbb0d7209 */ /* 0x000fe20007800000 */
[----:B0-----:R-:W-:-:S05]  /*14a50*/  FMUL R186, R205, R223 ;  /* 0x000000dfcdba7220 */ /* 0x001fca0000400000 */
        /* <DEDUP_REMOVED lines=15> */
[-C--:B------:R-:W-:Y:S01]  /*14b50*/  FMUL R186, R157, R223.reuse ;  /* 0x000000df9dba7220 */ /* 0x080fe20000400000 */
[----:B------:R-:W-:-:S04]  /*14b60*/  FMUL R187, R160, R223 ;  /* 0x000000dfa0bb7220 */ /* 0x000fc80000400000 */
[----:B------:R-:W-:Y:S01]  /*14b70*/  FMNMX R186, R186, R13, !PT ;  /* 0x0000000dbaba7209 */ /* 0x000fe20007800000 */
[----:B------:R-:W-:-:S03]  /*14b80*/  FMUL R190, R161, R223 ;  /* 0x000000dfa1be7220 */ /* 0x000fc60000400000 */
[----:B------:R-:W-:Y:S01]  /*14b90*/  FMNMX R186, R187, R186, !PT ;  /* 0x000000babbba7209 */ /* 0x000fe20007800000 */
[----:B------:R-:W-:-:S04]  /*14ba0*/  FFMA R187, R154, R223, -R18 ;  /* 0x000000df9abb7223 */ /* 0x000fc80000000812 */
[----:B------:R-:W-:Y:S01]  /*14bb0*/  FMUL R187, R187, 1.4426950216293334961 ;  /* 0x3fb8aa3bbbbb7820 */ /* 0x000fe20000400000 */
[----:B------:R-:W-:Y:S01]  /*14bc0*/  FMNMX R186, R190, R186, !PT ;  /* 0x000000babeba7209 */ /* 0x000fe20007800000 */
[-C--:B------:R-:W-:Y:S02]  /*14bd0*/  FFMA R190, R155, R223.reuse, -R18 ;  /* 0x000000df9bbe7223 */ /* 0x080fe40000000812 */
[----:B------:R0:W-:Y:S02]  /*14be0*/  MUFU.EX2 R155, R187 ;  /* 0x000000bb009b7308 */ /* 0x0001e40000000800 */
[----:B------:R-:W-:Y:S01]  /*14bf0*/  FMUL R190, R190, 1.4426950216293334961 ;  /* 0x3fb8aa3bbebe7820 */ /* 0x000fe20000400000 */
[----:B0-----:R-:W-:-:S05]  /*14c00*/  FMUL R187, R164, R223 ;  /* 0x000000dfa4bb7220 */ /* 0x001fca0000400000 */
[----:B------:R-:W-:Y:S01]  /*14c10*/  FMNMX R186, R187, R186, !PT ;  /* 0x000000babbba7209 */ /* 0x000fe20007800000 */
[----:B------:R-:W-:Y:S02]  /*14c20*/  FFMA R187, R158, R223, -R18 ;  /* 0x000000df9ebb7223 */ /* 0x000fe40000000812 */
[----:B------:R0:W-:Y:S01]  /*14c30*/  MUFU.EX2 R158, R190 ;  /* 0x000000be009e7308 */ /* 0x0001e20000000800 */
[----:B------:R1:W-:Y:S01]  /*14c40*/  STS.U16 [R221+0x10800], R7 ;  /* 0x01080007dd007388 */ /* 0x0003e20000000400 */
[----:B------:R-:W-:-:S03]  /*14c50*/  FMUL R187, R187, 1.4426950216293334961 ;  /* 0x3fb8aa3bbbbb7820 */ /* 0x000fc60000400000 */
[----:B------:R2:W-:Y:S01]  /*14c60*/  STS.U16 [R221+0x11000], R11 ;  /* 0x0110000bdd007388 */ /* 0x0005e20000000400 */
[----:B0-----:R-:W-:-:S03]  /*14c70*/  FMUL R190, R165, R223 ;  /* 0x000000dfa5be7220 */ /* 0x001fc60000400000 */
[----:B------:R0:W-:Y:S04]  /*14c80*/  STS.U16 [R221+0x10c00], R16 ;  /* 0x010c0010dd007388 */ /* 0x0001e80000000400 */
[----:B-1----:R-:W3:Y:S01]  /*14c90*/  LDL.LU R7, [R1+0x228] ;  /* 0x0002280001077983 */ /* 0x002ee20000300800 */
[----:B------:R-:W-:Y:S01]  /*14ca0*/  FMNMX R186, R190, R186, !PT ;  /* 0x000000babeba7209 */ /* 0x000fe20007800000 */
[-C--:B------:R-:W-:Y:S02]  /*14cb0*/  FFMA R190, R159, R223.reuse, -R18 ;  /* 0x000000df9fbe7223 */ /* 0x080fe40000000812 */
[----:B--2---:R-:W2:Y:S01]  /*14cc0*/  LDL.LU R11, [R1+0x224] ;  /* 0x00022400010b7983 */ /* 0x004ea20000300800 */
[----:B------:R1:W-:Y:S03]  /*14cd0*/  MUFU.EX2 R159, R187 ;  /* 0x000000bb009f7308 */ /* 0x0003e60000000800 */
[----:B------:R1:W-:Y:S04]  /*14ce0*/  STS.U16 [R221+0x11400], R14 ;  /* 0x0114000edd007388 */ /* 0x0003e80000000400 */
[----:B0-----:R-:W3:Y:S01]  /*14cf0*/  LDL.LU R16, [R1+0x264] ;  /* 0x0002640001107983 */ /* 0x001ee20000300800 */
[----:B-1----:R-:W-:-:S03]  /*14d00*/  FMUL R187, R168, R223 ;  /* 0x000000dfa8bb7220 */ /* 0x002fc60000400000 */
[----:B------:R0:W-:Y:S04]  /*14d10*/  STS.U16 [R221+0x11800], R8 ;  /* 0x01180008dd007388 */ /* 0x0001e80000000400 */
[----:B------:R-:W3:Y:S04]  /*14d20*/  LDL.LU R14, [R1+0x24c] ;  /* 0x00024c00010e7983 */ /* 0x000ee80000300800 */
[----:B------:R1:W-:Y:S04]  /*14d30*/  STS.U16 [R221+0x11c00], R17 ;  /* 0x011c0011dd007388 */ /* 0x0003e80000000400 */
[----:B0-----:R-:W3:Y:S01]  /*14d40*/  LDL.LU R8, [R1+0x294] ;  /* 0x0002940001087983 */ /* 0x001ee20000300800 */
[----:B------:R-:W-:-:S03]  /*14d50*/  FMUL R190, R190, 1.4426950216293334961 ;  /* 0x3fb8aa3bbebe7820 */ /* 0x000fc60000400000 */
[----:B------:R0:W-:Y:S04]  /*14d60*/  STS.U16 [R221+0x12000], R23 ;  /* 0x01200017dd007388 */ /* 0x0001e80000000400 */
[----:B-1----:R-:W3:Y:S04]  /*14d70*/  LDL.LU R17, [R1+0x27c] ;  /* 0x00027c0001117983 */ /* 0x002ee80000300800 */
[----:B------:R1:W-:Y:S04]  /*14d80*/  STS.U16 [R221+0x12400], R230 ;  /* 0x012400e6dd007388 */ /* 0x0003e80000000400 */
[----:B0-----:R-:W3:Y:S01]  /*14d90*/  LDL.LU R23, [R1+0x278] ;  /* 0x0002780001177983 */ /* 0x001ee20000300800 */
[----:B------:R-:W-:-:S03]  /*14da0*/  FMNMX R186, R187, R186, !PT ;  /* 0x000000babbba7209 */ /* 0x000fc60007800000 */
[----:B------:R0:W-:Y:S04]  /*14db0*/  STS.U16 [R221+0x12800], R231 ;  /* 0x012800e7dd007388 */ /* 0x0001e80000000400 */
[----:B-1----:R-:W3:Y:S01]  /*14dc0*/  LDL.LU R230, [R1+0x298] ;  /* 0x0002980001e67983 */ /* 0x002ee20000300800 */
[----:B------:R-:W-:-:S03]  /*14dd0*/  FFMA R187, R162, R223, -R18 ;  /* 0x000000dfa2bb7223 */ /* 0x000fc60000000812 */
[----:B------:R1:W-:Y:S04]  /*14de0*/  STS.U16 [R221+0x16800], R218 ;  /* 0x016800dadd007388 */ /* 0x0003e80000000400 */
[----:B0-----:R-:W3:Y:S01]  /*14df0*/  LDL.LU R231, [R1+0x280] ;  /* 0x0002800001e77983 */ /* 0x001ee20000300800 */
[----:B------:R0:W-:Y:S03]  /*14e00*/  MUFU.EX2 R162, R190 ;  /* 0x000000be00a27308 */ /* 0x0001e60000000800 */
[----:B-1----:R-:W3:Y:S01]  /*14e10*/  LDL.LU R218, [R1+0x20c] ;  /* 0x00020c0001da7983 */ /* 0x002ee20000300800 */
[----:B------:R-:W-:Y:S01]  /*14e20*/  FMUL R187, R187, 1.4426950216293334961 ;  /* 0x3fb8aa3bbbbb7820 */ /* 0x000fe20000400000 */
[----:B0-----:R-:W-:-:S05]  /*14e30*/  FMUL R190, R169, R223 ;  /* 0x000000dfa9be7220 */ /* 0x001fca0000400000 */
[----:B------:R-:W-:Y:S01]  /*14e40*/  FMNMX R186, R190, R186, !PT ;  /* 0x000000babeba7209 */ /* 0x000fe20007800000 */
[-C--:B------:R-:W-:Y:S02]  /*14e50*/  FFMA R190, R163, R223.reuse, -R18 ;  /* 0x000000dfa3be7223 */ /* 0x080fe40000000812 */
[----:B------:R0:W-:Y:S01]  /*14e60*/  MUFU.EX2 R163, R187 ;  /* 0x000000bb00a37308 */ /* 0x0001e20000000800 */
[----:B------:R1:W-:Y:S01]  /*14e70*/  STS.U16 [R221+0x16000], R6 ;  /* 0x01600006dd007388 */ /* 0x0003e20000000400 */
[-C--:B0-----:R-:W-:Y:S01]  /*14e80*/  FMUL R187, R172, R223.reuse ;  /* 0x000000dfacbb7220 */ /* 0x081fe20000400000 */
[----:B-1----:R-:W-:Y:S01]  /*14e90*/  FMUL R6, R190, 1.4426950216293334961 ;  /* 0x3fb8aa3bbe067820 */ /* 0x002fe20000400000 */
[----:B------:R-:W-:-:S03]  /*14ea0*/  FMUL R190, R173, R223 ;  /* 0x000000dfadbe7220 */ /* 0x000fc60000400000 */
[----:B------:R-:W-:Y:S01]  /*14eb0*/  FMNMX R186, R187, R186, !PT ;  /* 0x000000babbba7209 */ /* 0x000fe20007800000 */
[-C--:B------:R-:W-:Y:S01]  /*14ec0*/  FMUL R187, R176, R223.reuse ;  /* 0x000000dfb0bb7220 */ /* 0x080fe20000400000 */
[-CC-:B------:R-:W-:Y:S02]  /*14ed0*/  FFMA R166, R166, R223.reuse, -R18.reuse ;  /* 0x000000dfa6a67223 */ /* 0x180fe40000000812 */
[----:B------:R-:W-:Y:S01]  /*14ee0*/  FMNMX R190, R190, R186, !PT ;  /* 0x000000babebe7209 */ /* 0x000fe20007800000 */
[-C--:B------:R-:W-:Y:S01]  /*14ef0*/  FMUL R186, R177, R223.reuse ;  /* 0x000000dfb1ba7220 */ /* 0x080fe20000400000 */
[----:B------:R0:W-:Y:S01]  /*14f00*/  STS.U16 [R221+0x16400], R12 ;  /* 0x0164000cdd007388 */ /* 0x0001e20000000400 */
[----:B------:R-:W-:Y:S01]  /*14f10*/  FFMA R167, R167, R223, -R18 ;  /* 0x000000dfa7a77223 */ /* 0x000fe20000000812 */
[----:B------:R-:W-:-:S03]  /*14f20*/  FMNMX R187, R187, R190, !PT ;  /* 0x000000bebbbb7209 */ /* 0x000fc60007800000 */
[----:B------:R-:W-:Y:S01]  /*14f30*/  FMUL R167, R167, 1.4426950216293334961 ;  /* 0x3fb8aa3ba7a77820 */ /* 0x000fe20000400000 */
[----:B------:R-:W-:Y:S01]  /*14f40*/  FMNMX R186, R186, R187, !PT ;  /* 0x000000bbbaba7209 */ /* 0x000fe20007800000 */
[----:B0-----:R-:W-:Y:S01]  /*14f50*/  FMUL R12, R166, 1.4426950216293334961 ;  /* 0x3fb8aa3ba60c7820 */ /* 0x001fe20000400000 */
[-C--:B------:R-:W-:Y:S01]  /*14f60*/  FMUL R166, R180, R223.reuse ;  /* 0x000000dfb4a67220 */ /* 0x080fe20000400000 */
[-C--:B------:R-:W-:Y:S01]  /*14f70*/  FMUL R187, R181, R223.reuse ;  /* 0x000000dfb5bb7220 */ /* 0x080fe20000400000 */
[----:B------:R-:W-:-:S03]  /*14f80*/  FFMA R170, R170, R223, -R18 ;  /* 0x000000dfaaaa7223 */ /* 0x000fc60000000812 */
[----:B------:R-:W-:Y:S02]  /*14f90*/  FMNMX R186, R166, R186, !PT ;  /* 0x000000baa6ba7209 */ /* 0x000fe40007800000 */
[----:B------:R0:W-:Y:S02]  /*14fa0*/  MUFU.EX2 R166, R167 ;  /* 0x000000a700a67308 */ /* 0x0001e40000000800 */
[----:B------:R-:W-:Y:S01]  /*14fb0*/  FMNMX R186, R187, R186, !PT ;  /* 0x000000babbba7209 */ /* 0x000fe20007800000 */
[----:B------:R-:W-:Y:S01]  /*14fc0*/  FMUL R187, R170, 1.4426950216293334961 ;  /* 0x3fb8aa3baabb7820 */ /* 0x000fe20000400000 */
[----:B0-----:R-:W-:Y:S01]  /*14fd0*/  LOP3.LUT R167, R252, 0x20, RZ, 0x3c, !PT ;  /* 0x00000020fca77812 */ /* 0x001fe200078e3cff */
[----:B------:R-:W-:Y:S04]  /*14fe0*/  STS.U16 [R221+0x13c00], R247 ;  /* 0x013c00f7dd007388 */ /* 0x000fe80000000400 */
        /* <DEDUP_REMOVED lines=11> */
[----:B----4-:R0:W-:Y:S04]  /*150a0*/  STS.U16 [R170+0x500], R235 ;  /* 0x000500ebaa007388 */ /* 0x0101e80000000400 */
[----:B0-----:R-:W4:Y:S04]  /*150b0*/  LDL.LU R235, [R1+0x288] ;  /* 0x0002880001eb7983 */ /* 0x001f280000300800 */
[----:B------:R-:W4:Y:S04]  /*150c0*/  LDL.LU R236, [R1+0x270] ;  /* 0x0002700001ec7983 */ /* 0x000f280000300800 */
[----:B------:R-:W-:Y:S04]  /*150d0*/  STS.U16 [R170+0x900], R225 ;  /* 0x000900e1aa007388 */ /* 0x000fe80000000400 */
[----:B--2---:R0:W-:Y:S04]  /*150e0*/  STS.U16 [R170+0x1100], R11 ;  /* 0x0011000baa007388 */ /* 0x0041e80000000400 */
[----:B---3--:R-:W-:Y:S04]  /*150f0*/  STS.U16 [R170+0xd00], R7 ;  /* 0x000d0007aa007388 */ /* 0x008fe80000000400 */
[----:B0-----:R-:W2:Y:S04]  /*15100*/  LDL.LU R11, [R1+0x25c] ;  /* 0x00025c00010b7983 */ /* 0x001ea80000300800 */
[----:B------:R-:W3:Y:S04]  /*15110*/  LDL.LU R228, [R1+0x258] ;  /* 0x0002580001e47983 */ /* 0x000ee80000300800 */
[----:B------:R-:W3:Y:S04]  /*15120*/  LDL.LU R219, [R1+0x248] ;  /* 0x0002480001db7983 */ /* 0x000ee80000300800 */
[----:B------:R-:W-:Y:S04]  /*15130*/  STS.U16 [R170+0x1900], R14 ;  /* 0x0019000eaa007388 */ /* 0x000fe80000000400 */
[----:B------:R-:W-:Y:S04]  /*15140*/  STS.U16 [R170+0x1d00], R8 ;  /* 0x001d0008aa007388 */ /* 0x000fe80000000400 */
[----:B------:R-:W-:Y:S04]  /*15150*/  STS.U16 [R170+0x1500], R16 ;  /* 0x00150010aa007388 */ /* 0x000fe80000000400 */
[----:B------:R-:W-:Y:S04]  /*15160*/  STS.U16 [R170+0x2100], R17 ;  /* 0x00210011aa007388 */ /* 0x000fe80000000400 */
[----:B------:R-:W-:Y:S04]  /*15170*/  STS.U16 [R170+0x2900], R230 ;  /* 0x002900e6aa007388 */ /* 0x000fe80000000400 */
[----:B------:R0:W-:Y:S04]  /*15180*/  STS.U16 [R170+0x100], R218 ;  /* 0x000100daaa007388 */ /* 0x0001e80000000400 */
[----:B0-----:R-:W3:Y:S04]  /*15190*/  LDL.LU R218, [R1+0x238] ;  /* 0x0002380001da7983 */ /* 0x001ee80000300800 */
[----:B------:R-:W3:Y:S04]  /*151a0*/  LDL.LU R225, [R1+0x22c] ;  /* 0x00022c0001e17983 */ /* 0x000ee80000300800 */
[----:B------:R-:W3:Y:S04]  /*151b0*/  LDL.LU R14, [R1+0x218] ;  /* 0x00021800010e7983 */ /* 0x000ee80000300800 */
[----:B------:R-:W3:Y:S04]  /*151c0*/  LDL.LU R7, [R1+0x208] ;  /* 0x0002080001077983 */ /* 0x000ee80000300800 */
[----:B------:R-:W3:Y:S04]  /*151d0*/  LDL.LU R8, [R1+0x1fc] ;  /* 0x0001fc0001087983 */ /* 0x000ee80000300800 */
[----:B------:R-:W3:Y:S04]  /*151e0*/  LDL.LU R17, [R1+0x1ec] ;  /* 0x0001ec0001117983 */ /* 0x000ee80000300800 */
[----:B------:R-:W3:Y:S04]  /*151f0*/  LDL.LU R16, [R1+0x1e0] ;  /* 0x0001e00001107983 */ /* 0x000ee80000300800 */
[----:B------:R-:W3:Y:S04]  /*15200*/  LDL.LU R230, [R1+0x1d4] ;  /* 0x0001d40001e67983 */ /* 0x000ee80000300800 */
[----:B------:R0:W-:Y:S04]  /*15210*/  STS.U16 [R170+0x2500], R23 ;  /* 0x00250017aa007388 */ /* 0x0001e80000000400 */
[----:B------:R1:W-:Y:S04]  /*15220*/  STS.U16 [R170+0x2d00], R231 ;  /* 0x002d00e7aa007388 */ /* 0x0003e80000000400 */
[----:B0-----:R-:W3:Y:S04]  /*15230*/  LDL.LU R23, [R1+0x1cc] ;  /* 0x0001cc0001177983 */ /* 0x001ee80000300800 */
[----:B-1----:R-:W3:Y:S04]  /*15240*/  LDL.LU R231, [R1+0x1c0] ;  /* 0x0001c00001e77983 */ /* 0x002ee80000300800 */
[----:B----4-:R0:W-:Y:S04]  /*15250*/  STS.U16 [R170+0x3100], R235 ;  /* 0x003100ebaa007388 */ /* 0x0101e80000000400 */
[----:B0-----:R-:W4:Y:S04]  /*15260*/  LDL.LU R235, [R1+0x1b4] ;  /* 0x0001b40001eb7983 */ /* 0x001f280000300800 */
[----:B------:R-:W-:Y:S04]  /*15270*/  STS.U16 [R170+0x3500], R236 ;  /* 0x003500ecaa007388 */ /* 0x000fe80000000400 */
[----:B--2---:R0:W-:Y:S04]  /*15280*/  STS.U16 [R170+0x3900], R11 ;  /* 0x0039000baa007388 */ /* 0x0041e80000000400 */
[----:B0-----:R-:W2:Y:S04]  /*15290*/  LDL.LU R11, [R1+0x1a8] ;  /* 0x0001a800010b7983 */ /* 0x001ea80000300800 */
[----:B---3--:R0:W-:Y:S04]  /*152a0*/  STS.U16 [R170+0x4d00], R14 ;  /* 0x004d000eaa007388 */ /* 0x0081e80000000400 */
        /* <DEDUP_REMOVED lines=8> */
[----:B------:R0:W-:Y:S04]  /*15330*/  STS.U16 [R170+0x6500], R23 ;  /* 0x00650017aa007388 */ /* 0x0001e80000000400 */
[----:B------:R1:W-:Y:S04]  /*15340*/  STS.U16 [R170+0x6900], R231 ;  /* 0x006900e7aa007388 */ /* 0x0003e80000000400 */
[----:B0-----:R-:W3:Y:S04]  /*15350*/  LDL.LU R23, [R1+0x170] ;  /* 0x0001700001177983 */ /* 0x001ee80000300800 */
[----:B-1----:R-:W3:Y:S04]  /*15360*/  LDL.LU R231, [R1+0x168] ;  /* 0x0001680001e77983 */ /* 0x002ee80000300800 */
[----:B----4-:R0:W-:Y:S04]  /*15370*/  STS.U16 [R170+0x6d00], R235 ;  /* 0x006d00ebaa007388 */ /* 0x0101e80000000400 */
[----:B0-----:R-:W4:Y:S01]  /*15380*/  LDL.LU R235, [R1+0x164] ;  /* 0x0001640001eb7983 */ /* 0x001f220000300800 */
[----:B------:R-:W-:-:S03]  /*15390*/  FFMA R190, R171, R223, -R18 ;  /* 0x000000dfabbe7223 */ /* 0x000fc60000000812 */
[----:B------:R-:W0:Y:S01]  /*153a0*/  SHFL.BFLY PT, R171, R186, 0x2, 0x1f ;  /* 0x0c401f00baab7f89 */ /* 0x000e2200000e0000 */
[----:B------:R-:W-:-:S04]  /*153b0*/  FFMA R174, R174, R223, -R18 ;  /* 0x000000dfaeae7223 */ /* 0x000fc80000000812 */
[----:B------:R-:W-:Y:S01]  /*153c0*/  FMUL R174, R174, 1.4426950216293334961 ;  /* 0x3fb8aa3baeae7820 */ /* 0x000fe20000400000 */
[----:B------:R-:W-:-:S03]  /*153d0*/  FFMA R243, R203, R223, -R18 ;  /* 0x000000dfcbf37223 */ /* 0x000fc60000000812 */
[----:B------:R1:W-:Y:S01]  /*153e0*/  MUFU.EX2 R203, R174 ;  /* 0x000000ae00cb7308 */ /* 0x0003e20000000800 */
[----:B0-----:R-:W-:-:S05]  /*153f0*/  FMNMX R171, R186, R171, !PT ;  /* 0x000000abbaab7209 */ /* 0x001fca0007800000 */
[----:B-1----:R-:W0:Y:S01]  /*15400*/  SHFL.BFLY PT, R174, R171, 0x1, 0x1f ;  /* 0x0c201f00abae7f89 */ /* 0x002e2200000e0000 */
[----:B------:R-:W-:-:S03]  /*15410*/  FFMA R214, R214, R223, -R18 ;  /* 0x000000dfd6d67223 */ /* 0x000fc60000000812 */
[----:B------:R1:W-:Y:S01]  /*15420*/  STS.U16 [R170+0x4100], R219 ;  /* 0x004100dbaa007388 */ /* 0x0003e20000000400 */
[----:B------:R-:W-:Y:S01]  /*15430*/  FMUL R214, R214, 1.4426950216293334961 ;  /* 0x3fb8aa3bd6d67820 */ /* 0x000fe20000400000 */
[----:B------:R-:W-:Y:S02]  /*15440*/  FFMA R215, R215, R223, -R18 ;  /* 0x000000dfd7d77223 */ /* 0x000fe40000000812 */
[----:B------:R0:W-:Y:S04]  /*15450*/  STS.U16 [R170+0x3d00], R228 ;  /* 0x003d00e4aa007388 */ /* 0x0001e80000000400 */
[----:B-1----:R-:W4:Y:S04]  /*15460*/  LDL.LU R219, [R1+0x150] ;  /* 0x0001500001db7983 */ /* 0x002f280000300800 */
[----:B------:R-:W4:Y:S04]  /*15470*/  LDL.LU R251, [R1+0x140] ;  /* 0x0001400001fb7983 */ /* 0x000f280000300800 */
[----:B------:R-:W4:Y:S01]  /*15480*/  LDL.LU R221, [R1+0x134] ;  /* 0x0001340001dd7983 */ /* 0x000f220000300800 */
[----:B0-----:R-:W-:-:S03]  /*15490*/  FMNMX R174, R171, R174, !PT ;  /* 0x000000aeabae7209 */ /* 0x001fc60007800000 */
[----:B------:R-:W4:Y:S01]  /*154a0*/  LDL.LU R244, [R1+0x12c] ;  /* 0x00012c0001f47983 */ /* 0x000f220000300800 */
[----:B------:R-:W-:-:S03]  /*154b0*/  FADD R171, -R18, R5 ;  /* 0x0000000512ab7221 */ /* 0x000fc60000000100 */
[----:B------:R0:W-:Y:S01]  /*154c0*/  STS.U16 [R170+0x4900], R225 ;  /* 0x004900e1aa007388 */ /* 0x0001e20000000400 */
[----:B------:R-:W-:Y:S03]  /*154d0*/  MUFU.EX2 R13, R214 ;  /* 0x000000d6000d7308 */ /* 0x000fe60000000800 */
[----:B------:R-:W4:Y:S01]  /*154e0*/  LDL.LU R228, [R1+0x120] ;  /* 0x0001200001e47983 */ /* 0x000f220000300800 */
[----:B------:R-:W-:-:S03]  /*154f0*/  FMUL R215, R215, 1.4426950216293334961 ;  /* 0x3fb8aa3bd7d77820 */ /* 0x000fc60000400000 */
[----:B------:R1:W-:Y:S04]  /*15500*/  STS.U16 [R170+0x5100], R7 ;  /* 0x00510007aa007388 */ /* 0x0003e80000000400 */
[----:B0-----:R-:W4:Y:S04]  /*15510*/  LDL.LU R225, [R1+0x118] ;  /* 0x0001180001e17983 */ /* 0x001f280000300800 */
[----:B------:R-:W4:Y:S04]  /*15520*/  LDL.LU R5, [R1+0x110] ;  /* 0x0001100001057983 */ /* 0x000f280000300800 */
[----:B------:R0:W-:Y:S04]  /*15530*/  STS.U16 [R170+0x5d00], R16 ;  /* 0x005d0010aa007388 */ /* 0x0001e80000000400 */
[----:B-1----:R-:W4:Y:S01]  /*15540*/  LDL.LU R7, [R1+0x100] ;  /* 0x0001000001077983 */ /* 0x002f220000300800 */
[----:B------:R1:W-:Y:S03]  /*15550*/  MUFU.EX2 R154, R215 ;  /* 0x000000d7009a7308 */ /* 0x0003e60000000800 */
[----:B0-----:R-:W4:Y:S01]  /*15560*/  LDL.LU R16, [R1+0xf0] ;  /* 0x0000f00001107983 */ /* 0x001f220000300800 */
[-CC-:B------:R-:W-:Y:S01]  /*15570*/  FFMA R249, R198, R223.reuse, -R18.reuse ;  /* 0x000000dfc6f97223 */ /* 0x180fe20000000812 */
        /* <DEDUP_REMOVED lines=10> */
[----:B-1----:R-:W-:Y:S01]  /*15620*/  FFMA R215, R183, R223, -R18 ;  /* 0x000000dfb7d77223 */ /* 0x002fe20000000812 */
[----:B--2---:R0:W-:Y:S04]  /*15630*/  STS.U16 [R170+0x7100], R11 ;  /* 0x0071000baa007388 */ /* 0x0041e80000000400 */
[----:B0-----:R-:W2:Y:S04]  /*15640*/  LDL.LU R11, [R1+0xd4] ;  /* 0x0000d400010b7983 */ /* 0x001ea80000300800 */
[----:B---3--:R0:W-:Y:S04]  /*15650*/  STS.U16 [R170+0x7500], R14 ;  /* 0x0075000eaa007388 */ /* 0x0081e80000000400 */
[----:B------:R1:W-:Y:S01]  /*15660*/  STS.U16 [R170+0x7900], R8 ;  /* 0x00790008aa007388 */ /* 0x0003e20000000400 */
[----:B------:R-:W-:-:S03]  /*15670*/  FMNMX R214, R174, R236, !PT ;  /* 0x000000ecaed67209 */ /* 0x000fc60007800000 */
[----:B0-----:R-:W3:Y:S04]  /*15680*/  LDL.LU R14, [R1+0xbc] ;  /* 0x0000bc00010e7983 */ /* 0x001ee80000300800 */
[----:B-1----:R-:W3:Y:S01]  /*15690*/  LDL.LU R8, [R1+0x78] ;  /* 0x0000780001087983 */ /* 0x002ee20000300800 */
[----:B------:R-:W-:-:S03]  /*156a0*/  FFMA R184, R184, R223, -R214 ;  /* 0x000000dfb8b87223 */ /* 0x000fc600000008d6 */
        /* <DEDUP_REMOVED lines=12> */
[----:B------:R-:W-:Y:S04]  /*15770*/  STS.U16 [R170+0x12500], R244 ;  /* 0x012500f4aa007388 */ /* 0x000fe80000000400 */
[----:B------:R-:W-:Y:S04]  /*15780*/  STS.U16 [R170+0x13100], R5 ;  /* 0x01310005aa007388 */ /* 0x000fe80000000400 */
[----:B------:R-:W-:Y:S04]  /*15790*/  STS.U16 [R170+0x13500], R7 ;  /* 0x01350007aa007388 */ /* 0x000fe80000000400 */
[----:B------:R-:W-:Y:S04]  /*157a0*/  STS.U16 [R170+0x13900], R16 ;  /* 0x01390010aa007388 */ /* 0x000fe80000000400 */
[----:B--2---:R-:W-:Y:S04]  /*157b0*/  STS.U16 [R170+0x13d00], R11 ;  /* 0x013d000baa007388 */ /* 0x004fe80000000400 */
[----:B---3--:R-:W-:Y:S04]  /*157c0*/  STS.U16 [R170+0x14100], R14 ;  /* 0x0141000eaa007388 */ /* 0x008fe80000000400 */
[----:B------:R0:W-:Y:S02]  /*157d0*/  STS.U16 [R170+0x11100], R223 ;  /* 0x011100dfaa007388 */ /* 0x0001e40000000400 */
[----:B0-----:R-:W0:Y:S02]  /*157e0*/  LDC R223, c[0x0][0x238] ;  /* 0x00008e00ffdf7b82 */ /* 0x001e240000000800 */
[----:B------:R1:W-:Y:S04]  /*157f0*/  STS.U16 [R170+0x14900], R17 ;  /* 0x01490011aa007388 */ /* 0x0003e80000000400 */
[----:B------:R2:W-:Y:S04]  /*15800*/  STS.U16 [R170+0x14500], R8 ;  /* 0x01450008aa007388 */ /* 0x0005e80000000400 */
[----:B------:R3:W-:Y:S01]  /*15810*/  STS.U16 [R170+0x14d00], R230 ;  /* 0x014d00e6aa007388 */ /* 0x0007e20000000400 */
[----:B0-----:R-:W-:-:S03]  /*15820*/  FFMA R185, R185, R223, -R214 ;  /* 0x000000dfb9b97223 */ /* 0x001fc600000008d6 */
[----:B------:R-:W4:Y:S04]  /*15830*/  LDL.LU R223, [R1+0x148] ;  /* 0x0001480001df7983 */ /* 0x000f280000300800 */
[----:B------:R-:W4:Y:S04]  /*15840*/  LDL.LU R14, [R1+0x2d0] ;  /* 0x0002d000010e7983 */ /* 0x000f280000300800 */
[----:B-1----:R-:W4:Y:S04]  /*15850*/  LDL.LU R17, [R1+0x2e4] ;  /* 0x0002e40001117983 */ /* 0x002f280000300800 */
[----:B------:R-:W4:Y:S04]  /*15860*/  LDL.LU R251, [R1+0x2e0] ;  /* 0x0002e00001fb7983 */ /* 0x000f280000300800 */
[----:B------:R-:W4:Y:S04]  /*15870*/  LDL.LU R244, [R1+0x300] ;  /* 0x0003000001f47983 */ /* 0x000f280000300800 */
[----:B------:R-:W4:Y:S04]  /*15880*/  LDL.LU R5, [R1+0x2fc] ;  /* 0x0002fc0001057983 */ /* 0x000f280000300800 */
[----:B------:R-:W4:Y:S04]  /*15890*/  LDL.LU R11, [R1+0x2f4] ;  /* 0x0002f400010b7983 */ /* 0x000f280000300800 */
[----:B--2---:R-:W2:Y:S04]  /*158a0*/  LDL.LU R8, [R1+0x2ec] ;  /* 0x0002ec0001087983 */ /* 0x004ea80000300800 */
[----:B---3--:R-:W3:Y:S04]  /*158b0*/  LDL.LU R230, [R1+0x2d8] ;  /* 0x0002d80001e67983 */ /* 0x008ee80000300800 */
[----:B------:R-:W3:Y:S04]  /*158c0*/  LDL.LU R7, [R1+0x2cc] ;  /* 0x0002cc0001077983 */ /* 0x000ee80000300800 */
[----:B------:R-:W3:Y:S04]  /*158d0*/  LDL.LU R16, [R1+0x2c4] ;  /* 0x0002c40001107983 */ /* 0x000ee80000300800 */
[----:B----4-:R0:W-:Y:S04]  /*158e0*/  STS.U16 [R170+0x15100], R235 ;  /* 0x015100ebaa007388 */ /* 0x0101e80000000400 */
[----:B0-----:R-:W4:Y:S01]  /*158f0*/  LDL.LU R235, [R1+0x2e8] ;  /* 0x0002e80001eb7983 */ /* 0x001f220000300800 */
[----:B------:R-:W-:-:S03]  /*15900*/  FMUL R171, R171, 1.4426950216293334961 ;  /* 0x3fb8aa3babab7820 */ /* 0x000fc60000400000 */
[----:B------:R0:W-:Y:S04]  /*15910*/  STS.U16 [R170+0x4500], R218 ;  /* 0x004500daaa007388 */ /* 0x0001e80000000400 */
[----:B------:R1:W-:Y:S01]  /*15920*/  STS.U16 [R170+0x15500], R231 ;  /* 0x015500e7aa007388 */ /* 0x0003e20000000400 */
[----:B0-----:R0:W3:Y:S03]  /*15930*/  MUFU.EX2 R218, R171 ;  /* 0x000000ab00da7308 */ /* 0x0010e60000000800 */
[----:B-1----:R-:W2:Y:S01]  /*15940*/  LDL.LU R231, [R1+0x2d4] ;  /* 0x0002d40001e77983 */ /* 0x002ea20000300800 */
[----:B0-----:R-:W-:-:S04]  /*15950*/  LOP3.LUT R171, R252, 0x40, RZ, 0x3c, !PT ;  /* 0x00000040fcab7812 */ /* 0x001fc800078e3cff */
[----:B------:R-:W-:Y:S01]  /*15960*/  IADD3 R171, R0, R171, RZ ;  /* 0x000000ab00ab7210 */ /* 0x000fe20007ffe0ff */
[----:B------:R-:W-:Y:S04]  /*15970*/  STS.U16 [R170+0x11500], R219 ;  /* 0x011500dbaa007388 */ /* 0x000fe80000000400 */
[----:B------:R-:W-:Y:S04]  /*15980*/  STS.U16 [R170+0x12100], R221 ;  /* 0x012100ddaa007388 */ /* 0x000fe80000000400 */
[----:B------:R-:W-:Y:S04]  /*15990*/  STS.U16 [R170+0x12900], R228 ;  /* 0x012900e4aa007388 */ /* 0x000fe80000000400 */
[----:B------:R-:W-:Y:S04]  /*159a0*/  STS.U16 [R170+0x12d00], R225 ;  /* 0x012d00e1aa007388 */ /* 0x000fe80000000400 */
[----:B------:R0:W-:Y:S04]  /*159b0*/  STS.U16 [R170+0x15900], R23 ;  /* 0x01590017aa007388 */ /* 0x0001e80000000400 */
        /* <DEDUP_REMOVED lines=9> */
[----:B0-----:R-:W3:Y:S04]  /*15a50*/  LDL.LU R23, [R1+0x2bc] ;  /* 0x0002bc0001177983 */ /* 0x001ee80000300800 */
[----:B------:R0:W-:Y:S04]  /*15a60*/  STS.U16 [R170+0x11900], R223 ;  /* 0x011900dfaa007388 */ /* 0x0001e80000000400 */
[----:B------:R1:W-:Y:S04]  /*15a70*/  STS.U16 [R171+0x600], R14 ;  /* 0x0006000eab007388 */ /* 0x0003e80000000400 */
[----:B------:R-:W-:Y:S01]  /*15a80*/  STS.U16 [R171+0xe00], R17 ;  /* 0x000e0011ab007388 */ /* 0x000fe20000000400 */
[----:B0-----:R-:W0:Y:S03]  /*15a90*/  LDC R223, c[0x0][0x238] ;  /* 0x00008e00ffdf7b82 */ /* 0x001e260000000800 */
[----:B-1----:R-:W3:Y:S04]  /*15aa0*/  LDL.LU R14, [R1+0x2b4] ;  /* 0x0002b400010e7983 */ /* 0x002ee80000300800 */
[----:B------:R-:W-:Y:S04]  /*15ab0*/  STS.U16 [R171+0x1200], R251 ;  /* 0x001200fbab007388 */ /* 0x000fe80000000400 */
[----:B----4-:R1:W-:Y:S04]  /*15ac0*/  STS.U16 [R171+0xa00], R235 ;  /* 0x000a00ebab007388 */ /* 0x0103e80000000400 */
[----:B-1----:R-:W4:Y:S04]  /*15ad0*/  LDL.LU R235, [R1+0x2ac] ;  /* 0x0002ac0001eb7983 */ /* 0x002f280000300800 */
[----:B------:R-:W4:Y:S04]  /*15ae0*/  LDL.LU R17, [R1+0x2a4] ;  /* 0x0002a40001117983 */ /* 0x000f280000300800 */
[----:B------:R-:W4:Y:S04]  /*15af0*/  LDL.LU R251, [R1+0x2a0] ;  /* 0x0002a00001fb7983 */ /* 0x000f280000300800 */
[----:B------:R1:W-:Y:S04]  /*15b00*/  STS.U16 [R171+0x1600], R244 ;  /* 0x001600f4ab007388 */ /* 0x0003e80000000400 */
[----:B--2---:R2:W-:Y:S04]  /*15b10*/  STS.U16 [R171+0x200], R231 ;  /* 0x000200e7ab007388 */ /* 0x0045e80000000400 */
[----:B-1----:R-:W4:Y:S04]  /*15b20*/  LDL.LU R244, [R1+0x290] ;  /* 0x0002900001f47983 */ /* 0x002f280000300800 */
[----:B------:R-:W4:Y:S04]  /*15b30*/  LDL.LU R238, [R1+0x284] ;  /* 0x0002840001ee7983 */ /* 0x000f280000300800 */
[----:B------:R-:W4:Y:S04]  /*15b40*/  LDL.LU R229, [R1+0x26c] ;  /* 0x00026c0001e57983 */ /* 0x000f280000300800 */
[----:B------:R1:W-:Y:S04]  /*15b50*/  STS.U16 [R171+0x1a00], R5 ;  /* 0x001a0005ab007388 */ /* 0x0003e80000000400 */
[----:B--2---:R-:W2:Y:S04]  /*15b60*/  LDL.LU R231, [R1+0x260] ;  /* 0x0002600001e77983 */ /* 0x004ea80000300800 */
[----:B------:R0:W-:Y:S04]  /*15b70*/  STS.U16 [R171+0x1e00], R11 ;  /* 0x001e000bab007388 */ /* 0x0001e80000000400 */
[----:B-1----:R-:W2:Y:S04]  /*15b80*/  LDL.LU R5, [R1+0x250] ;  /* 0x0002500001057983 */ /* 0x002ea80000300800 */
[----:B------:R1:W-:Y:S04]  /*15b90*/  STS.U16 [R171+0x2200], R8 ;  /* 0x00220008ab007388 */ /* 0x0003e80000000400 */
[----:B0-----:R-:W2:Y:S04]  /*15ba0*/  LDL.LU R11, [R1+0x244] ;  /* 0x00024400010b7983 */ /* 0x001ea80000300800 */
[----:B---3--:R0:W-:Y:S04]  /*15bb0*/  STS.U16 [R171+0x2600], R230 ;  /* 0x002600e6ab007388 */ /* 0x0081e80000000400 */
[----:B-1----:R-:W3:Y:S04]  /*15bc0*/  LDL.LU R8, [R1+0x234] ;  /* 0x0002340001087983 */ /* 0x002ee80000300800 */
[----:B------:R1:W-:Y:S04]  /*15bd0*/  STS.U16 [R171+0x2a00], R7 ;  /* 0x002a0007ab007388 */ /* 0x0003e80000000400 */
[----:B0-----:R-:W3:Y:S04]  /*15be0*/  LDL.LU R230, [R1+0x220] ;  /* 0x0002200001e67983 */ /* 0x001ee80000300800 */
[----:B------:R0:W-:Y:S04]  /*15bf0*/  STS.U16 [R171+0x2e00], R16 ;  /* 0x002e0010ab007388 */ /* 0x0001e80000000400 */
[----:B-1----:R-:W3:Y:S04]  /*15c00*/  LDL.LU R7, [R1+0x214] ;  /* 0x0002140001077983 */ /* 0x002ee80000300800 */
[----:B0-----:R-:W3:Y:S04]  /*15c10*/  LDL.LU R16, [R1+0x204] ;  /* 0x0002040001107983 */ /* 0x001ee80000300800 */
[----:B------:R0:W-:Y:S04]  /*15c20*/  STS.U16 [R171+0x3600], R14 ;  /* 0x0036000eab007388 */ /* 0x0001e80000000400 */
[----:B0-----:R-:W3:Y:S04]  /*15c30*/  LDL.LU R14, [R1+0x1f8] ;  /* 0x0001f800010e7983 */ /* 0x001ee80000300800 */
[----:B----4-:R0:W-:Y:S04]  /*15c40*/  STS.U16 [R171+0x3e00], R17 ;  /* 0x003e0011ab007388 */ /* 0x0101e80000000400 */
[----:B------:R1:W-:Y:S04]  /*15c50*/  STS.U16 [R171+0x3a00], R235 ;  /* 0x003a00ebab007388 */ /* 0x0003e80000000400 */
[----:B0-----:R-:W4:Y:S04]  /*15c60*/  LDL.LU R17, [R1+0x1e8] ;  /* 0x0001e80001117983 */ /* 0x001f280000300800 */
[----:B------:R0:W-:Y:S04]  /*15c70*/  STS.U16 [R171+0x4200], R251 ;  /* 0x004200fbab007388 */ /* 0x0001e80000000400 */
[----:B-1----:R-:W4:Y:S04]  /*15c80*/  LDL.LU R235, [R1+0x1dc] ;  /* 0x0001dc0001eb7983 */ /* 0x002f280000300800 */
[----:B0-----:R-:W4:Y:S04]  /*15c90*/  LDL.LU R251, [R1+0x1d0] ;  /* 0x0001d00001fb7983 */ /* 0x001f280000300800 */
[----:B------:R0:W-:Y:S04]  /*15ca0*/  STS.U16 [R171+0x4600], R244 ;  /* 0x004600f4ab007388 */ /* 0x0001e80000000400 */
[----:B0-----:R-:W4:Y:S04]  /*15cb0*/  LDL.LU R244, [R1+0x1c4] ;  /* 0x0001c40001f47983 */ /* 0x001f280000300800 */
[----:B--2---:R-:W-:Y:S04]  /*15cc0*/  STS.U16 [R171+0x5600], R5 ;  /* 0x00560005ab007388 */ /* 0x004fe80000000400 */
[----:B------:R0:W-:Y:S04]  /*15cd0*/  STS.U16 [R171+0x5a00], R11 ;  /* 0x005a000bab007388 */ /* 0x0001e80000000400 */
[----:B---3--:R1:W-:Y:S04]  /*15ce0*/  STS.U16 [R171+0x5e00], R8 ;  /* 0x005e0008ab007388 */ /* 0x0083e80000000400 */
[----:B0-----:R-:W2:Y:S04]  /*15cf0*/  LDL.LU R11, [R1+0x1bc] ;  /* 0x0001bc00010b7983 */ /* 0x001ea80000300800 */
[----:B------:R0:W-:Y:S04]  /*15d00*/  STS.U16 [R171+0x6200], R230 ;  /* 0x006200e6ab007388 */ /* 0x0001e80000000400 */
[----:B-1----:R-:W3:Y:S04]  /*15d10*/  LDL.LU R8, [R1+0x1b0] ;  /* 0x0001b00001087983 */ /* 0x002ee80000300800 */
[----:B------:R1:W-:Y:S04]  /*15d20*/  STS.U16 [R171+0x6600], R7 ;  /* 0x00660007ab007388 */ /* 0x0003e80000000400 */
[----:B0-----:R-:W3:Y:S04]  /*15d30*/  LDL.LU R230, [R1+0x1a4] ;  /* 0x0001a40001e67983 */ /* 0x001ee80000300800 */
[----:B------:R-:W3:Y:S04]  /*15d40*/  LDL.LU R5, [R1+0x198] ;  /* 0x0001980001057983 */ /* 0x000ee80000300800 */
[----:B------:R0:W-:Y:S04]  /*15d50*/  STS.U16 [R171+0x6a00], R16 ;  /* 0x006a0010ab007388 */ /* 0x0001e80000000400 */
[----:B-1----:R-:W3:Y:S04]  /*15d60*/  LDL.LU R7, [R1+0x180] ;  /* 0x0001800001077983 */ /* 0x002ee80000300800 */
[----:B0-----:R-:W3:Y:S04]  /*15d70*/  LDL.LU R16, [R1+0x174] ;  /* 0x0001740001107983 */ /* 0x001ee80000300800 */
[----:B------:R-:W-:Y:S04]  /*15d80*/  STS.U16 [R171+0x4a00], R238 ;  /* 0x004a00eeab007388 */ /* 0x000fe80000000400 */
[----:B------:R-:W-:Y:S01]  /*15d90*/  STS.U16 [R171+0x4e00], R229 ;  /* 0x004e00e5ab007388 */ /* 0x000fe20000000400 */
[----:B------:R-:W-:-:S03]  /*15da0*/  FFMA R188, R188, R223, -R214 ;  /* 0x000000dfbcbc7223 */ /* 0x000fc600000008d6 */
[----:B------:R-:W-:Y:S01]  /*15db0*/  STS.U16 [R171+0x5200], R231 ;  /* 0x005200e7ab007388 */ /* 0x000fe20000000400 */
        /* <DEDUP_REMOVED lines=10> */
[--C-:B------:R-:W-:Y:S01]  /*15e60*/  FFMA R209, R209, R223, -R214.reuse ;  /* 0x000000dfd1d17223 */ /* 0x100fe200000008d6 */
[----:B------:R0:W-:Y:S04]  /*15e70*/  STS.U16 [R171+0x6e00], R14 ;  /* 0x006e000eab007388 */ /* 0x0001e80000000400 */
[----:B0-----:R-:W3:Y:S04]  /*15e80*/  LDL.LU R14, [R1+0x160] ;  /* 0x00016000010e7983 */ /* 0x001ee80000300800 */
[----:B----4-:R0:W-:Y:S04]  /*15e90*/  STS.U16 [R171+0x7200], R17 ;  /* 0x00720011ab007388 */ /* 0x0101e80000000400 */
[----:B0-----:R-:W4:Y:S04]  /*15ea0*/  LDL.LU R17, [R1+0x154] ;  /* 0x0001540001117983 */ /* 0x001f280000300800 */
[----:B------:R-:W4:Y:S04]  /*15eb0*/  LDL.LU R220, [R1+0x130] ;  /* 0x0001300001dc7983 */ /* 0x000f280000300800 */
[----:B------:R-:W4:Y:S04]  /*15ec0*/  LDL.LU R246, [R1+0x124] ;  /* 0x0001240001f67983 */ /* 0x000f280000300800 */
[----:B------:R-:W4:Y:S04]  /*15ed0*/  LDL.LU R238, [R1+0x114] ;  /* 0x0001140001ee7983 */ /* 0x000f280000300800 */
[----:B------:R-:W4:Y:S04]  /*15ee0*/  LDL.LU R229, [R1+0x108] ;  /* 0x0001080001e57983 */ /* 0x000f280000300800 */
[----:B------:R0:W-:Y:S04]  /*15ef0*/  STS.U16 [R171+0x7600], R235 ;  /* 0x007600ebab007388 */ /* 0x0001e80000000400 */
[----:B------:R-:W4:Y:S04]  /*15f00*/  LDL.LU R231, [R1+0xf8] ;  /* 0x0000f80001e77983 */ /* 0x000f280000300800 */
[----:B------:R1:W-:Y:S04]  /*15f10*/  STS.U16 [R171+0x7a00], R251 ;  /* 0x007a00fbab007388 */ /* 0x0003e80000000400 */
[----:B0-----:R-:W4:Y:S04]  /*15f20*/  LDL.LU R235, [R1+0xe8] ;  /* 0x0000e80001eb7983 */ /* 0x001f280000300800 */
[----:B-1----:R-:W4:Y:S04]  /*15f30*/  LDL.LU R251, [R1+0xcc] ;  /* 0x0000cc0001fb7983 */ /* 0x002f280000300800 */
[----:B------:R-:W4:Y:S04]  /*15f40*/  LDL.LU R223, [R1+0x18c] ;  /* 0x00018c0001df7983 */ /* 0x000f280000300800 */
[----:B------:R0:W-:Y:S04]  /*15f50*/  STS.U16 [R171+0x7e00], R244 ;  /* 0x007e00f4ab007388 */ /* 0x0001e80000000400 */
[----:B--2---:R1:W-:Y:S04]  /*15f60*/  STS.U16 [R171+0x10200], R11 ;  /* 0x0102000bab007388 */ /* 0x0043e80000000400 */
[----:B---3--:R-:W-:Y:S04]  /*15f70*/  STS.U16 [R171+0x10600], R8 ;  /* 0x01060008ab007388 */ /* 0x008fe80000000400 */
[----:B0-----:R-:W2:Y:S04]  /*15f80*/  LDL.LU R244, [R1+0xb4] ;  /* 0x0000b40001f47983 */ /* 0x001ea80000300800 */
[----:B-1----:R-:W3:Y:S04]  /*15f90*/  LDL.LU R11, [R1+0x70] ;  /* 0x00007000010b7983 */ /* 0x002ee80000300800 */
[----:B------:R0:W-:Y:S04]  /*15fa0*/  STS.U16 [R171+0x10a00], R230 ;  /* 0x010a00e6ab007388 */ /* 0x0001e80000000400 */
[----:B------:R1:W-:Y:S04]  /*15fb0*/  STS.U16 [R171+0x10e00], R5 ;  /* 0x010e0005ab007388 */ /* 0x0003e80000000400 */
[----:B0-----:R-:W2:Y:S04]  /*15fc0*/  LDL.LU R230, [R1+0x5c] ;  /* 0x00005c0001e67983 */ /* 0x001ea80000300800 */
[----:B------:R-:W3:Y:S04]  /*15fd0*/  LDL.LU R8, [R1+0x50] ;  /* 0x0000500001087983 */ /* 0x000ee80000300800 */
[----:B-1----:R-:W3:Y:S04]  /*15fe0*/  LDL.LU R5, [R1+0xb84] ;  /* 0x000b840001057983 */ /* 0x002ee80000300800 */
[----:B------:R-:W-:Y:S04]  /*15ff0*/  STS.U16 [R171+0x11600], R7 ;  /* 0x01160007ab007388 */ /* 0x000fe80000000400 */
[----:B------:R-:W-:Y:S04]  /*16000*/  STS.U16 [R171+0x11a00], R16 ;  /* 0x011a0010ab007388 */ /* 0x000fe80000000400 */
[----:B----4-:R0:W-:Y:S02]  /*16010*/  STS.U16 [R171+0x11200], R223 ;  /* 0x011200dfab007388 */ /* 0x0101e40000000400 */
[----:B0-----:R-:W0:Y:S02]  /*16020*/  LDC R223, c[0x0][0x238] ;  /* 0x00008e00ffdf7b82 */ /* 0x001e240000000800 */
[----:B0-----:R-:W-:-:S02]  /*16030*/  FFMA R212, R212, R223, -R214 ;  /* 0x000000dfd4d47223 */ /* 0x001fc400000008d6 */
[----:B------:R-:W4:Y:S04]  /*16040*/  LDL.LU R223, [R1+0x144] ;  /* 0x0001440001df7983 */ /* 0x000f280000300800 */
[----:B------:R-:W4:Y:S04]  /*16050*/  LDL.LU R7, [R1+0xb80] ;  /* 0x000b800001077983 */ /* 0x000f280000300800 */
[----:B------:R-:W4:Y:S04]  /*16060*/  LDL.LU R16, [R1+0xb7c] ;  /* 0x000b7c0001107983 */ /* 0x000f280000300800 */
[----:B------:R0:W-:Y:S04]  /*16070*/  STS.U16 [R171+0x11e00], R14 ;  /* 0x011e000eab007388 */ /* 0x0001e80000000400 */
[----:B------:R1:W-:Y:S04]  /*16080*/  STS.U16 [R171+0x12200], R17 ;  /* 0x01220011ab007388 */ /* 0x0003e80000000400 */
[----:B0-----:R-:W4:Y:S04]  /*16090*/  LDL.LU R14, [R1+0xb78] ;  /* 0x000b7800010e7983 */ /* 0x001f280000300800 */
[----:B-1----:R-:W4:Y:S04]  /*160a0*/  LDL.LU R17, [R1+0xb74] ;  /* 0x000b740001117983 */ /* 0x002f280000300800 */
        /* <DEDUP_REMOVED lines=9> */
[----:B---3--:R-:W-:Y:S04]  /*16140*/  STS.U16 [R171+0x14e00], R11 ;  /* 0x014e000bab007388 */ /* 0x008fe80000000400 */
[----:B----4-:R0:W-:Y:S02]  /*16150*/  STS.U16 [R171+0x12600], R223 ;  /* 0x012600dfab007388 */ /* 0x0101e40000000400 */
[----:B0-----:R-:W0:Y:S02]  /*16160*/  LDC R223, c[0x0][0x238] ;  /* 0x00008e00ffdf7b82 */ /* 0x001e240000000800 */
[----:B0-----:R-:W-:-:S02]  /*16170*/  FFMA R213, R213, R223, -R214 ;  /* 0x000000dfd5d57223 */ /* 0x001fc400000008d6 */
[----:B------:R-:W2:Y:S04]  /*16180*/  LDL.LU R223, [R1+0x138] ;  /* 0x0001380001df7983 */ /* 0x000ea80000300800 */
[----:B------:R-:W3:Y:S04]  /*16190*/  LDL.LU R230, [R1+0x318] ;  /* 0x0003180001e67983 */ /* 0x000ee80000300800 */
[----:B------:R-:W4:Y:S04]  /*161a0*/  LDL.LU R238, [R1+0x324] ;  /* 0x0003240001ee7983 */ /* 0x000f280000300800 */
        /* <DEDUP_REMOVED lines=8> */
[----:B------:R0:W-:Y:S04]  /*16230*/  STS.U16 [R171+0x15a00], R17 ;  /* 0x015a0011ab007388 */ /* 0x0001e80000000400 */
[----:B0-----:R-:W4:Y:S04]  /*16240*/  LDL.LU R17, [R1+0x328] ;  /* 0x0003280001117983 */ /* 0x001f280000300800 */
        /* <DEDUP_REMOVED lines=11> */
[----:B0-----:R-:W4:Y:S04]  /*16300*/  LDL.LU R8, [R1+0x304] ;  /* 0x0003040001087983 */ /* 0x001f280000300800 */
[----:B--2---:R0:W-:Y:S02]  /*16310*/  STS.U16 [R171+0x12a00], R223 ;  /* 0x012a00dfab007388 */ /* 0x0041e40000000400 */
[----:B0-----:R-:W0:Y:S02]  /*16320*/  LDC R223, c[0x0][0x238] ;  /* 0x00008e00ffdf7b82 */ /* 0x001e240000000800 */
[-CC-:B0-----:R-:W-:Y:S01]  /*16330*/  FFMA R170, R152, R223.reuse, -R214.reuse ;  /* 0x000000df98aa7223 */ /* 0x181fe200000008d6 */
[----:B------:R-:W-:-:S03]  /*16340*/  FFMA R174, R153, R223, -R214 ;  /* 0x000000df99ae7223 */ /* 0x000fc600000008d6 */
[----:B------:R-:W-:-:S04]  /*16350*/  FMUL R170, R170, 1.4426950216293334961 ;  /* 0x3fb8aa3baaaa7820 */ /* 0x000fc80000400000 */
[----:B------:R0:W-:Y:S02]  /*16360*/  MUFU.EX2 R153, R170 ;  /* 0x000000aa00997308 */ /* 0x0001e40000000800 */
[----:B0-----:R-:W-:-:S04]  /*16370*/  LOP3.LUT R170, R252, 0x60, RZ, 0x3c, !PT ;  /* 0x00000060fcaa7812 */ /* 0x001fc800078e3cff */
[----:B------:R-:W-:-:S05]  /*16380*/  IADD3 R170, R0, R170, RZ ;  /* 0x000000aa00aa7210 */ /* 0x000fca0007ffe0ff */
[----:B---3--:R0:W-:Y:S04]  /*16390*/  STS.U16 [R170+0x300], R230 ;  /* 0x000300e6aa007388 */ /* 0x0081e80000000400 */
[----:B0-----:R-:W2:Y:S04]  /*163a0*/  LDL.LU R230, [R1+0x2f8] ;  /* 0x0002f80001e67983 */ /* 0x001ea80000300800 */
[----:B----4-:R0:W-:Y:S04]  /*163b0*/  STS.U16 [R170+0xb00], R238 ;  /* 0x000b00eeaa007388 */ /* 0x0101e80000000400 */
[----:B------:R1:W-:Y:S04]  /*163c0*/  STS.U16 [R170+0xf00], R229 ;  /* 0x000f00e5aa007388 */ /* 0x0003e80000000400 */
[----:B0-----:R-:W3:Y:S04]  /*163d0*/  LDL.LU R238, [R1+0x2f0] ;  /* 0x0002f00001ee7983 */ /* 0x001ee80000300800 */
[----:B------:R-:W4:Y:S04]  /*163e0*/  LDL.LU R240, [R1+0x2dc] ;  /* 0x0002dc0001f07983 */ /* 0x000f280000300800 */
[----:B-1----:R-:W4:Y:S04]  /*163f0*/  LDL.LU R229, [R1+0x2c8] ;  /* 0x0002c80001e57983 */ /* 0x002f280000300800 */
[----:B------:R0:W-:Y:S04]  /*16400*/  STS.U16 [R170+0x1700], R231 ;  /* 0x001700e7aa007388 */ /* 0x0001e80000000400 */
[----:B------:R-:W4:Y:S04]  /*16410*/  LDL.LU R232, [R1+0x2c0] ;  /* 0x0002c00001e87983 */ /* 0x000f280000300800 */
[----:B------:R1:W-:Y:S04]  /*16420*/  STS.U16 [R170+0x1300], R220 ;  /* 0x001300dcaa007388 */ /* 0x0003e80000000400 */
[----:B0-----:R-:W4:Y:S04]  /*16430*/  LDL.LU R231, [R1+0x2b8] ;  /* 0x0002b80001e77983 */ /* 0x001f280000300800 */
[----:B------:R-:W4:Y:S04]  /*16440*/  LDL.LU R252, [R1+0x2b0] ;  /* 0x0002b00001fc7983 */ /* 0x000f280000300800 */
[----:B------:R-:W4:Y:S04]  /*16450*/  LDL.LU R226, [R1+0x2a8] ;  /* 0x0002a80001e27983 */ /* 0x000f280000300800 */
[----:B------:R-:W-:Y:S04]  /*16460*/  STS.U16 [R170+0x700], R17 ;  /* 0x00070011aa007388 */ /* 0x000fe80000000400 */
[----:B------:R0:W-:Y:S04]  /*16470*/  STS.U16 [R170+0x1b00], R235 ;  /* 0x001b00ebaa007388 */ /* 0x0001e80000000400 */
[----:B-1----:R-:W4:Y:S04]  /*16480*/  LDL.LU R220, [R1+0x29c] ;  /* 0x00029c0001dc7983 */ /* 0x002f280000300800 */
[----:B------:R1:W-:Y:S04]  /*16490*/  STS.U16 [R170+0x1f00], R251 ;  /* 0x001f00fbaa007388 */ /* 0x0003e80000000400 */
[----:B0-----:R-:W4:Y:S04]  /*164a0*/  LDL.LU R235, [R1+0x28c] ;  /* 0x00028c0001eb7983 */ /* 0x001f280000300800 */
[----:B------:R0:W-:Y:S04]  /*164b0*/  STS.U16 [R170+0x2300], R244 ;  /* 0x002300f4aa007388 */ /* 0x0001e80000000400 */
[----:B-1----:R-:W4:Y:S04]  /*164c0*/  LDL.LU R251, [R1+0x274] ;  /* 0x0002740001fb7983 */ /* 0x002f280000300800 */
[----:B0-----:R-:W4:Y:S04]  /*164d0*/  LDL.LU R244, [R1+0x268] ;  /* 0x0002680001f47983 */ /* 0x001f280000300800 */
[----:B------:R0:W-:Y:S04]  /*164e0*/  STS.U16 [R170+0x2700], R246 ;  /* 0x002700f6aa007388 */ /* 0x0001e80000000400 */
[----:B------:R1:W-:Y:S04]  /*164f0*/  STS.U16 [R170+0x2b00], R11 ;  /* 0x002b000baa007388 */ /* 0x0003e80000000400 */
[----:B------:R1:W-:Y:S04]  /*16500*/  STS.U16 [R170+0x2f00], R8 ;  /* 0x002f0008aa007388 */ /* 0x0003e80000000400 */
[----:B0-----:R-:W4:Y:S04]  /*16510*/  LDL.LU R246, [R1+0x254] ;  /* 0x0002540001f67983 */ /* 0x001f280000300800 */
[----:B-1----:R-:W4:Y:S04]  /*16520*/  LDL.LU R11, [R1+0x240] ;  /* 0x00024000010b7983 */ /* 0x002f280000300800 */
[----:B------:R-:W4:Y:S04]  /*16530*/  LDL.LU R8, [R1+0x230] ;  /* 0x0002300001087983 */ /* 0x000f280000300800 */
[----:B--2---:R0:W-:Y:S04]  /*16540*/  STS.U16 [R170+0x3300], R230 ;  /* 0x003300e6aa007388 */ /* 0x0041e80000000400 */
[----:B0-----:R-:W2:Y:S04]  /*16550*/  LDL.LU R230, [R1+0x21c] ;  /* 0x00021c0001e67983 */ /* 0x001ea80000300800 */
[----:B---3--:R0:W-:Y:S04]  /*16560*/  STS.U16 [R170+0x3700], R238 ;  /* 0x003700eeaa007388 */ /* 0x0081e80000000400 */
[----:B----4-:R1:W-:Y:S04]  /*16570*/  STS.U16 [R170+0x3f00], R229 ;  /* 0x003f00e5aa007388 */ /* 0x0103e80000000400 */
[----:B0-----:R-:W3:Y:S04]  /*16580*/  LDL.LU R238, [R1+0x210] ;  /* 0x0002100001ee7983 */ /* 0x001ee80000300800 */
[----:B-1----:R-:W4:Y:S04]  /*16590*/  LDL.LU R229, [R1+0x200] ;  /* 0x0002000001e57983 */ /* 0x002f280000300800 */
[----:B------:R0:W-:Y:S04]  /*165a0*/  STS.U16 [R170+0x4700], R231 ;  /* 0x004700e7aa007388 */ /* 0x0001e80000000400 */
[----:B0-----:R-:W4:Y:S04]  /*165b0*/  LDL.LU R231, [R1+0x1f0] ;  /* 0x0001f00001e77983 */ /* 0x001f280000300800 */
[----:B------:R0:W-:Y:S04]  /*165c0*/  STS.U16 [R170+0x5700], R235 ;  /* 0x005700ebaa007388 */ /* 0x0001e80000000400 */
[----:B------:R1:W-:Y:S04]  /*165d0*/  STS.U16 [R170+0x5b00], R251 ;  /* 0x005b00fbaa007388 */ /* 0x0003e80000000400 */
[----:B0-----:R-:W4:Y:S04]  /*165e0*/  LDL.LU R235, [R1+0x1e4] ;  /* 0x0001e40001eb7983 */ /* 0x001f280000300800 */
[----:B------:R0:W-:Y:S04]  /*165f0*/  STS.U16 [R170+0x5f00], R244 ;  /* 0x005f00f4aa007388 */ /* 0x0001e80000000400 */
[----:B-1----:R-:W4:Y:S04]  /*16600*/  LDL.LU R251, [R1+0x1d8] ;  /* 0x0001d80001fb7983 */ /* 0x002f280000300800 */
[----:B0-----:R-:W4:Y:S04]  /*16610*/  LDL.LU R244, [R1+0x1c8] ;  /* 0x0001c80001f47983 */ /* 0x001f280000300800 */
[----:B------:R0:W-:Y:S04]  /*16620*/  STS.U16 [R170+0x6700], R11 ;  /* 0x0067000baa007388 */ /* 0x0001e80000000400 */
[----:B------:R1:W-:Y:S04]  /*16630*/  STS.U16 [R170+0x6b00], R8 ;  /* 0x006b0008aa007388 */ /* 0x0003e80000000400 */
[----:B0-----:R-:W4:Y:S04]  /*16640*/  LDL.LU R11, [R1+0x1b8] ;  /* 0x0001b800010b7983 */ /* 0x001f280000300800 */
[----:B-1----:R-:W4:Y:S04]  /*16650*/  LDL.LU R8, [R1+0x1a0] ;  /* 0x0001a00001087983 */ /* 0x002f280000300800 */
[----:B------:R-:W-:Y:S04]  /*16660*/  STS.U16 [R170+0x3b00], R240 ;  /* 0x003b00f0aa007388 */ /* 0x000fe80000000400 */
[----:B------:R-:W-:Y:S04]  /*16670*/  STS.U16 [R170+0x4300], R232 ;  /* 0x004300e8aa007388 */ /* 0x000fe80000000400 */
[----:B------:R-:W-:Y:S04]  /*16680*/  STS.U16 [R170+0x4b00], R252 ;  /* 0x004b00fcaa007388 */ /* 0x000fe80000000400 */
        /* <DEDUP_REMOVED lines=11> */
[----:B------:R-:W-:Y:S01]  /*16740*/  FFMA R172, R172, R223, -R214 ;  /* 0x000000dfacac7223 */ /* 0x000fe200000008d6 */
[----:B--2---:R0:W-:Y:S04]  /*16750*/  STS.U16 [R170+0x6f00], R230 ;  /* 0x006f00e6aa007388 */ /* 0x0041e80000000400 */
[----:B0-----:R-:W2:Y:S04]  /*16760*/  LDL.LU R230, [R1+0x194] ;  /* 0x0001940001e67983 */ /* 0x001ea80000300800 */
[----:B------:R-:W2:Y:S04]  /*16770*/  LDL.LU R222, [R1+0x178] ;  /* 0x0001780001de7983 */ /* 0x000ea80000300800 */
[----:B------:R-:W2:Y:S04]  /*16780*/  LDL.LU R248, [R1+0x16c] ;  /* 0x00016c0001f87983 */ /* 0x000ea80000300800 */
[----:B------:R-:W2:Y:S04]  /*16790*/  LDL.LU R240, [R1+0x158] ;  /* 0x0001580001f07983 */ /* 0x000ea80000300800 */
[----:B------:R-:W2:Y:S04]  /*167a0*/  LDL.LU R232, [R1+0x14c] ;  /* 0x00014c0001e87983 */ /* 0x000ea80000300800 */
[----:B------:R-:W2:Y:S04]  /*167b0*/  LDL.LU R252, [R1+0x13c] ;  /* 0x00013c0001fc7983 */ /* 0x000ea80000300800 */
[----:B------:R-:W2:Y:S04]  /*167c0*/  LDL.LU R226, [R1+0x128] ;  /* 0x0001280001e27983 */ /* 0x000ea80000300800 */
[----:B------:R-:W2:Y:S04]  /*167d0*/  LDL.LU R220, [R1+0x11c] ;  /* 0x00011c0001dc7983 */ /* 0x000ea80000300800 */
[----:B---3--:R0:W-:Y:S04]  /*167e0*/  STS.U16 [R170+0x7300], R238 ;  /* 0x007300eeaa007388 */ /* 0x0081e80000000400 */
[----:B------:R-:W3:Y:S04]  /*167f0*/  LDL.LU R246, [R1+0x10c] ;  /* 0x00010c0001f67983 */ /* 0x000ee80000300800 */
[----:B----4-:R1:W-:Y:S04]  /*16800*/  STS.U16 [R170+0x7700], R229 ;  /* 0x007700e5aa007388 */ /* 0x0103e80000000400 */
[----:B0-----:R-:W4:Y:S04]  /*16810*/  LDL.LU R238, [R1+0xfc] ;  /* 0x0000fc0001ee7983 */ /* 0x001f280000300800 */
[----:B-1----:R-:W4:Y:S04]  /*16820*/  LDL.LU R229, [R1+0xdc] ;  /* 0x0000dc0001e57983 */ /* 0x002f280000300800 */
[----:B------:R-:W3:Y:S04]  /*16830*/  LDL.LU R223, [R1+0x1ac] ;  /* 0x0001ac0001df7983 */ /* 0x000ee80000300800 */
[----:B------:R0:W-:Y:S04]  /*16840*/  STS.U16 [R170+0x7b00], R231 ;  /* 0x007b00e7aa007388 */ /* 0x0001e80000000400 */
[----:B------:R1:W-:Y:S04]  /*16850*/  STS.U16 [R170+0x7f00], R235 ;  /* 0x007f00ebaa007388 */ /* 0x0003e80000000400 */
[----:B------:R1:W-:Y:S04]  /*16860*/  STS.U16 [R170+0x10300], R251 ;  /* 0x010300fbaa007388 */ /* 0x0003e80000000400 */
[----:B0-----:R-:W4:Y:S04]  /*16870*/  LDL.LU R231, [R1+0xc8] ;  /* 0x0000c80001e77983 */ /* 0x001f280000300800 */
[----:B-1----:R-:W4:Y:S04]  /*16880*/  LDL.LU R235, [R1+0xb0] ;  /* 0x0000b00001eb7983 */ /* 0x002f280000300800 */
[----:B------:R0:W-:Y:S04]  /*16890*/  STS.U16 [R170+0x10700], R244 ;  /* 0x010700f4aa007388 */ /* 0x0001e80000000400 */
[----:B------:R-:W4:Y:S04]  /*168a0*/  LDL.LU R251, [R1+0x68] ;  /* 0x0000680001fb7983 */ /* 0x000f280000300800 */
[----:B0-----:R-:W4:Y:S04]  /*168b0*/  LDL.LU R244, [R1+0x58] ;  /* 0x0000580001f47983 */ /* 0x001f280000300800 */
[----:B------:R0:W-:Y:S04]  /*168c0*/  STS.U16 [R170+0x10b00], R11 ;  /* 0x010b000baa007388 */ /* 0x0001e80000000400 */
[----:B------:R-:W-:Y:S04]  /*168d0*/  STS.U16 [R170+0x11300], R8 ;  /* 0x01130008aa007388 */ /* 0x000fe80000000400 */
[----:B0-----:R-:W4:Y:S04]  /*168e0*/  LDL.LU R11, [R1+0xb70] ;  /* 0x000b7000010b7983 */ /* 0x001f280000300800 */
[----:B------:R0:W-:Y:S02]  /*168f0*/  STS.U16 [R170+0x16b00], R9 ;  /* 0x016b0009aa007388 */ /* 0x0001e40000000400 */
[----:B0-----:R-:W-:-:S02]  /*16900*/  FADD R9, -R214, R236 ;  /* 0x000000ecd6097221 */ /* 0x001fc40000000100 */
[----:B--2---:R-:W-:Y:S04]  /*16910*/  STS.U16 [R170+0x11700], R230 ;  /* 0x011700e6aa007388 */ /* 0x004fe80000000400 */
[----:B---3--:R0:W-:Y:S02]  /*16920*/  STS.U16 [R170+0x10f00], R223 ;  /* 0x010f00dfaa007388 */ /* 0x0081e40000000400 */
[----:B0-----:R-:W0:Y:S02]  /*16930*/  LDC R223, c[0x0][0x238] ;  /* 0x00008e00ffdf7b82 */ /* 0x001e240000000800 */
[----:B0-----:R-:W-:Y:S02]  /*16940*/  FFMA R173, R173, R223, -R214 ;  /* 0x000000dfadad7223 */ /* 0x001fe400000008d6 */
[----:B------:R-:W2:Y:S04]  /*16950*/  LDL.LU R223, [R1+0x184] ;  /* 0x0001840001df7983 */ /* 0x000ea80000300800 */
[----:B------:R-:W3:Y:S04]  /*16960*/  LDL.LU R8, [R1+0xb6c] ;  /* 0x000b6c0001087983 */ /* 0x000ee80000300800 */
[----:B------:R-:W3:Y:S04]  /*16970*/  LDL.LU R230, [R1+0xb68] ;  /* 0x000b680001e67983 */ /* 0x000ee80000300800 */
[----:B----4-:R0:W-:Y:S02]  /*16980*/  STS.U16 [R170+0x15300], R244 ;  /* 0x015300f4aa007388 */ /* 0x0101e40000000400 */
[----:B0-----:R-:W0:Y:S02]  /*16990*/  S2R R244, SR_TID.X ;  /* 0x0000000000f47919 */ /* 0x001e240000002100 */
[----:B------:R0:W-:Y:S02]  /*169a0*/  STS.U16 [R170+0x13700], R220 ;  /* 0x013700dcaa007388 */ /* 0x0001e40000000400 */
[----:B0-----:R-:W-:-:S02]  /*169b0*/  SHF.R.U32.HI R220, RZ, 0x5, R244 ;  /* 0x00000005ffdc7819 */ /* 0x001fc400000116f4 */
[----:B------:R-:W4:Y:S04]  /*169c0*/  LDL.LU R244, [R1+0x10] ;  /* 0x0000100001f47983 */ /* 0x000f280000300800 */
[----:B------:R-:W4:Y:S04]  /*169d0*/  LDL.LU R236, [R1+0x14] ;  /* 0x0000140001ec7983 */ /* 0x000f280000300800 */
        /* <DEDUP_REMOVED lines=19> */
[----:B------:R-:W-:Y:S01]  /*16b10*/  STS.U16 [R170+0x17f00], R224 ;  /* 0x017f00e0aa007388 */ /* 0x000fe20000000400 */
[----:B------:R-:W-:Y:S01]  /*16b20*/  FMUL R22, R200, 1.4426950216293334961 ;  /* 0x3fb8aa3bc8167820 */ /* 0x000fe20000400000 */
        /* <DEDUP_REMOVED lines=41> */
[----:B0-----:R-:W-:Y:S01]  /*16dc0*/  IMAD.SHL.U32 R10, R220, 0x400, RZ ;  /* 0x00000400dc0a7824 */ /* 0x001fe200078e00ff */
[----:B------:R-:W0:Y:S04]  /*16dd0*/  MUFU.EX2 R9, R9 ;  /* 0x0000000900097308 */ /* 0x000e280000000800 */
[----:B------:R-:W-:-:S04]  /*16de0*/  LOP3.LUT R10, R10, 0x1000, RZ, 0xc0, !PT ;  /* 0x000010000a0a7812 */ /* 0x000fc800078ec0ff */
[----:B------:R-:W-:Y:S01]  /*16df0*/  MUFU.EX2 R237, R210 ;  /* 0x000000d200ed7308 */ /* 0x000fe20000000800 */
[----:B------:R-:W-:-:S07]  /*16e00*/  LEA.HI R10, R0, R10, RZ, 0x1c ;  /* 0x0000000a000a7211 */ /* 0x000fce00078fe0ff */
[----:B------:R-:W-:Y:S08]  /*16e10*/  MUFU.EX2 R233, R211 ;  /* 0x000000d300e97308 */ /* 0x000ff00000000800 */
[----:B------:R-:W-:Y:S08]  /*16e20*/  MUFU.EX2 R249, R249 ;  /* 0x000000f900f97308 */ /* 0x000ff00000000800 */
[----:B------:R-:W-:Y:S08]  /*16e30*/  MUFU.EX2 R247, R247 ;  /* 0x000000f700f77308 */ /* 0x000ff00000000800 */
[----:B------:R-:W-:Y:S08]  /*16e40*/  MUFU.EX2 R245, R245 ;  /* 0x000000f500f57308 */ /* 0x000ff00000000800 */
[----:B------:R-:W-:Y:S08]  /*16e50*/  MUFU.EX2 R243, R243 ;  /* 0x000000f300f37308 */ /* 0x000ff00000000800 */
[----:B------:R-:W-:Y:S08]  /*16e60*/  MUFU.EX2 R241, R241 ;  /* 0x000000f100f17308 */ /* 0x000ff00000000800 */
[----:B------:R-:W-:Y:S08]  /*16e70*/  MUFU.EX2 R239, R239 ;  /* 0x000000ef00ef7308 */ /* 0x000ff00000000800 */
[----:B------:R-:W-:Y:S08]  /*16e80*/  MUFU.EX2 R6, R6 ;  /* 0x0000000600067308 */ /* 0x000ff00000000800 */
[----:B------:R-:W-:Y:S01]  /*16e90*/  MUFU.EX2 R12, R12 ;  /* 0x0000000c000c7308 */ /* 0x000fe20000000800 */
[----:B--2---:R1:W-:Y:S04]  /*16ea0*/  STS.U16 [R170+0x11b00], R223 ;  /* 0x011b00dfaa007388 */ /* 0x0043e80000000400 */
[----:B---3--:R2:W-:Y:S01]  /*16eb0*/  STS.U16 [R170+0x15b00], R8 ;  /* 0x015b0008aa007388 */ /* 0x0085e20000000400 */
[----:B-1----:R-:W1:Y:S03]  /*16ec0*/  LDC R223, c[0x0][0x238] ;  /* 0x00008e00ffdf7b82 */ /* 0x002e660000000800 */
[----:B------:R3:W-:Y:S01]  /*16ed0*/  STS.U16 [R170+0x15700], R230 ;  /* 0x015700e6aa007388 */ /* 0x0007e20000000400 */
[----:B------:R0:W-:Y:S06]  /*16ee0*/  MEMBAR.ALL.CTA ;  /* 0x0000000000007992 */ /* 0x0001ec0000008000 */
[----:B0-----:R-:W0:Y:S01]  /*16ef0*/  FENCE.VIEW.ASYNC.S ;  /* 0x00000000000073c6 */ /* 0x001e220000000000 */
[----:B------:R-:W-:Y:S08]  /*16f00*/  MUFU.EX2 R167, R187 ;  /* 0x000000bb00a77308 */ /* 0x000ff00000000800 */
[----:B------:R-:W-:Y:S01]  /*16f10*/  MUFU.EX2 R202, R190 ;  /* 0x000000be00ca7308 */ /* 0x000fe20000000800 */
[-CC-:B-1----:R-:W-:Y:S01]  /*16f20*/  FFMA R181, R181, R223.reuse, -R214.reuse ;  /* 0x000000dfb5b57223 */ /* 0x182fe200000008d6 */
[-CC-:B------:R-:W-:Y:S01]  /*16f30*/  FFMA R176, R176, R223.reuse, -R214.reuse ;  /* 0x000000dfb0b07223 */ /* 0x180fe200000008d6 */
[-CC-:B------:R-:W-:Y:S01]  /*16f40*/  FFMA R177, R177, R223.reuse, -R214.reuse ;  /* 0x000000dfb1b17223 */ /* 0x180fe200000008d6 */
[----:B------:R-:W-:Y:S01]  /*16f50*/  FFMA R180, R180, R223, -R214 ;  /* 0x000000dfb4b47223 */ /* 0x000fe200000008d6 */
[----:B------:R-:W-:Y:S01]  /*16f60*/  FMUL R7, R181, 1.4426950216293334961 ;  /* 0x3fb8aa3bb5077820 */ /* 0x000fe20000400000 */
[----:B------:R-:W-:Y:S01]  /*16f70*/  FMUL R176, R176, 1.4426950216293334961 ;  /* 0x3fb8aa3bb0b07820 */ /* 0x000fe20000400000 */
[----:B------:R-:W-:Y:S01]  /*16f80*/  FMUL R177, R177, 1.4426950216293334961 ;  /* 0x3fb8aa3bb1b17820 */ /* 0x000fe20000400000 */
[----:B------:R-:W-:Y:S01]  /*16f90*/  FMUL R180, R180, 1.4426950216293334961 ;  /* 0x3fb8aa3bb4b47820 */ /* 0x000fe20000400000 */
[----:B------:R-:W-:Y:S08]  /*16fa0*/  MUFU.EX2 R206, R175 ;  /* 0x000000af00ce7308 */ /* 0x000ff00000000800 */
[----:B------:R-:W-:Y:S08]  /*16fb0*/  MUFU.EX2 R207, R178 ;  /* 0x000000b200cf7308 */ /* 0x000ff00000000800 */
[----:B------:R-:W-:Y:S08]  /*16fc0*/  MUFU.EX2 R210, R179 ;  /* 0x000000b300d27308 */ /* 0x000ff00000000800 */
[----:B------:R-:W-:Y:S08]  /*16fd0*/  MUFU.EX2 R211, R182 ;  /* 0x000000b600d37308 */ /* 0x000ff00000000800 */
[----:B------:R-:W-:Y:S08]  /*16fe0*/  MUFU.EX2 R215, R215 ;  /* 0x000000d700d77308 */ /* 0x000ff00000000800 */
[----:B------:R-:W-:Y:S08]  /*16ff0*/  MUFU.EX2 R219, R184 ;  /* 0x000000b800db7308 */ /* 0x000ff00000000800 */
[----:B------:R-:W1:Y:S08]  /*17000*/  MUFU.EX2 R221, R185 ;  /* 0x000000b900dd7308 */ /* 0x000e700000000800 */
[----:B------:R-:W-:Y:S08]  /*17010*/  MUFU.EX2 R225, R188 ;  /* 0x000000bc00e17308 */ /* 0x000ff00000000800 */
[----:B------:R-:W3:Y:S08]  /*17020*/  MUFU.EX2 R228, R189 ;  /* 0x000000bd00e47308 */ /* 0x000ef00000000800 */
[----:B------:R-:W-:Y:S08]  /*17030*/  MUFU.EX2 R20, R192 ;  /* 0x000000c000147308 */ /* 0x000ff00000000800 */
[----:B------:R-:W0:Y:S08]  /*17040*/  MUFU.EX2 R4, R4 ;  /* 0x0000000400047308 */ /* 0x000e300000000800 */
        /* <DEDUP_REMOVED lines=10> */
[----:B------:R0:W0:Y:S08]  /*170f0*/  MUFU.EX2 R14, R174 ;  /* 0x000000ae000e7308 */ /* 0x0000300000000800 */
        /* <DEDUP_REMOVED lines=10> */
[----:B------:R0:W-:Y:S08]  /*171a0*/  MUFU.EX2 R209, R176 ;  /* 0x000000b000d17308 */ /* 0x0001f00000000800 */
[----:B------:R0:W0:Y:S08]  /*171b0*/  MUFU.EX2 R212, R177 ;  /* 0x000000b100d47308 */ /* 0x0000300000000800 */
[----:B--2---:R2:W-:Y:S08]  /*171c0*/  MUFU.EX2 R8, R180 ;  /* 0x000000b400087308 */ /* 0x0045f00000000800 */
[----:B------:R-:W2:Y:S01]  /*171d0*/  MUFU.EX2 R7, R7 ;  /* 0x0000000700077308 */ /* 0x000ea20000000800 */
[----:B------:R-:W-:Y:S01]  /*171e0*/  LOP3.LUT R10, R10, 0x3fff, RZ, 0xc0, !PT ;  /* 0x00003fff0a0a7812 */ /* 0x000fe200078ec0ff */
[-C--:B------:R-:W-:Y:S01]  /*171f0*/  FMUL R26, R26, R218.reuse ;  /* 0x000000da1a1a7220 */ /* 0x080fe20000400000 */
[-C--:B------:R-:W-:Y:S01]  /*17200*/  FMUL R27, R27, R218.reuse ;  /* 0x000000da1b1b7220 */ /* 0x080fe20000400000 */
[-C--:B------:R-:W-:Y:S01]  /*17210*/  FMUL R30, R30, R218.reuse ;  /* 0x000000da1e1e7220 */ /* 0x080fe20000400000 */
[----:B------:R-:W-:Y:S01]  /*17220*/  R2UR UR6, R10 ;  /* 0x000000000a0672ca */ /* 0x000fe200000e0000 */
[-C--:B------:R-:W-:Y:S01]  /*17230*/  FMUL R31, R31, R218.reuse ;  /* 0x000000da1f1f7220 */ /* 0x080fe20000400000 */
        /* <DEDUP_REMOVED lines=59> */
[----:B------:R-:W-:Y:S01]  /*175f0*/  FMUL R151, R151, R218 ;  /* 0x000000da97977220 */ /* 0x000fe20000400000 */
        /* <DEDUP_REMOVED lines=64> */
[----:B----4-:R-:W-:-:S02]  /*17a00*/  F2FP.BF16.F32.PACK_AB R169, R244, R236 ;  /* 0x000000ecf4a9723e */ /* 0x010fc400000010ff */
[----:B-1----:R-:W-:Y:S02]  /*17a10*/  F2FP.BF16.F32.PACK_AB R168, R221, R219 ;  /* 0x000000dbdda8723e */ /* 0x002fe400000010ff */
[----:B---3--:R-:W-:Y:S02]  /*17a20*/  F2FP.BF16.F32.PACK_AB R170, R228, R225 ;  /* 0x000000e1e4aa723e */ /* 0x008fe400000010ff */
[----:B------:R-:W-:Y:S02]  /*17a30*/  F2FP.BF16.F32.PACK_AB R171, R3, R2 ;  /* 0x0000000203ab723e */ /* 0x000fe400000010ff */
[----:B0-----:R-:W-:Y:S02]  /*17a40*/  F2FP.BF16.F32.PACK_AB R172, R4, R20 ;  /* 0x0000001404ac723e */ /* 0x001fe400000010ff */
[----:B------:R-:W-:Y:S02]  /*17a50*/  F2FP.BF16.F32.PACK_AB R173, R217, R216 ;  /* 0x000000d8d9ad723e */ /* 0x000fe400000010ff */
[----:B------:R-:W-:-:S02]  /*17a60*/  F2FP.BF16.F32.PACK_AB R174, R21, R19 ;  /* 0x0000001315ae723e */ /* 0x000fc400000010ff */
[----:B------:R-:W-:Y:S02]  /*17a70*/  F2FP.BF16.F32.PACK_AB R175, R247, R249 ;  /* 0x000000f9f7af723e */ /* 0x000fe400000010ff */
[----:B------:R-:W-:Y:S02]  /*17a80*/  F2FP.BF16.F32.PACK_AB R176, R23, R22 ;  /* 0x0000001617b0723e */ /* 0x000fe400000010ff */
[----:B------:R-:W-:Y:S02]  /*17a90*/  F2FP.BF16.F32.PACK_AB R177, R243, R245 ;  /* 0x000000f5f3b1723e */ /* 0x000fe400000010ff */
[----:B------:R-:W-:Y:S02]  /*17aa0*/  F2FP.BF16.F32.PACK_AB R178, R201, R200 ;  /* 0x000000c8c9b2723e */ /* 0x000fe400000010ff */
[----:B------:R-:W-:Y:S02]  /*17ab0*/  F2FP.BF16.F32.PACK_AB R179, R239, R241 ;  /* 0x000000f1efb3723e */ /* 0x000fe400000010ff */
[----:B--2---:R-:W-:-:S02]  /*17ac0*/  F2FP.BF16.F32.PACK_AB R180, R205, R204 ;  /* 0x000000cccdb4723e */ /* 0x004fc400000010ff */
[----:B------:R-:W-:Y:S02]  /*17ad0*/  F2FP.BF16.F32.PACK_AB R181, R233, R237 ;  /* 0x000000ede9b5723e */ /* 0x000fe400000010ff */
[----:B------:R-:W-:Y:S02]  /*17ae0*/  F2FP.BF16.F32.PACK_AB R182, R152, R208 ;  /* 0x000000d098b6723e */ /* 0x000fe400000010ff */
[----:B------:R-:W-:Y:S02]  /*17af0*/  F2FP.BF16.F32.PACK_AB R183, R154, R13 ;  /* 0x0000000d9ab7723e */ /* 0x000fe400000010ff */
[----:B------:R-:W-:Y:S02]  /*17b00*/  F2FP.BF16.F32.PACK_AB R184, R14, R153 ;  /* 0x000000990eb8723e */ /* 0x000fe400000010ff */
[----:B------:R-:W-:Y:S02]  /*17b10*/  F2FP.BF16.F32.PACK_AB R185, R158, R155 ;  /* 0x0000009b9eb9723e */ /* 0x000fe400000010ff */
[----:B------:R-:W-:-:S02]  /*17b20*/  F2FP.BF16.F32.PACK_AB R186, R15, R5 ;  /* 0x000000050fba723e */ /* 0x000fc400000010ff */
        /* <DEDUP_REMOVED lines=12> */
[----:B------:R-:W-:Y:S01]  /*17bf0*/  F2FP.BF16.F32.PACK_AB R199, R215, R211 ;  /* 0x000000d3d7c7723e */ /* 0x000fe200000010ff */
[----:B------:R-:W-:Y:S06]  /*17c00*/  BAR.SYNC.DEFER_BLOCKING 0x0 ;  /* 0x0000000000007b1d */ /* 0x000fec0000010000 */
[----:B------:R-:W-:Y:S01]  /*17c10*/  UMOV UR7, 0x40000040 ;  /* 0x4000004000077882 */ /* 0x000fe20000000000 */
[----:B------:R-:W-:-:S06]  /*17c20*/  WARPGROUP.ARRIVE ;  /* 0x00000000000079c5 */ /* 0x000fcc0000000000 */
[----:B------:R-:W-:Y:S01]  /*17c30*/  HGMMA.64x256x16.F32.BF16 R24, R168, gdesc[UR4], R24 ;  /* 0x03e00004a8187df0 */ /* 0x000fe20008701818 */
[----:B------:R-:W-:Y:S02]  /*17c40*/  MOV R11, RZ ;  /* 0x000000ff000b7202 */ /* 0x000fe40000000f00 */
[----:B------:R-:W-:-:S04]  /*17c50*/  IADD3 R10, P0, R10, 0x2, RZ ;  /* 0x000000020a0a7810 */ /* 0x000fc80007f1e0ff */
[----:B------:R-:W-:Y:S02]  /*17c60*/  IADD3.X R11, R11, 0x40000040, RZ, P0, !PT ;  /* 0x400000400b0b7810 */ /* 0x000fe400007fe4ff */
[----:B------:R-:W-:Y:S02]  /*17c70*/  R2UR UR58, R10 ;  /* 0x000000000a3a72ca */ /* 0x000fe400000e0000 */
[----:B------:R-:W-:-:S13]  /*17c80*/  R2UR UR6, R11 ;  /* 0x000000000b0672ca */ /* 0x000fda00000e0000 */
[----:B------:R-:W-:Y:S01]  /*17c90*/  UMOV UR7, UR6 ;  /* 0x0000000600077c82 */ /* 0x000fe20008000000 */
[----:B------:R-:W-:-:S03]  /*17ca0*/  UMOV UR6, UR58 ;  /* 0x0000003a00067c82 */ /* 0x000fc60008000000 */
[----:B------:R-:W-:Y:S01]  /*17cb0*/  HGMMA.64x256x16.F32.BF16 R24, R172, gdesc[UR4], R24 ;  /* 0x03e00004ac187df0 */ /* 0x000fe20008701818 */
[----:B------:R-:W-:-:S15]  /*17cc0*/  UIADD3.64 UR58, UR6, 0x2, URZ ;  /* 0x00000002063a7897 */ /* 0x000fde000fffe03f */
[----:B------:R-:W-:-:S12]  /*17cd0*/  NOP ;  /* 0x0000000000007918 */ /* 0x000fd80000000000 */
[----:B------:R-:W-:Y:S01]  /*17ce0*/  HGMMA.64x256x16.F32.BF16 R24, R176, gdesc[UR56], R24 ;  /* 0x03e00038b0187df0 */ /* 0x000fe20008701818 */
[----:B------:R-:W-:-:S15]  /*17cf0*/  UIADD3.64 UR58, UR6, 0x4, URZ ;  /* 0x00000004063a7897 */ /* 0x000fde000fffe03f */
[----:B------:R-:W-:-:S12]  /*17d00*/  NOP ;  /* 0x0000000000007918 */ /* 0x000fd80000000000 */
[----:B------:R-:W-:Y:S01]  /*17d10*/  HGMMA.64x256x16.F32.BF16 R24, R180, gdesc[UR56], R24 ;  /* 0x03e00038b4187df0 */ /* 0x000fe20008701818 */
[----:B------:R-:W-:-:S15]  /*17d20*/  UIADD3.64 UR58, UR6, 0x7fe, URZ ;  /* 0x000007fe063a7897 */ /* 0x000fde000fffe03f */
[----:B------:R-:W-:-:S12]  /*17d30*/  NOP ;  /* 0x0000000000007918 */ /* 0x000fd80000000000 */
[----:B------:R-:W-:Y:S01]  /*17d40*/  HGMMA.64x256x16.F32.BF16 R24, R184, gdesc[UR56], R24 ;  /* 0x03e00038b8187df0 */ /* 0x000fe20008701818 */
[----:B------:R-:W-:Y:S01]  /*17d50*/  UIADD3.64 UR58, UR6, 0x800, URZ ;  /* 0x00000800063a7897 */ /* 0x000fe2000fffe03f */
[----:B------:R-:W-:Y:S01]  /*17d60*/  FADD R10, R236, R244 ;  /* 0x000000f4ec0a7221 */ /* 0x000fe20000000000 */
[----:B------:R-:W-:-:S03]  /*17d70*/  FADD R219, R219, R221 ;  /* 0x000000dddbdb7221 */ /* 0x000fc60000000000 */
[----:B------:R-:W-:Y:S01]  /*17d80*/  FADD R10, R2, R10 ;  /* 0x0000000a020a7221 */ /* 0x000fe20000000000 */
[----:B------:R-:W-:Y:S01]  /*17d90*/  FADD R219, R225, R219 ;  /* 0x000000dbe1db7221 */ /* 0x000fe20000000000 */
[----:B------:R-:W2:Y:S02]  /*17da0*/  LDL.LU R2, [R1+0xb64] ;  /* 0x000b640001027983 */ /* 0x000ea40000300800 */
[----:B------:R-:W-:-:S15]  /*17db0*/  FADD R10, R3, R10 ;  /* 0x0000000a030a7221 */ /* 0x000fde0000000000 */
[----:B------:R-:W-:-:S03]  /*17dc0*/  NOP ;  /* 0x0000000000007918 */ /* 0x000fc60000000000 */
[----:B------:R-:W-:Y:S01]  /*17dd0*/  HGMMA.64x256x16.F32.BF16 R24, R188, gdesc[UR56], R24 ;  /* 0x03e00038bc187df0 */ /* 0x000fe20008701818 */
[----:B------:R-:W-:Y:S01]  /*17de0*/  FADD R10, R216, R10 ;  /* 0x0000000ad80a7221 */ /* 0x000fe20000000000 */
[----:B------:R-:W-:Y:S01]  /*17df0*/  UIADD3.64 UR58, UR6, 0x802, URZ ;  /* 0x00000802063a7897 */ /* 0x000fe2000fffe03f */
[----:B------:R-:W3:Y:S01]  /*17e00*/  LDL.LU R3, [R1+0xb60] ;  /* 0x000b600001037983 */ /* 0x000ee20000300800 */
[----:B------:R-:W-:Y:S01]  /*17e10*/  FADD R219, R228, R219 ;  /* 0x000000dbe4db7221 */ /* 0x000fe20000000000 */
[----:B------:R-:W-:Y:S02]  /*17e20*/  FADD R10, R217, R10 ;  /* 0x0000000ad90a7221 */ /* 0x000fe40000000000 */
[----:B------:R0:W5:Y:S01]  /*17e30*/  LDL.LU R216, [R1+0xb5c] ;  /* 0x000b5c0001d87983 */ /* 0x0001620000300800 */
[----:B------:R-:W-:-:S03]  /*17e40*/  FADD R219, R20, R219 ;  /* 0x000000db14db7221 */ /* 0x000fc60000000000 */
[----:B------:R0:W5:Y:S04]  /*17e50*/  LDL.LU R217, [R1+0xb58] ;  /* 0x000b580001d97983 */ /* 0x0001680000300800 */
[----:B------:R-:W4:Y:S04]  /*17e60*/  LDL.LU R221, [R1+0x344] ;  /* 0x0003440001dd7983 */ /* 0x000f280000300800 */
[----:B------:R-:W2:Y:S04]  /*17e70*/  LDL.LU R220, [R1+0x348] ;  /* 0x0003480001dc7983 */ /* 0x000ea80000300800 */
[----:B------:R-:W3:Y:S04]  /*17e80*/  LDL.LU R20, [R1+0x33c] ;  /* 0x00033c0001147983 */ /* 0x000ee80000300800 */
[----:B------:R-:W2:Y:S01]  /*17e90*/  LDL R11, [R1+0x34c] ;  /* 0x00034c00010b7983 */ /* 0x000ea20000100800 */
[----:B------:R-:W-:Y:S01]  /*17ea0*/  FADD R219, R4, R219 ;  /* 0x000000db04db7221 */ /* 0x000fe20000000000 */
[----:B------:R-:W-:Y:S01]  /*17eb0*/  HGMMA.64x256x16.F32.BF16 R24, R192, gdesc[UR56], R24 ;  /* 0x03e00038c0187df0 */ /* 0x000fe20008701818 */
[----:B------:R-:W-:-:S02]  /*17ec0*/  FADD R10, R249, R10 ;  /* 0x0000000af90a7221 */ /* 0x000fc40000000000 */
[----:B------:R-:W-:Y:S02]  /*17ed0*/  FADD R219, R19, R219 ;  /* 0x000000db13db7221 */ /* 0x000fe40000000000 */
[----:B------:R-:W-:Y:S02]  /*17ee0*/  FADD R10, R247, R10 ;  /* 0x0000000af70a7221 */ /* 0x000fe40000000000 */
[----:B------:R-:W-:Y:S02]  /*17ef0*/  FADD R219, R21, R219 ;  /* 0x000000db15db7221 */ /* 0x000fe40000000000 */
[----:B------:R-:W-:Y:S02]  /*17f00*/  FADD R10, R245, R10 ;  /* 0x0000000af50a7221 */ /* 0x000fe40000000000 */
[----:B------:R-:W-:Y:S02]  /*17f10*/  FADD R219, R22, R219 ;  /* 0x000000db16db7221 */ /* 0x000fe40000000000 */
[----:B------:R-:W-:-:S02]  /*17f20*/  FADD R10, R243, R10 ;  /* 0x0000000af30a7221 */ /* 0x000fc40000000000 */
[----:B------:R-:W-:Y:S01]  /*17f30*/  FADD R219, R23, R219 ;  /* 0x000000db17db7221 */ /* 0x000fe20000000000 */
[----:B------:R-:W-:Y:S01]  /*17f40*/  UIADD3.64 UR6, UR6, 0x804, URZ ;  /* 0x0000080406067897 */ /* 0x000fe2000fffe03f */
[----:B------:R-:W-:Y:S02]  /*17f50*/  FADD R10, R241, R10 ;  /* 0x0000000af10a7221 */ /* 0x000fe40000000000 */
[----:B------:R-:W-:Y:S02]  /*17f60*/  FADD R219, R200, R219 ;  /* 0x000000dbc8db7221 */ /* 0x000fe40000000000 */
[----:B------:R-:W-:Y:S02]  /*17f70*/  FADD R10, R239, R10 ;  /* 0x0000000aef0a7221 */ /* 0x000fe40000000000 */
[----:B------:R-:W-:Y:S02]  /*17f80*/  FADD R219, R201, R219 ;  /* 0x000000dbc9db7221 */ /* 0x000fe40000000000 */
[----:B------:R-:W-:-:S02]  /*17f90*/  FADD R10, R237, R10 ;  /* 0x0000000aed0a7221 */ /* 0x000fc40000000000 */
[----:B------:R-:W-:Y:S02]  /*17fa0*/  FADD R219, R204, R219 ;  /* 0x000000dbccdb7221 */ /* 0x000fe40000000000 */
        /* <DEDUP_REMOVED lines=33> */
[----:B------:R-:W-:Y:S01]  /*181c0*/  FADD R219, R212, R219 ;  /* 0x000000dbd4db7221 */ /* 0x000fe20000000000 */
[----:B------:R-:W-:Y:S01]  /*181d0*/  HGMMA.64x256x16.F32.BF16 R24, R196, gdesc[UR4], R24, gsb0 ;  /* 0x03e00004c4187df0 */ /* 0x000fe20008001818 */
[----:B------:R-:W-:-:S02]  /*181e0*/  FADD R10, R211, R10 ;  /* 0x0000000ad30a7221 */ /* 0x000fc40000000000 */
[----:B------:R-:W-:Y:S01]  /*181f0*/  FADD R219, R8, R219 ;  /* 0x000000db08db7221 */ /* 0x000fe20000000000 */
[----:B---3--:R-:W-:Y:S01]  /*18200*/  IADD3 R20, R20, 0x80, RZ ;  /* 0x0000008014147810 */ /* 0x008fe20007ffe0ff */
[----:B------:R-:W1:Y:S01]  /*18210*/  LDC R8, c[0x0][0x254] ;  /* 0x00009500ff087b82 */ /* 0x000e620000000800 */
[----:B------:R-:W-:Y:S01]  /*18220*/  FADD R10, R215, R10 ;  /* 0x0000000ad70a7221 */ /* 0x000fe20000000000 */
[----:B------:R-:W-:-:S04]  /*18230*/  FADD R219, R7, R219 ;  /* 0x000000db07db7221 */ /* 0x000fc80000000000 */
[----:B------:R-:W3:Y:S04]  /*18240*/  SHFL.BFLY PT, R5, R10, 0x2, 0x1f ;  /* 0x0c401f000a057f89 */ /* 0x000ee800000e0000 */
[----:B------:R-:W0:Y:S01]  /*18250*/  SHFL.BFLY PT, R4, R219, 0x2, 0x1f ;  /* 0x0c401f00db047f89 */ /* 0x000e2200000e0000 */
[----:B---3--:R-:W-:Y:S02]  /*18260*/  FADD R5, R10, R5 ;  /* 0x000000050a057221 */ /* 0x008fe40000000000 */
[----:B------:R-:W3:Y:S01]  /*18270*/  LDC R10, c[0x0][0x280] ;  /* 0x0000a000ff0a7b82 */ /* 0x000ee20000000800 */
[----:B0-----:R-:W-:Y:S02]  /*18280*/  FADD R4, R219, R4 ;  /* 0x00000004db047221 */ /* 0x001fe40000000000 */
[----:B------:R-:W0:Y:S04]  /*18290*/  SHFL.BFLY PT, R7, R5, 0x1, 0x1f ;  /* 0x0c201f0005077f89 */ /* 0x000e2800000e0000 */
[----:B------:R-:W4:Y:S04]  /*182a0*/  SHFL.BFLY PT, R6, R4, 0x1, 0x1f ;  /* 0x0c201f0004067f89 */ /* 0x000f2800000e0000 */
[----:B------:R0:W-:Y:S02]  /*182b0*/  STL [R1+0x33c], R20 ;  /* 0x00033c1401007387 */ /* 0x0001e40000100800 */
[----:B0-----:R-:W-:Y:S01]  /*182c0*/  FADD R7, R5, R7 ;  /* 0x0000000705077221 */ /* 0x001fe20000000000 */
[----:B----4-:R-:W-:-:S03]  /*182d0*/  FADD R6, R4, R6 ;  /* 0x0000000604067221 */ /* 0x010fc60000000000 */
[----:B------:R-:W-:Y:S01]  /*182e0*/  FFMA R221, R218, R221, R7 ;  /* 0x000000dddadd7223 */ /* 0x000fe20000000007 */
[----:B--2---:R-:W-:-:S04]  /*182f0*/  FFMA R220, R9, R220, R6 ;  /* 0x000000dc09dc7223 */ /* 0x004fc80000000006 */
[----:B------:R0:W-:Y:S04]  /*18300*/  STL [R1+0x344], R221 ;  /* 0x000344dd01007387 */ /* 0x0001e80000100800 */
[----:B------:R0:W-:Y:S04]  /*18310*/  STL [R1+0x348], R220 ;  /* 0x000348dc01007387 */ /* 0x0001e80000100800 */
[----:B------:R0:W-:Y:S04]  /*18320*/  STL [R1+0x340], R214 ;  /* 0x000340d601007387 */ /* 0x0001e80000100800 */
[----:B------:R0:W-:Y:S01]  /*18330*/  STL [R1+0x338], R18 ;  /* 0x0003381201007387 */ /* 0x0001e20000100800 */
[----:B---3--:R-:W-:Y:S01]  /*18340*/  ISETP.GE.AND P0, PT, R20, R10, PT ;  /* 0x0000000a1400720c */ /* 0x008fe20003f06270 */
[----:B-1----:R-:W-:Y:S01]  /*18350*/  IMAD R3, R8, 0x80, R3 ;  /* 0x0000008008037824 */ /* 0x002fe200078e0203 */
[----:B------:R-:W-:Y:S01]  /*18360*/  LEA R2, R11, R2, 0x7 ;  /* 0x000000020b027211 */ /* 0x000fe200078e38ff */
[----:B------:R-:W-:Y:S01]  /*18370*/  IMAD.MOV.U32 R4, RZ, RZ, R18 ;  /* 0x000000ffff047224 */ /* 0x000fe200078e0012 */
[----:B------:R-:W-:Y:S01]  /*18380*/  MOV R5, R214 ;  /* 0x000000d600057202 */ /* 0x000fe20000000f00 */
[----:B------:R-:W-:-:S08]  /*18390*/  WARPGROUP.DEPBAR.LE gsb0, 0x0 ;  /* 0x00008000000079c5 */ /* 0x000fd00000010000 */
[----:B0-----:R-:W-:Y:S05]  /*183a0*/  @!P0 BRA `(.L_x_1) ;  /* 0xffffff0400d88947 */ /* 0x001fea000383ffff */
.L_x_0:
[----:B------:R-:W2:Y:S04]  /*183b0*/  LDL.LU R12, [R1+0x344] ;  /* 0x00034400010c7983 */ /* 0x000ea80000300800 */
[----:B------:R-:W3:Y:S01]  /*183c0*/  LDL.LU R10, [R1+0x348] ;  /* 0x00034800010a7983 */ /* 0x000ee20000300800 */
[----:B------:R-:W-:Y:S01]  /*183d0*/  FMUL R14, R139, 0.25 ;  /* 0x3e8000008b0e7820 */ /* 0x000fe20000400000 */
[----:B------:R-:W-:Y:S01]  /*183e0*/  FMUL R15, R42, 0.25 ;  /* 0x3e8000002a0f7820 */ /* 0x000fe20000400000 */
[----:B------:R-:W-:Y:S01]  /*183f0*/  FMUL R16, R39, 0.25 ;  /* 0x3e80000027107820 */ /* 0x000fe20000400000 */
[----:B------:R-:W0:Y:S01]  /*18400*/  S2R R218, SR_TID.X ;  /* 0x0000000000da7919 */ /* 0x000e220000002100 */
[----:B------:R-:W-:Y:S01]  /*18410*/  FMUL R17, R30, 0.25 ;  /* 0x3e8000001e117820 */ /* 0x000fe20000400000 */
[----:B------:R-:W-:Y:S01]  /*18420*/  FMUL R20, R27, 0.25 ;  /* 0x3e8000001b147820 */ /* 0x000fe20000400000 */
[----:B------:R-:W-:Y:S01]  /*18430*/  FMUL R19, R136, 0.25 ;  /* 0x3e80000088137820 */ /* 0x000fe20000400000 */
[----:B------:R-:W1:Y:S01]  /*18440*/  S2R R13, SR_TID.X ;  /* 0x00000000000d7919 */ /* 0x000e620000002100 */
[----:B------:R-:W-:Y:S01]  /*18450*/  FMUL R21, R72, 0.25 ;  /* 0x3e80000048157820 */ /* 0x000fe20000400000 */
[----:B------:R-:W-:Y:S01]  /*18460*/  FMUL R22, R69, 0.25 ;  /* 0x3e80000045167820 */ /* 0x000fe20000400000 */
[----:B------:R-:W-:Y:S01]  /*18470*/  FMUL R23, R68, 0.25 ;  /* 0x3e80000044177820 */ /* 0x000fe20000400000 */
[----:B------:R-:W-:Y:S01]  /*18480*/  FMUL R156, R33, 0.25 ;  /* 0x3e800000219c7820 */ /* 0x000fe20000400000 */
[----:B------:R-:W4:Y:S01]  /*18490*/  S2R R236, SR_CTAID.X ;  /* 0x0000000000ec7919 */ /* 0x000f220000002500 */
[----:B------:R-:W3:Y:S01]  /*184a0*/  S2R R238, SR_CTAID.Y ;  /* 0x0000000000ee7919 */ /* 0x000ee20000002600 */
[C---:B0-----:R-:W-:Y:S01]  /*184b0*/  IMAD.SHL.U32 R7, R218.reuse, 0x800, RZ ;  /* 0x00000800da077824 */ /* 0x041fe200078e00ff */
[----:B------:R-:W-:-:S02]  /*184c0*/  LOP3.LUT R3, R218, 0xc0, RZ, 0xc0, !PT ;  /* 0x000000c0da037812 */ /* 0x000fc400078ec0ff */
[C---:B------:R-:W-:Y:S02]  /*184d0*/  SHF.L.U32 R2, R218.reuse, 0x9, RZ ;  /* 0x00000009da027819 */ /* 0x040fe400000006ff */
[C---:B------:R-:W-:Y:S02]  /*184e0*/  SHF.L.U32 R6, R218.reuse, 0x3, RZ ;  /* 0x00000003da067819 */ /* 0x040fe400000006ff */
[----:B------:R-:W-:Y:S01]  /*184f0*/  SHF.L.U32 R8, R218, 0x2, RZ ;  /* 0x00000002da087819 */ /* 0x000fe200000006ff */
[----:B------:R-:W-:Y:S01]  /*18500*/  BAR.SYNC.DEFER_BLOCKING 0x0 ;  /* 0x0000000000007b1d */ /* 0x000fe20000010000 */
[----:B------:R-:W-:Y:S02]  /*18510*/  ISETP.NE.U32.AND P0, PT, R3, RZ, PT ;  /* 0x000000ff0300720c */ /* 0x000fe40003f05070 */
[----:B------:R-:W-:Y:S02]  /*18520*/  LOP3.LUT R9, R7, 0x3000, RZ, 0xc0, !PT ;  /* 0x0000300007097812 */ /* 0x000fe400078ec0ff */
[----:B-1----:R-:W-:-:S02]  /*18530*/  LOP3.LUT R13, R13, 0x7f, RZ, 0xc0, !PT ;  /* 0x0000007f0d0d7812 */ /* 0x002fc400078ec0ff */
[----:B------:R-:W-:Y:S02]  /*18540*/  SHF.L.U32 R3, R218, 0x5, RZ ;  /* 0x00000005da037819 */ /* 0x000fe400000006ff */
[----:B------:R-:W-:Y:S01]  /*18550*/  LOP3.LUT R2, R2, 0x3000, RZ, 0xc0, !PT ;  /* 0x0000300002027812 */ /* 0x000fe200078ec0ff */
[----:B------:R-:W-:Y:S01]  /*18560*/  IMAD R9, R13, 0x10, R9 ;  /* 0x000000100d097824 */ /* 0x000fe200078e0209 */
[C---:B------:R-:W-:Y:S02]  /*18570*/  LOP3.LUT R7, R6.reuse, 0x300, RZ, 0xc0, !PT ;  /* 0x0000030006077812 */ /* 0x040fe400078ec0ff */
[----:B------:R-:W-:Y:S02]  /*18580*/  LOP3.LUT R11, R6, 0x38, RZ, 0xc0, !PT ;  /* 0x00000038060b7812 */ /* 0x000fe400078ec0ff */
[----:B------:R-:W-:Y:S02]  /*18590*/  LOP3.LUT R6, R8, 0xc0, RZ, 0xc0, !PT ;  /* 0x000000c008067812 */ /* 0x000fe400078ec0ff */
[----:B------:R-:W-:-:S02]  /*185a0*/  LOP3.LUT R2, R2, 0x60, R3, 0xf8, !PT ;  /* 0x0000006002027812 */ /* 0x000fc400078ef803 */
[----:B------:R-:W-:Y:S02]  /*185b0*/  LOP3.LUT R7, R7, 0x70, R8, 0xf8, !PT ;  /* 0x0000007007077812 */ /* 0x000fe400078ef808 */
[----:B------:R-:W-:Y:S02]  /*185c0*/  IADD3 R13, R6, R0, R11 ;  /* 0x00000000060d7210 */ /* 0x000fe40007ffe00b */
[----:B------:R-:W-:Y:S02]  /*185d0*/  LOP3.LUT R11, R218, 0x80, RZ, 0xc0, !PT ;  /* 0x00000080da0b7812 */ /* 0x000fe400078ec0ff */
[----:B------:R-:W-:Y:S02]  /*185e0*/  SHF.R.U32.HI R3, RZ, 0x1, R218 ;  /* 0x00000001ff037819 */ /* 0x000fe400000116da */
[----:B------:R-:W-:Y:S02]  /*185f0*/  LOP3.LUT R6, R2, R7, RZ, 0x3c, !PT ;  /* 0x0000000702067212 */ /* 0x000fe400078e3cff */
[----:B------:R-:W-:-:S02]  /*18600*/  SHF.L.U32 R7, R218, 0x1, RZ ;  /* 0x00000001da077819 */ /* 0x000fc400000006ff */
[----:B------:R-:W-:Y:S02]  /*18610*/  SHF.R.U32.HI R2, RZ, 0x2, R11 ;  /* 0x00000002ff027819 */ /* 0x000fe4000001160b */
[----:B------:R-:W-:Y:S02]  /*18620*/  LOP3.LUT R8, R3, 0x4, RZ, 0xc0, !PT ;  /* 0x0000000403087812 */ /* 0x000fe400078ec0ff */
[----:B------:R-:W-:Y:S02]  /*18630*/  LEA R3, R11, R0, 0x4 ;  /* 0x000000000b037211 */ /* 0x000fe400078e20ff */
[----:B------:R-:W-:Y:S02]  /*18640*/  LOP3.LUT R11, R7, 0xf8, RZ, 0xc0, !PT ;  /* 0x000000f8070b7812 */ /* 0x000fe400078ec0ff */
[----:B------:R-:W-:Y:S01]  /*18650*/  LOP3.LUT R7, R9, R2, RZ, 0x3c, !PT ;  /* 0x0000000209077212 */ /* 0x000fe200078e3cff */
[----:B------:R-:W-:Y:S02]  /*18660*/  IMAD.IADD R2, R8, 0x1, R13 ;  /* 0x0000000108027824 */ /* 0x000fe400078e020d */
[----:B------:R-:W-:Y:S01]  /*18670*/  FMUL R9, R150, 0.25 ;  /* 0x3e80000096097820 */ /* 0x000fe20000400000 */
[----:B------:R-:W-:-:S02]  /*18680*/  IADD3 R6, R6, R3, RZ ;  /* 0x0000000306067210 */ /* 0x000fc40007ffe0ff */
[----:B------:R-:W-:Y:S01]  /*18690*/  IADD3 R3, R0, R11, RZ ;  /* 0x0000000b00037210 */ /* 0x000fe20007ffe0ff */
[----:B------:R-:W-:Y:S01]  /*186a0*/  FMUL R11, R26, 0.25 ;  /* 0x3e8000001a0b7820 */ /* 0x000fe20000400000 */
[----:B------:R-:W-:Y:S02]  /*186b0*/  LOP3.LUT R13, R7, 0x40, RZ, 0x3c, !PT ;  /* 0x00000040070d7812 */ /* 0x000fe400078e3cff */
[----:B------:R-:W-:Y:S02]  /*186c0*/  IADD3 R7, R0, R7, RZ ;  /* 0x0000000700077210 */ /* 0x000fe40007ffe0ff */
[----:B------:R-:W-:Y:S01]  /*186d0*/  LOP3.LUT R237, R218, 0x3f, RZ, 0xc0, !PT ;  /* 0x0000003fdaed7812 */ /* 0x000fe200078ec0ff */
[----:B------:R-:W-:Y:S02]  /*186e0*/  IMAD.IADD R0, R0, 0x1, R13 ;  /* 0x0000000100007824 */ /* 0x000fe400078e020d */
[----:B------:R-:W-:Y:S02]  /*186f0*/  FMUL R13, R130, 0.25 ;  /* 0x3e800000820d7820 */ /* 0x000fe40000400000 */
[----:B----4-:R-:W-:-:S02]  /*18700*/  IMAD R236, R236, 0x40, R237 ;  /* 0x00000040ecec7824 */ /* 0x010fc400078e02ed */
[----:B--2---:R-:W-:Y:S02]  /*18710*/  IMAD.MOV.U32 R8, RZ, RZ, R12 ;  /* 0x000000ffff087224 */ /* 0x004fe400078e000c */
[----:B------:R-:W-:Y:S01]  /*18720*/  FMUL R12, R143, 0.25 ;  /* 0x3e8000008f0c7820 */ /* 0x000fe20000400000 */
[----:B---3--:R-:W-:Y:S01]  /*18730*/  MOV R18, R10 ;  /* 0x0000000a00127202 */ /* 0x008fe20000000f00 */
[----:B------:R-:W-:Y:S01]  /*18740*/  FMUL R10, R151, 0.25 ;  /* 0x3e800000970a7820 */ /* 0x000fe20000400000 */
[C---:B------:R-:W-:Y:S02]  /*18750*/  FSETP.GT.AND P1, PT, |R8|.reuse, 8.50705917302346158658e+37, PT ;  /* 0x7e8000000800780b */ /* 0x040fe40003f24200 */
[----:B------:R-:W-:Y:S02]  /*18760*/  FSETP.GEU.AND P5, PT, |R8|, 1.175494350822287508e-38, PT ;  /* 0x008000000800780b */ /* 0x000fe40003fae200 */
[----:B------:R-:W-:Y:S01]  /*18770*/  FSEL R150, R9, R150, P1 ;  /* 0x0000009609967208 */ /* 0x000fe20000800000 */
[----:B------:R-:W-:Y:S01]  /*18780*/  FMUL R9, R146, 0.25 ;  /* 0x3e80000092097820 */ /* 0x000fe20000400000 */
        /* <DEDUP_REMOVED lines=93> */
[----:B------:R-:W-:Y:S01]  /*18d60*/  @!P5 FMUL R127, R127, 16777216 ;  /* 0x4b8000007f7fd820 */ /* 0x000fe20000400000 */
[----:B------:R-:W-:Y:S01]  /*18d70*/  FSEL R55, R10, R55, P1 ;  /* 0x000000370a377208 */ /* 0x000fe20000800000 */
[----:B------:R-:W-:Y:S01]  /*18d80*/  @!P5 FMUL R122, R122, 16777216 ;  /* 0x4b8000007a7ad820 */ /* 0x000fe20000400000 */
        /* <DEDUP_REMOVED lines=18> */
[----:B------:R-:W-:Y:S01]  /*18eb0*/  MOV R50, R18 ;  /* 0x0000001200327202 */ /* 0x000fe20000000f00 */
[----:B------:R-:W-:Y:S01]  /*18ec0*/  FMUL R46, R57, 0.25 ;  /* 0x3e800000392e7820 */ /* 0x000fe20000400000 */
[----:B------:R-:W-:Y:S01]  /*18ed0*/  FSEL R38, R13, R38, P1 ;  /* 0x000000260d267208 */ /* 0x000fe20000800000 */
[----:B------:R-:W-:Y:S01]  /*18ee0*/  FMUL R18, R145, 0.25 ;  /* 0x3e80000091127820 */ /* 0x000fe20000400000 */
[----:B------:R-:W-:Y:S01]  /*18ef0*/  FSEL R13, R14, R35, P1 ;  /* 0x000000230e0d7208 */ /* 0x000fe20000800000 */
[----:B------:R-:W-:Y:S01]  /*18f00*/  FMUL R35, R64, 0.25 ;  /* 0x3e80000040237820 */ /* 0x000fe20000400000 */
[----:B------:R-:W-:Y:S01]  /*18f10*/  FSETP.GT.AND P2, PT, |R50|, 8.50705917302346158658e+37, PT ;  /* 0x7e8000003200780b */ /* 0x000fe20003f44200 */
        /* <DEDUP_REMOVED lines=38> */
[----:B------:R-:W-:Y:S01]  /*19180*/  FMUL R37, R50, 8388608 ;  /* 0x4b00000032257820 */ /* 0x000fe20000400000 */
[----:B------:R-:W-:Y:S01]  /*19190*/  FSEL R132, R15, R132, P2 ;  /* 0x000000840f847208 */ /* 0x000fe20001000000 */
[----:B------:R-:W-:Y:S01]  /*191a0*/  FMUL R15, R124, 0.25 ;  /* 0x3e8000007c0f7820 */ /* 0x000fe20000400000 */
[----:B------:R-:W-:Y:S01]  /*191b0*/  FSETP.GEU.AND P3, PT, R50, 1.175494350822287508e-38, PT ;  /* 0x008000003200780b */ /* 0x000fe20003f6e000 */
[----:B------:R-:W-:Y:S01]  /*191c0*/  FMUL R35, R44, 0.25 ;  /* 0x3e8000002c237820 */ /* 0x000fe20000400000 */
[----:B------:R-:W-:Y:S01]  /*191d0*/  FSEL R133, R16, R133, P2 ;  /* 0x0000008510857208 */ /* 0x000fe20001000000 */
[----:B------:R-:W-:Y:S01]  /*191e0*/  FMUL R16, R121, 0.25 ;  /* 0x3e80000079107820 */ /* 0x000fe20000400000 */
[----:B------:R-:W-:Y:S01]  /*191f0*/  FSEL R128, R17, R128, P2 ;  /* 0x0000008011807208 */ /* 0x000fe20001000000 */
[----:B------:R-:W-:Y:S01]  /*19200*/  FMUL R17, R120, 0.25 ;  /* 0x3e80000078117820 */ /* 0x000fe20000400000 */
[----:B------:R-:W-:Y:S01]  /*19210*/  FSEL R129, R18, R129, P2 ;  /* 0x0000008112817208 */ /* 0x000fe20001000000 */
[----:B------:R-:W-:Y:S01]  /*19220*/  FMUL R18, R117, 0.25 ;  /* 0x3e80000075127820 */ /* 0x000fe20000400000 */
[----:B------:R-:W-:Y:S01]  /*19230*/  FSEL R37, R37, R50, !P3 ;  /* 0x0000003225257208 */ /* 0x000fe20005800000 */
        /* <DEDUP_REMOVED lines=9> */
[----:B------:R-:W-:Y:S01]  /*192d0*/  IADD3 R32, R37, -0x3f3504f3, RZ ;  /* 0xc0cafb0d25207810 */ /* 0x000fe20007ffe0ff */
        /* <DEDUP_REMOVED lines=11> */
[----:B------:R-:W-:Y:S01]  /*19390*/  LOP3.LUT R160, R32, 0xff800000, RZ, 0xc0, !PT ;  /* 0xff80000020a07812 */ /* 0x000fe200078ec0ff */
[----:B------:R-:W-:Y:S01]  /*193a0*/  FMUL R46, R25, 0.25 ;  /* 0x3e800000192e7820 */ /* 0x000fe20000400000 */
[----:B------:R-:W-:Y:S01]  /*193b0*/  FSEL R113, R16, R113, P2 ;  /* 0x0000007110717208 */ /* 0x000fe20001000000 */
[----:B------:R-:W-:Y:S01]  /*193c0*/  FMUL R16, R101, 0.25 ;  /* 0x3e80000065107820 */ /* 0x000fe20000400000 */
[----:B------:R-:W-:Y:S01]  /*193d0*/  FSEL R32, RZ, -23, P3 ;  /* 0xc1b80000ff207808 */ /* 0x000fe20001800000 */
[----:B------:R-:W-:Y:S01]  /*193e0*/  @!P5 FMUL R115, R115, 16777216 ;  /* 0x4b8000007373d820 */ /* 0x000fe20000400000 */
[----:B------:R-:W-:Y:S01]  /*193f0*/  FSEL R108, R17, R108, P2 ;  /* 0x0000006c116c7208 */ /* 0x000fe20001000000 */
[----:B------:R-:W-:Y:S01]  /*19400*/  FMUL R17, R100, 0.25 ;  /* 0x3e80000064117820 */ /* 0x000fe20000400000 */
[----:B------:R-:W-:Y:S01]  /*19410*/  FSETP.GEU.AND P4, PT, R8, 1.175494350822287508e-38, PT ;  /* 0x008000000800780b */ /* 0x000fe20003f8e000 */
[----:B------:R-:W-:Y:S01]  /*19420*/  FMUL R45, R28, 0.25 ;  /* 0x3e8000001c2d7820 */ /* 0x000fe20000400000 */
[C---:B------:R-:W-:Y:S01]  /*19430*/  FSETP.GEU.AND P3, PT, |R50|.reuse, 1.175494350822287508e-38, PT ;  /* 0x008000003200780b */ /* 0x040fe20003f6e200 */
[----:B------:R-:W-:Y:S01]  /*19440*/  @P2 FMUL R50, R50, 0.25 ;  /* 0x3e80000032322820 */ /* 0x000fe20000400000 */
        /* <DEDUP_REMOVED lines=10> */
[----:B------:R-:W-:Y:S01]  /*194f0*/  FSEL R36, R35, R8, !P4 ;  /* 0x0000000823247208 */ /* 0x000fe20006000000 */
        /* <DEDUP_REMOVED lines=24> */
[----:B------:R-:W0:Y:S01]  /*19680*/  MUFU.RCP R8, R8 ;  /* 0x0000000800087308 */ /* 0x000e220000001000 */
[----:B------:R-:W-:Y:S01]  /*19690*/  FSEL R84, R15, R84, P2 ;  /* 0x000000540f547208 */ /* 0x000fe20001000000 */
[----:B------:R-:W-:Y:S01]  /*196a0*/  FMUL R20, R73, 0.25 ;  /* 0x3e80000049147820 */ /* 0x000fe20000400000 */
[----:B------:R-:W-:Y:S01]  /*196b0*/  FSEL R15, R16, R81, P2 ;  /* 0x00000051100f7208 */ /* 0x000fe20001000000 */
[----:B------:R-:W-:Y:S01]  /*196c0*/  @!P3 FMUL R161, R161, 16777216 ;  /* 0x4b800000a1a1b820 */ /* 0x000fe20000400000 */
[----:B------:R-:W-:Y:S01]  /*196d0*/  FSEL R16, R17, R80, P2 ;  /* 0x0000005011107208 */ /* 0x000fe20001000000 */
[----:B------:R-:W-:Y:S01]  /*196e0*/  @!P3 FMUL R163, R163, 16777216 ;  /* 0x4b800000a3a3b820 */ /* 0x000fe20000400000 */
[----:B------:R-:W-:Y:S01]  /*196f0*/  FSEL R17, R18, R77, P2 ;  /* 0x0000004d12117208 */ /* 0x000fe20001000000 */
[----:B------:R-:W1:Y:S01]  /*19700*/  MUFU.RCP R158, R50 ;  /* 0x00000032009e7308 */ /* 0x000e620000001000 */
[----:B------:R-:W-:Y:S01]  /*19710*/  FSEL R18, R19, R76, P2 ;  /* 0x0000004c13127208 */ /* 0x000fe20001000000 */
[----:B------:R-:W-:Y:S01]  /*19720*/  @!P5 FMUL R138, R138, 16777216 ;  /* 0x4b8000008a8ad820 */ /* 0x000fe20000400000 */
[----:B------:R-:W-:Y:S01]  /*19730*/  FSEL R19, R20, R73, P2 ;  /* 0x0000004914137208 */ /* 0x000fe20001000000 */
[----:B------:R-:W-:Y:S01]  /*19740*/  @!P5 FMUL R54, R54, 16777216 ;  /* 0x4b8000003636d820 */ /* 0x000fe20000400000 */
[----:B------:R-:W-:Y:S01]  /*19750*/  FSEL R20, R21, R72, P2 ;  /* 0x0000004815147208 */ /* 0x000fe20001000000 */
[----:B------:R-:W-:Y:S01]  /*19760*/  @!P5 FMUL R9, R9, 16777216 ;  /* 0x4b8000000909d820 */ /* 0x000fe20000400000 */
[----:B------:R-:W-:Y:S01]  /*19770*/  FSEL R21, R22, R69, P2 ;  /* 0x0000004516157208 */ /* 0x000fe20001000000 */
[----:B------:R-:W-:Y:S01]  /*19780*/  @!P5 FMUL R14, R14, 16777216 ;  /* 0x4b8000000e0ed820 */ /* 0x000fe20000400000 */
[----:B------:R-:W-:Y:S01]  /*19790*/  FSEL R22, R23, R68, P2 ;  /* 0x0000004417167208 */ /* 0x000fe20001000000 */
[----:B0-----:R-:W-:Y:S01]  /*197a0*/  FMUL R60, R8, R127 ;  /* 0x0000007f083c7220 */ /* 0x001fe20000400000 */
[----:B------:R-:W-:Y:S01]  /*197b0*/  FSEL R23, R34, R65, P2 ;  /* 0x0000004122177208 */ /* 0x000fe20001000000 */
[----:B------:R-:W-:Y:S01]  /*197c0*/  FMUL R34, R61, 0.25 ;  /* 0x3e8000003d227820 */ /* 0x000fe20000400000 */
[----:B------:R-:W-:Y:S01]  /*197d0*/  FSEL R156, R156, R33, P2 ;  /* 0x000000219c9c7208 */ /* 0x000fe20001000000 */
[----:B------:R-:W-:-:S02]  /*197e0*/  VIADD R33, R36, 0xc0cafb0d ;  /* 0xc0cafb0d24217836 */ /* 0x000fc40000000000 */
[C---:B------:R-:W-:Y:S01]  /*197f0*/  FMUL R127, R8.reuse, R12 ;  /* 0x0000000c087f7220 */ /* 0x040fe20000400000 */
[----:B------:R-:W-:Y:S01]  /*19800*/  FMUL R47, R8, R139 ;  /* 0x0000008b082f7220 */ /* 0x000fe20000400000 */
[----:B------:R-:W-:Y:S01]  /*19810*/  FSEL R153, R34, R61, P2 ;  /* 0x0000003d22997208 */ /* 0x000fe20001000000 */
[C---:B------:R-:W-:Y:S01]  /*19820*/  FMUL R61, R8.reuse, R122 ;  /* 0x0000007a083d7220 */ /* 0x040fe20000400000 */
[----:B------:R-:W-:Y:S01]  /*19830*/  FMUL R122, R8, R11 ;  /* 0x0000000b087a7220 */ /* 0x000fe20000400000 */
[----:B------:R-:W-:Y:S01]  /*19840*/  LOP3.LUT R159, R33, 0xff800000, RZ, 0xc0, !PT ;  /* 0xff800000219f7812 */ /* 0x000fe200078ec0ff */
[C---:B-1----:R-:W-:Y:S01]  /*19850*/  FMUL R11, R158.reuse, R161 ;  /* 0x000000a19e0b7220 */ /* 0x042fe20000400000 */
[----:B------:R-:W-:Y:S01]  /*19860*/  FMUL R12, R158, R163 ;  /* 0x000000a39e0c7220 */ /* 0x000fe20000400000 */
[-C--:B------:R-:W-:Y:S01]  /*19870*/  I2FP.F32.S32 R33, R160.reuse ;  /* 0x000000a000217245 */ /* 0x080fe20000201400 */
[----:B------:R-:W-:Y:S01]  /*19880*/  FMUL R34, R53, 0.25 ;  /* 0x3e80000035227820 */ /* 0x000fe20000400000 */
[----:B------:R-:W-:Y:S01]  /*19890*/  IADD3 R160, R37, -R160, RZ ;  /* 0x800000a025a07210 */ /* 0x000fe20007ffe0ff */
[----:B------:R-:W-:Y:S01]  /*198a0*/  FMUL R139, R8, R13 ;  /* 0x0000000d088b7220 */ /* 0x000fe20000400000 */
[----:B------:R-:W-:Y:S01]  /*198b0*/  F2FP.BF16.F32.PACK_AB R11, R11, R12 ;  /* 0x0000000c0b0b723e */ /* 0x000fe200000010ff */
[----:B------:R-:W-:Y:S01]  /*198c0*/  @!P3 FMUL R169, R169, 16777216 ;  /* 0x4b800000a9a9b820 */ /* 0x000fe20000400000 */
[----:B------:R-:W-:Y:S01]  /*198d0*/  MOV R12, 0x3dc6b27f ;  /* 0x3dc6b27f000c7802 */ /* 0x000fe20000000f00 */
[----:B------:R-:W-:Y:S01]  /*198e0*/  FADD R160, R160, -1 ;  /* 0xbf800000a0a07421 */ /* 0x000fe20000000000 */
[----:B------:R-:W-:Y:S01]  /*198f0*/  I2FP.F32.S32 R35, R159 ;  /* 0x0000009f00237245 */ /* 0x000fe20000201400 */
[----:B------:R-:W-:Y:S01]  /*19900*/  IMAD.IADD R159, R36, 0x1, -R159 ;  /* 0x00000001249f7824 */ /* 0x000fe200078e0a9f */
[----:B------:R-:W-:Y:S01]  /*19910*/  FSEL R53, R34, R53, P2 ;  /* 0x0000003522357208 */ /* 0x000fe20001000000 */
[----:B------:R-:W-:Y:S01]  /*19920*/  FMUL R34, R41, 0.25 ;  /* 0x3e80000029227820 */ /* 0x000fe20000400000 */
[----:B------:R-:W-:Y:S01]  /*19930*/  FFMA.FTZ R13, R160, R12, -0.16845393180847167969 ;  /* 0xbe2c7f30a00d7423 */ /* 0x000fe2000001000c */
[----:B------:R-:W-:Y:S01]  /*19940*/  FADD R159, R159, -1 ;  /* 0xbf8000009f9f7421 */ /* 0x000fe20000000000 */
[----:B------:R-:W-:Y:S01]  /*19950*/  @!P3 FMUL R171, R171, 16777216 ;  /* 0x4b800000ababb820 */ /* 0x000fe20000400000 */
[----:B------:R-:W-:Y:S01]  /*19960*/  FMUL R72, R8, R115 ;  /* 0x0000007308487220 */ /* 0x000fe20000400000 */
[----:B------:R-:W-:Y:S01]  /*19970*/  FFMA.FTZ R13, R160, R13, 0.1716887056827545166 ;  /* 0x3e2fcf2aa00d7423 */ /* 0x000fe2000001000d */
[----:B------:R-:W-:Y:S01]  /*19980*/  FSEL R41, R34, R41, P2 ;  /* 0x0000002922297208 */ /* 0x000fe20001000000 */
[----:B------:R-:W-:Y:S01]  /*19990*/  @!P5 FMUL R107, R107, 16777216 ;  /* 0x4b8000006b6bd820 */ /* 0x000fe20000400000 */
[----:B------:R-:W-:Y:S01]  /*199a0*/  FSEL R34, RZ, -23, P4 ;  /* 0xc1b80000ff227808 */ /* 0x000fe20002000000 */
[----:B------:R-:W-:Y:S01]  /*199b0*/  FMUL R115, R8, R62 ;  /* 0x0000003e08737220 */ /* 0x000fe20000400000 */
[----:B------:R-:W-:Y:S01]  /*199c0*/  FSEL R157, R46, R25, P2 ;  /* 0x000000192e9d7208 */ /* 0x000fe20001000000 */
[----:B------:R-:W-:Y:S01]  /*199d0*/  @!P5 FMUL R74, R74, 16777216 ;  /* 0x4b8000004a4ad820 */ /* 0x000fe20000400000 */
[----:B------:R-:W-:Y:S01]  /*199e0*/  FSEL R173, R45, R28, P2 ;  /* 0x0000001c2dad7208 */ /* 0x000fe20001000000 */
[C---:B------:R-:W-:Y:S01]  /*199f0*/  FMUL R46, R8.reuse, R138 ;  /* 0x0000008a082e7220 */ /* 0x040fe20000400000 */
[C---:B------:R-:W-:Y:S01]  /*19a00*/  FMUL R62, R8.reuse, R54 ;  /* 0x00000036083e7220 */ /* 0x040fe20000400000 */
[----:B------:R-:W-:Y:S01]  /*19a10*/  FFMA.FTZ R12, R159, R12, -0.16845393180847167969 ;  /* 0xbe2c7f309f0c7423 */ /* 0x000fe2000001000c */
[----:B------:R-:W-:Y:S01]  /*19a20*/  @!P5 FMUL R147, R147, 16777216 ;  /* 0x4b8000009393d820 */ /* 0x000fe20000400000 */
[----:B------:R-:W-:Y:S01]  /*19a30*/  @!P5 FMUL R67, R67, 16777216 ;  /* 0x4b8000004343d820 */ /* 0x000fe20000400000 */
[C---:B------:R-:W-:Y:S01]  /*19a40*/  FMUL R54, R8.reuse, R9 ;  /* 0x0000000908367220 */ /* 0x040fe20000400000 */
[----:B------:R-:W-:Y:S01]  /*19a50*/  FMUL R138, R8, R14 ;  /* 0x0000000e088a7220 */ /* 0x000fe20000400000 */
[----:B------:R-:W-:Y:S01]  /*19a60*/  FFMA.FTZ R13, R160, R13, -0.17900948226451873779 ;  /* 0xbe374e43a00d7423 */ /* 0x000fe2000001000d */
[----:B------:R-:W-:Y:S01]  /*19a70*/  FMUL R51, R56, 0.25 ;  /* 0x3e80000038337820 */ /* 0x000fe20000400000 */
[----:B------:R-:W-:Y:S01]  /*19a80*/  FMUL R44, R29, 0.25 ;  /* 0x3e8000001d2c7820 */ /* 0x000fe20000400000 */
[----:B------:R-:W-:Y:S01]  /*19a90*/  @!P5 FMUL R99, R99, 16777216 ;  /* 0x4b8000006363d820 */ /* 0x000fe20000400000 */
[----:B------:R-:W-:Y:S01]  /*19aa0*/  @!P5 FMUL R66, R66, 16777216 ;  /* 0x4b8000004242d820 */ /* 0x000fe20000400000 */
[----:B------:R-:W-:Y:S01]  /*19ab0*/  @!P5 FMUL R27, R27, 16777216 ;  /* 0x4b8000001b1bd820 */ /* 0x000fe20000400000 */
[C---:B------:R-:W-:Y:S01]  /*19ac0*/  FMUL R9, R158.reuse, R169 ;  /* 0x000000a99e097220 */ /* 0x040fe20000400000 */
[----:B------:R-:W-:Y:S01]  /*19ad0*/  FMUL R14, R158, R171 ;  /* 0x000000ab9e0e7220 */ /* 0x000fe20000400000 */
[----:B------:R-:W-:Y:S01]  /*19ae0*/  @!P5 FMUL R63, R63, 16777216 ;  /* 0x4b8000003f3fd820 */ /* 0x000fe20000400000 */
[----:B------:R-:W-:Y:S01]  /*19af0*/  FMUL R76, R8, R107 ;  /* 0x0000006b084c7220 */ /* 0x000fe20000400000 */
[----:B------:R-:W-:Y:S01]  /*19b00*/  @!P3 FMUL R120, R120, 16777216 ;  /* 0x4b8000007878b820 */ /* 0x000fe20000400000 */
[----:B------:R-:W-:Y:S01]  /*19b10*/  @!P3 FMUL R84, R84, 16777216 ;  /* 0x4b8000005454b820 */ /* 0x000fe20000400000 */
[----:B------:R-:W-:Y:S01]  /*19b20*/  FFMA.FTZ R28, R35, 1.1920928955078125e-07, R34 ;  /* 0x34000000231c7823 */ /* 0x000fe20000010022 */
[----:B------:R-:W-:Y:S01]  /*19b30*/  @!P5 FMUL R10, R10, 16777216 ;  /* 0x4b8000000a0ad820 */ /* 0x000fe20000400000 */
[----:B------:R-:W-:Y:S01]  /*19b40*/  FMUL R107, R8, R74 ;  /* 0x0000004a086b7220 */ /* 0x000fe20000400000 */
[----:B------:R-:W-:Y:S01]  /*19b50*/  @!P3 FMUL R113, R113, 16777216 ;  /* 0x4b8000007171b820 */ /* 0x000fe20000400000 */
[----:B------:R-:W-:Y:S01]  /*19b60*/  @!P3 FMUL R15, R15, 16777216 ;  /* 0x4b8000000f0fb820 */ /* 0x000fe20000400000 */
[----:B------:R-:W-:Y:S01]  /*19b70*/  FFMA.FTZ R12, R159, R12, 0.1716887056827545166 ;  /* 0x3e2fcf2a9f0c7423 */ /* 0x000fe2000001000c */
[----:B------:R-:W-:Y:S01]  /*19b80*/  @!P3 FMUL R24, R24, 16777216 ;  /* 0x4b8000001818b820 */ /* 0x000fe20000400000 */
[----:B------:R-:W-:Y:S01]  /*19b90*/  @!P3 FMUL R165, R165, 16777216 ;  /* 0x4b800000a5a5b820 */ /* 0x000fe20000400000 */
[----:B------:R-:W-:Y:S01]  /*19ba0*/  @!P3 FMUL R167, R167, 16777216 ;  /* 0x4b800000a7a7b820 */ /* 0x000fe20000400000 */
[----:B------:R-:W-:Y:S01]  /*19bb0*/  @!P3 FMUL R173, R173, 16777216 ;  /* 0x4b800000adadb820 */ /* 0x000fe20000400000 */
[C---:B------:R-:W-:Y:S01]  /*19bc0*/  FMUL R35, R8.reuse, R147 ;  /* 0x0000009308237220 */ /* 0x040fe20000400000 */
[----:B------:R-:W-:Y:S01]  /*19bd0*/  FMUL R74, R8, R67 ;  /* 0x00000043084a7220 */ /* 0x000fe20000400000 */
[----:B------:R-:W-:Y:S01]  /*19be0*/  @!P3 FMUL R112, R112, 16777216 ;  /* 0x4b8000007070b820 */ /* 0x000fe20000400000 */
[----:B------:R-:W-:Y:S01]  /*19bf0*/  FFMA.FTZ R13, R160, R13, 0.20512372255325317383 ;  /* 0x3e520bf4a00d7423 */ /* 0x000fe2000001000d */
[C---:B------:R-:W-:Y:S01]  /*19c00*/  FMUL R80, R8.reuse, R99 ;  /* 0x0000006308507220 */ /* 0x040fe20000400000 */
[C---:B------:R-:W-:Y:S01]  /*19c10*/  FMUL R67, R8.reuse, R66 ;  /* 0x0000004208437220 */ /* 0x040fe20000400000 */
[C---:B------:R-:W-:Y:S01]  /*19c20*/  FMUL R147, R8.reuse, R27 ;  /* 0x0000001b08937220 */ /* 0x040fe20000400000 */
[----:B------:R-:W-:Y:S01]  /*19c30*/  @!P3 FMUL R105, R105, 16777216 ;  /* 0x4b8000006969b820 */ /* 0x000fe20000400000 */
[----:B------:R-:W-:Y:S01]  /*19c40*/  FSEL R56, R51, R56, P2 ;  /* 0x0000003833387208 */ /* 0x000fe20001000000 */
[----:B------:R-:W-:Y:S01]  /*19c50*/  FMUL R66, R8, R63 ;  /* 0x0000003f08427220 */ /* 0x000fe20000400000 */
[----:B------:R-:W-:Y:S01]  /*19c60*/  FSEL R29, R44, R29, P2 ;  /* 0x0000001d2c1d7208 */ /* 0x000fe20001000000 */
[----:B------:R-:W-:Y:S01]  /*19c70*/  @!P3 FMUL R104, R104, 16777216 ;  /* 0x4b8000006868b820 */ /* 0x000fe20000400000 */
[----:B------:R-:W-:Y:S01]  /*19c80*/  F2FP.BF16.F32.PACK_AB R9, R9, R14 ;  /* 0x0000000e0909723e */ /* 0x000fe200000010ff */
[C---:B------:R-:W-:Y:S01]  /*19c90*/  FMUL R99, R158.reuse, R120 ;  /* 0x000000789e637220 */ /* 0x040fe20000400000 */
[----:B------:R-:W-:Y:S01]  /*19ca0*/  FMUL R27, R158, R84 ;  /* 0x000000549e1b7220 */ /* 0x000fe20000400000 */
[----:B------:R-:W-:Y:S01]  /*19cb0*/  @!P5 FMUL R146, R146, 16777216 ;  /* 0x4b8000009292d820 */ /* 0x000fe20000400000 */
        /* <DEDUP_REMOVED lines=12> */
[----:B------:R-:W-:Y:S01]  /*19d80*/  FMUL R63, R8, R10 ;  /* 0x0000000a083f7220 */ /* 0x000fe20000400000 */
[----:B------:R-:W-:Y:S01]  /*19d90*/  @!P3 FMUL R97, R97, 16777216 ;  /* 0x4b8000006161b820 */ /* 0x000fe20000400000 */
[C---:B------:R-:W-:Y:S01]  /*19da0*/  FMUL R120, R158.reuse, R113 ;  /* 0x000000719e787220 */ /* 0x040fe20000400000 */
[----:B------:R-:W-:Y:S01]  /*19db0*/  FMUL R84, R158, R15 ;  /* 0x0000000f9e547220 */ /* 0x000fe20000400000 */
[----:B------:R-:W-:Y:S01]  /*19dc0*/  FFMA.FTZ R14, R159, R12, -0.17900948226451873779 ;  /* 0xbe374e439f0e7423 */ /* 0x000fe2000001000c */
        /* <DEDUP_REMOVED lines=30> */
[C---:B------:R-:W-:Y:S01]  /*19fb0*/  FMUL R10, R158.reuse, R165 ;  /* 0x000000a59e0a7220 */ /* 0x040fe20000400000 */
[C---:B------:R-:W-:Y:S01]  /*19fc0*/  FMUL R173, R158.reuse, R173 ;  /* 0x000000ad9ead7220 */ /* 0x040fe20000400000 */
[C---:B------:R-:W-:Y:S01]  /*19fd0*/  FMUL R24, R158.reuse, R24 ;  /* 0x000000189e187220 */ /* 0x040fe20000400000 */
[----:B------:R-:W-:Y:S01]  /*19fe0*/  FMUL R167, R158, R167 ;  /* 0x000000a79ea77220 */ /* 0x000fe20000400000 */
[----:B------:R-:W-:Y:S01]  /*19ff0*/  @!P3 FMUL R96, R96, 16777216 ;  /* 0x4b8000006060b820 */ /* 0x000fe20000400000 */
[----:B------:R-:W-:Y:S01]  /*1a000*/  FMUL R113, R158, R112 ;  /* 0x000000709e717220 */ /* 0x000fe20000400000 */
[----:B------:R-:W-:Y:S01]  /*1a010*/  FFMA.FTZ R15, R160, R13, -0.24046532809734344482 ;  /* 0xbe763c8ba00f7423 */ /* 0x000fe2000001000d */
[----:B------:R-:W-:Y:S01]  /*1a020*/  @!P3 FMUL R128, R128, 16777216 ;  /* 0x4b8000008080b820 */ /* 0x000fe20000400000 */
[----:B------:R-:W-:Y:S01]  /*1a030*/  @!P3 FMUL R89, R89, 16777216 ;  /* 0x4b8000005959b820 */ /* 0x000fe20000400000 */
[----:B------:R-:W-:Y:S01]  /*1a040*/  FMUL R112, R158, R105 ;  /* 0x000000699e707220 */ /* 0x000fe20000400000 */
[----:B------:R-:W-:Y:S01]  /*1a050*/  @!P3 FMUL R121, R121, 16777216 ;  /* 0x4b8000007979b820 */ /* 0x000fe20000400000 */
[----:B------:R-:W-:Y:S01]  /*1a060*/  @!P3 FMUL R88, R88, 16777216 ;  /* 0x4b8000005858b820 */ /* 0x000fe20000400000 */
[----:B------:R-:W-:Y:S01]  /*1a070*/  @!P3 FMUL R85, R85, 16777216 ;  /* 0x4b8000005555b820 */ /* 0x000fe20000400000 */
[----:B------:R-:W-:Y:S01]  /*1a080*/  @!P3 FMUL R17, R17, 16777216 ;  /* 0x4b8000001111b820 */ /* 0x000fe20000400000 */
[----:B------:R-:W-:Y:S01]  /*1a090*/  @!P3 FMUL R18, R18, 16777216 ;  /* 0x4b8000001212b820 */ /* 0x000fe20000400000 */
[----:B------:R-:W-:Y:S01]  /*1a0a0*/  @!P3 FMUL R57, R57, 16777216 ;  /* 0x4b8000003939b820 */ /* 0x000fe20000400000 */
[----:B------:R-:W-:Y:S01]  /*1a0b0*/  FMUL R105, R158, R104 ;  /* 0x000000689e697220 */ /* 0x000fe20000400000 */
[----:B------:R-:W-:Y:S01]  /*1a0c0*/  FFMA.FTZ R25, R33, 1.1920928955078125e-07, R32 ;  /* 0x3400000021197823 */ /* 0x000fe20000010020 */
[C---:B------:R-:W-:Y:S01]  /*1a0d0*/  FMUL R34, R8.reuse, R146 ;  /* 0x0000009208227220 */ /* 0x040fe20000400000 */
        /* <DEDUP_REMOVED lines=51> */
[----:B------:R-:W-:Y:S01]  /*1a410*/  FFMA.FTZ R14, R159, R14, 0.20512372255325317383 ;  /* 0x3e520bf49f0e7423 */ /* 0x000fe2000001000e */
        /* <DEDUP_REMOVED lines=31> */
[----:B------:R-:W-:Y:S01]  /*1a610*/  FMUL R97, R158, R96 ;  /* 0x000000609e617220 */ /* 0x000fe20000400000 */
[----:B------:R-:W-:Y:S01]  /*1a620*/  FFMA.FTZ R15, R160, R15, 0.28857114911079406738 ;  /* 0x3e93bf99a00f7423 */ /* 0x000fe2000001000f */
[----:B------:R-:W-:Y:S01]  /*1a630*/  F2FP.BF16.F32.PACK_AB R8, R173, R24 ;  /* 0x00000018ad08723e */ /* 0x000fe200000010ff */
[----:B------:R-:W-:Y:S01]  /*1a640*/  FMUL R83, R158, R128 ;  /* 0x000000809e537220 */ /* 0x000fe20000400000 */
[----:B------:R-:W-:Y:S01]  /*1a650*/  F2FP.BF16.F32.PACK_AB R10, R10, R167 ;  /* 0x000000a70a0a723e */ /* 0x000fe200000010ff */
        /* <DEDUP_REMOVED lines=45> */
[----:B------:R-:W-:Y:S01]  /*1a930*/  FFMA.FTZ R14, R159, R14, -0.24046532809734344482 ;  /* 0xbe763c8b9f0e7423 */ /* 0x000fe2000001000e */
[----:B------:R-:W-:Y:S01]  /*1a940*/  FMUL R158, R158, R157 ;  /* 0x0000009d9e9e7220 */ /* 0x000fe20000400000 */
[----:B------:R-:W-:Y:S01]  /*1a950*/  FFMA.FTZ R15, R160, R15, -0.36067417263984680176 ;  /* 0xbeb8aa49a00f7423 */ /* 0x000fe2000001000f */
[----:B------:R0:W-:Y:S01]  /*1a960*/  STS.128 [R6], R8 ;  /* 0x0000000806007388 */ /* 0x0001e20000000c00 */
        /* <DEDUP_REMOVED lines=8> */
[----:B0-----:R-:W-:Y:S01]  /*1a9f0*/  FFMA.FTZ R8, R159, R14, 0.28857114911079406738 ;  /* 0x3e93bf999f087423 */ /* 0x001fe2000001000e */
[----:B------:R-:W-:Y:S01]  /*1aa00*/  F2FP.BF16.F32.PACK_AB R14, R155, R18 ;  /* 0x000000129b0e723e */ /* 0x000fe200000010ff */
[C---:B------:R-:W-:Y:S01]  /*1aa10*/  FFMA.FTZ R9, R160.reuse, R15, 0.48089820146560668945 ;  /* 0x3ef6384aa0097423 */ /* 0x040fe2000001000f */
[----:B------:R-:W-:Y:S01]  /*1aa20*/  F2FP.BF16.F32.PACK_AB R18, R127, R130 ;  /* 0x000000827f12723e */ /* 0x000fe200000010ff */
[----:B------:R-:W-:Y:S01]  /*1aa30*/  FFMA.FTZ R8, R159, R8, -0.36067417263984680176 ;  /* 0xbeb8aa499f087423 */ /* 0x000fe20000010008 */
[----:B------:R-:W-:Y:S01]  /*1aa40*/  F2FP.BF16.F32.PACK_AB R15, R53, R52 ;  /* 0x00000034350f723e */ /* 0x000fe200000010ff */
[C---:B------:R-:W-:Y:S01]  /*1aa50*/  FFMA.FTZ R9, R160.reuse, R9, -0.72134751081466674805 ;  /* 0xbf38aa3ba0097423 */ /* 0x040fe20000010009 */
[----:B------:R-:W-:Y:S01]  /*1aa60*/  F2FP.BF16.F32.PACK_AB R23, R55, R54 ;  /* 0x000000363717723e */ /* 0x000fe200000010ff */
[----:B------:R-:W-:Y:S01]  /*1aa70*/  STS.128 [R6+0x80], R16 ;  /* 0x0000801006007388 */ /* 0x000fe20000000c00 */
[----:B------:R-:W-:Y:S01]  /*1aa80*/  FFMA.FTZ R8, R159, R8, 0.48089820146560668945 ;  /* 0x3ef6384a9f087423 */ /* 0x000fe20000010008 */
[----:B------:R-:W-:Y:S01]  /*1aa90*/  ISETP.GE.U32.AND P2, PT, R37, 0x7f800000, PT ;  /* 0x7f8000002500780c */ /* 0x000fe20003f46070 */
[----:B------:R-:W-:Y:S01]  /*1aaa0*/  FMUL R9, R160, R9 ;  /* 0x00000009a0097220 */ /* 0x000fe20000400000 */
[----:B------:R-:W-:Y:S01]  /*1aab0*/  STS.128 [R6+0x400], R12 ;  /* 0x0004000c06007388 */ /* 0x000fe20000000c00 */
[C---:B------:R-:W-:Y:S01]  /*1aac0*/  FFMA.FTZ R8, R159.reuse, R8, -0.72134751081466674805 ;  /* 0xbf38aa3b9f087423 */ /* 0x040fe20000010008 */
[----:B------:R-:W-:Y:S01]  /*1aad0*/  ISETP.GE.U32.AND P3, PT, R36, 0x7f800000, PT ;  /* 0x7f8000002400780c */ /* 0x000fe20003f66070 */
[C---:B------:R-:W-:Y:S01]  /*1aae0*/  FMUL R9, R160.reuse, R9 ;  /* 0x00000009a0097220 */ /* 0x040fe20000400000 */
[----:B------:R-:W-:Y:S01]  /*1aaf0*/  STS.128 [R6+0x480], R20 ;  /* 0x0004801406007388 */ /* 0x000fe20000000c00 */
[----:B------:R-:W-:Y:S01]  /*1ab00*/  FMUL R8, R159, R8 ;  /* 0x000000089f087220 */ /* 0x000fe20000400000 */
[----:B------:R-:W-:Y:S01]  /*1ab10*/  FSETP.NEU.AND P1, PT, R37, RZ, PT ;  /* 0x000000ff2500720b */ /* 0x000fe20003f2d000 */
[----:B------:R-:W-:Y:S01]  /*1ab20*/  FFMA.FTZ R160, R160, 1.4426950216293334961, R9 ;  /* 0x3fb8aa3ba0a07823 */ /* 0x000fe20000010009 */
[----:B------:R-:W-:Y:S01]  /*1ab30*/  BAR.SYNC.DEFER_BLOCKING 0x0 ;  /* 0x0000000000007b1d */ /* 0x000fe20000010000 */
[----:B------:R-:W-:Y:S01]  /*1ab40*/  FMUL R8, R159, R8 ;  /* 0x000000089f087220 */ /* 0x000fe20000400000 */
[----:B------:R-:W-:Y:S01]  /*1ab50*/  F2FP.BF16.F32.PACK_AB R29, R38, R85 ;  /* 0x00000055261d723e */ /* 0x000fe200000010ff */
[----:B------:R-:W-:Y:S01]  /*1ab60*/  FADD R63, R25, R160 ;  /* 0x000000a0193f7221 */ /* 0x000fe20000000000 */
[----:B------:R-:W-:Y:S01]  /*1ab70*/  F2FP.BF16.F32.PACK_AB R25, R42, R121 ;  /* 0x000000792a19723e */ /* 0x000fe200000010ff */
[----:B------:R-:W-:Y:S01]  /*1ab80*/  FFMA.FTZ R159, R159, 1.4426950216293334961, R8 ;  /* 0x3fb8aa3b9f9f7823 */ /* 0x000fe20000010008 */
[----:B------:R-:W-:-:S02]  /*1ab90*/  @P2 MOV R8, 0x7f800000 ;  /* 0x7f80000000082802 */ /* 0x000fc40000000f00 */
[----:B------:R-:W-:Y:S01]  /*1aba0*/  @P3 MOV R9, 0x7f800000 ;  /* 0x7f80000000093802 */ /* 0x000fe20000000f00 */
[----:B------:R-:W-:Y:S01]  /*1abb0*/  FADD R62, R28, R159 ;  /* 0x0000009f1c3e7221 */ /* 0x000fe20000000000 */
[----:B------:R-:W-:Y:S01]  /*1abc0*/  F2FP.BF16.F32.PACK_AB R26, R26, R43 ;  /* 0x0000002b1a1a723e */ /* 0x000fe200000010ff */
[----:B------:R-:W-:Y:S01]  /*1abd0*/  @P2 FFMA.FTZ R63, R37, R8, +INF ;  /* 0x7f800000253f2423 */ /* 0x000fe20000010008 */
[C---:B------:R-:W-:Y:S01]  /*1abe0*/  FSETP.NEU.AND P2, PT, R36.reuse, RZ, PT ;  /* 0x000000ff2400720b */ /* 0x040fe20003f4d000 */
[----:B------:R-:W-:Y:S01]  /*1abf0*/  @P3 FFMA.FTZ R62, R36, R9, +INF ;  /* 0x7f800000243e3423 */ /* 0x000fe20000010009 */
[----:B------:R-:W-:Y:S02]  /*1ac00*/  F2FP.BF16.F32.PACK_AB R30, R30, R39 ;  /* 0x000000271e1e723e */ /* 0x000fe400000010ff */
[----:B------:R-:W-:Y:S02]  /*1ac10*/  F2FP.BF16.F32.PACK_AB R24, R24, R57 ;  /* 0x000000391818723e */ /* 0x000fe400000010ff */
[----:B------:R-:W-:-:S02]  /*1ac20*/  F2FP.BF16.F32.PACK_AB R28, R153, R128 ;  /* 0x00000080991c723e */ /* 0x000fc400000010ff */
[----:B------:R-:W-:Y:S02]  /*1ac30*/  F2FP.BF16.F32.PACK_AB R36, R115, R58 ;  /* 0x0000003a7324723e */ /* 0x000fe400000010ff */
[----:B------:R-:W-:Y:S01]  /*1ac40*/  F2FP.BF16.F32.PACK_AB R40, R66, R59 ;  /* 0x0000003b4228723e */ /* 0x000fe200000010ff */
[----:B------:R-:W0:Y:S01]  /*1ac50*/  LDS.128 R8, [R7] ;  /* 0x0000000007087984 */ /* 0x000e220000000c00 */
[----:B------:R-:W-:Y:S02]  /*1ac60*/  F2FP.BF16.F32.PACK_AB R37, R70, R67 ;  /* 0x000000434625723e */ /* 0x000fe400000010ff */
[----:B------:R-:W-:Y:S01]  /*1ac70*/  F2FP.BF16.F32.PACK_AB R41, R71, R74 ;  /* 0x0000004a4729723e */ /* 0x000fe200000010ff */
[----:B------:R-:W-:Y:S01]  /*1ac80*/  LDS.128 R12, [R7+0x800] ;  /* 0x00080000070c7984 */ /* 0x000fe20000000c00 */
[----:B------:R-:W-:Y:S01]  /*1ac90*/  F2FP.BF16.F32.PACK_AB R38, R106, R107 ;  /* 0x0000006b6a26723e */ /* 0x000fe200000010ff */
[----:B------:R-:W1:Y:S01]  /*1aca0*/  LDC R74, c[0x0][0x278] ;  /* 0x00009e00ff4a7b82 */ /* 0x000e620000000800 */
[----:B------:R-:W-:Y:S01]  /*1acb0*/  F2FP.BF16.F32.PACK_AB R42, R103, R114 ;  /* 0x00000072672a723e */ /* 0x000fe200000010ff */
[----:B------:R-:W2:Y:S01]  /*1acc0*/  LDS.128 R16, [R0] ;  /* 0x0000000000107984 */ /* 0x000ea20000000c00 */
[----:B------:R-:W-:-:S02]  /*1acd0*/  F2FP.BF16.F32.PACK_AB R27, R27, R88 ;  /* 0x000000581b1b723e */ /* 0x000fc400000010ff */
[----:B------:R-:W-:Y:S01]  /*1ace0*/  F2FP.BF16.F32.PACK_AB R31, R31, R84 ;  /* 0x000000541f1f723e */ /* 0x000fe200000010ff */
[----:B------:R-:W-:Y:S01]  /*1acf0*/  LDS.128 R20, [R0+0x800] ;  /* 0x0008000000147984 */ /* 0x000fe20000000c00 */
[----:B------:R-:W-:Y:S01]  /*1ad00*/  F2FP.BF16.F32.PACK_AB R39, R95, R102 ;  /* 0x000000665f27723e */ /* 0x000fe200000010ff */
[----:B------:R-:W3:Y:S01]  /*1ad10*/  LDC.64 R66, c[0x0][0x270] ;  /* 0x00009c00ff427b82 */ /* 0x000ee20000000a00 */
[----:B------:R-:W-:-:S07]  /*1ad20*/  F2FP.BF16.F32.PACK_AB R43, R87, R94 ;  /* 0x0000005e572b723e */ /* 0x000fce00000010ff */
[----:B------:R-:W-:Y:S01]  /*1ad30*/  BAR.SYNC.DEFER_BLOCKING 0x0 ;  /* 0x0000000000007b1d */ /* 0x000fe20000010000 */
[----:B------:R-:W-:Y:S02]  /*1ad40*/  F2FP.BF16.F32.PACK_AB R56, R93, R96 ;  /* 0x000000605d38723e */ /* 0x000fe400000010ff */
[----:B------:R-:W-:Y:S02]  /*1ad50*/  SHF.R.U32.HI R93, RZ, 0x6, R218 ;  /* 0x00000006ff5d7819 */ /* 0x000fe400000116da */
[----:B------:R-:W-:Y:S02]  /*1ad60*/  F2FP.BF16.F32.PACK_AB R52, R92, R89 ;  /* 0x000000595c34723e */ /* 0x000fe400000010ff */
[----:B------:R-:W-:Y:S02]  /*1ad70*/  SGXT.U32 R93, R93, 0x2 ;  /* 0x000000025d5d781a */ /* 0x000fe40000000000 */
[----:B------:R-:W-:Y:S02]  /*1ad80*/  F2FP.BF16.F32.PACK_AB R53, R100, R97 ;  /* 0x000000616435723e */ /* 0x000fe400000010ff */
[----:B------:R-:W-:-:S02]  /*1ad90*/  F2FP.BF16.F32.PACK_AB R57, R101, R104 ;  /* 0x000000686539723e */ /* 0x000fc400000010ff */
[----:B------:R-:W-:Y:S01]  /*1ada0*/  F2FP.BF16.F32.PACK_AB R54, R108, R105 ;  /* 0x000000696c36723e */ /* 0x000fe200000010ff */
[----:B-1----:R-:W-:Y:S01]  /*1adb0*/  IMAD R93, R93, R74, RZ ;  /* 0x0000004a5d5d7224 */ /* 0x002fe200078e02ff */
[----:B------:R-:W-:Y:S01]  /*1adc0*/  F2FP.BF16.F32.PACK_AB R58, R109, R112 ;  /* 0x000000706d3a723e */ /* 0x000fe200000010ff */
[----:B------:R-:W1:Y:S01]  /*1add0*/  LDC.64 R104, c[0x0][0x228] ;  /* 0x00008a00ff687b82 */ /* 0x000e620000000a00 */
[----:B------:R-:W-:Y:S02]  /*1ade0*/  F2FP.BF16.F32.PACK_AB R55, R116, R113 ;  /* 0x000000717437723e */ /* 0x000fe400000010ff */
[----:B------:R-:W-:Y:S02]  /*1adf0*/  F2FP.BF16.F32.PACK_AB R59, R117, R120 ;  /* 0x00000078753b723e */ /* 0x000fe400000010ff */
[----:B------:R-:W-:Y:S01]  /*1ae00*/  F2FP.BF16.F32.PACK_AB R64, R64, R81 ;  /* 0x000000514040723e */ /* 0x000fe200000010ff */
[----:B---3--:R-:W-:Y:S01]  /*1ae10*/  IMAD R88, R238, R66, RZ ;  /* 0x00000042ee587224 */ /* 0x008fe200078e02ff */
[----:B------:R-:W-:Y:S01]  /*1ae20*/  F2FP.BF16.F32.PACK_AB R68, R68, R91 ;  /* 0x0000005b4444723e */ /* 0x000fe200000010ff */
[----:B------:R-:W-:Y:S01]  /*1ae30*/  STS.128 [R6], R24 ;  /* 0x0000001806007388 */ /* 0x000fe20000000c00 */
[----:B------:R-:W-:Y:S01]  /*1ae40*/  IMAD R89, R236, R67, RZ ;  /* 0x00000043ec597224 */ /* 0x000fe200078e02ff */
[----:B------:R-:W-:-:S02]  /*1ae50*/  F2FP.BF16.F32.PACK_AB R65, R65, R98 ;  /* 0x000000624141723e */ /* 0x000fc400000010ff */
[----:B------:R-:W-:Y:S01]  /*1ae60*/  STS.128 [R6+0x400], R28 ;  /* 0x0004001c06007388 */ /* 0x000fe20000000c00 */
[----:B------:R-:W-:Y:S02]  /*1ae70*/  F2FP.BF16.F32.PACK_AB R69, R69, R80 ;  /* 0x000000504545723e */ /* 0x000fe400000010ff */
[----:B------:R-:W-:Y:S01]  /*1ae80*/  F2FP.BF16.F32.PACK_AB R66, R110, R77 ;  /* 0x0000004d6e42723e */ /* 0x000fe200000010ff */
[----:B------:R-:W-:Y:S01]  /*1ae90*/  STS.128 [R6+0x80], R36 ;  /* 0x0000802406007388 */ /* 0x000fe20000000c00 */
[----:B------:R-:W-:Y:S02]  /*1aea0*/  F2FP.BF16.F32.PACK_AB R70, R111, R76 ;  /* 0x0000004c6f46723e */ /* 0x000fe400000010ff */
[----:B------:R-:W-:Y:S01]  /*1aeb0*/  F2FP.BF16.F32.PACK_AB R67, R118, R73 ;  /* 0x000000497643723e */ /* 0x000fe200000010ff */
[----:B------:R-:W-:Y:S01]  /*1aec0*/  STS.128 [R6+0x480], R40 ;  /* 0x0004802806007388 */ /* 0x000fe20000000c00 */
[----:B------:R-:W-:Y:S01]  /*1aed0*/  F2FP.BF16.F32.PACK_AB R71, R119, R72 ;  /* 0x000000487747723e */ /* 0x000fe200000010ff */
[C---:B------:R-:W-:Y:S01]  /*1aee0*/  IMAD.SHL.U32 R72, R89.reuse, 0x2, RZ ;  /* 0x0000000259487824 */ /* 0x040fe200078e00ff */
[----:B------:R-:W-:Y:S01]  /*1aef0*/  LEA R95, R74, R93, 0x2 ;  /* 0x0000005d4a5f7211 */ /* 0x000fe200078e10ff */
[----:B------:R-:W-:Y:S01]  /*1af00*/  BAR.SYNC.DEFER_BLOCKING 0x0 ;  /* 0x0000000000007b1d */ /* 0x000fe20000010000 */
[----:B------:R-:W-:Y:S01]  /*1af10*/  F2FP.BF16.F32.PACK_AB R84, R124, R99 ;  /* 0x000000637c54723e */ /* 0x000fe200000010ff */
[----:B------:R-:W-:Y:S01]  /*1af20*/  IMAD.HI R73, R89, 0x2, RZ ;  /* 0x0000000259497827 */ /* 0x000fe200078e02ff */
[----:B------:R-:W-:-:S02]  /*1af30*/  LEA R91, R74, R95, 0x2 ;  /* 0x0000005f4a5b7211 */ /* 0x000fc400078e10ff */
[----:B------:R-:W-:Y:S02]  /*1af40*/  F2FP.BF16.F32.PACK_AB R87, R148, R75 ;  /* 0x0000004b9457723e */ /* 0x000fe400000010ff */
[----:B------:R-:W-:Y:S01]  /*1af50*/  F2FP.BF16.F32.PACK_AB R81, R133, R86 ;  /* 0x000000568551723e */ /* 0x000fe200000010ff */
[----:B------:R-:W-:Y:S01]  /*1af60*/  IMAD R77, R74, 0x4, R91 ;  /* 0x000000044a4d7824 */ /* 0x000fe200078e025b */
[----:B------:R-:W-:Y:S02]  /*1af70*/  F2FP.BF16.F32.PACK_AB R86, R140, R79 ;  /* 0x0000004f8c56723e */ /* 0x000fe400000010ff */
[----:B------:R-:W-:Y:S02]  /*1af80*/  F2FP.BF16.F32.PACK_AB R85, R132, R83 ;  /* 0x000000538455723e */ /* 0x000fe400000010ff */
[----:B------:R-:W-:Y:S02]  /*1af90*/  LEA R97, R74, R77, 0x2 ;  /* 0x0000004d4a617211 */ /* 0x000fe400078e10ff */
[----:B------:R-:W-:-:S02]  /*1afa0*/  F2FP.BF16.F32.PACK_AB R80, R125, R90 ;  /* 0x0000005a7d50723e */ /* 0x000fc400000010ff */
[C---:B------:R-:W-:Y:S02]  /*1afb0*/  LEA R101, R74.reuse, R97, 0x2 ;  /* 0x000000614a657211 */ /* 0x040fe400078e10ff */
[----:B------:R-:W-:Y:S02]  /*1afc0*/  F2FP.BF16.F32.PACK_AB R82, R141, R82 ;  /* 0x000000528d52723e */ /* 0x000fe400000010ff */
[----:B------:R-:W-:Y:S02]  /*1afd0*/  LEA R99, R74, R101, 0x2 ;  /* 0x000000654a637211 */ /* 0x000fe400078e10ff */
[----:B------:R-:W-:Y:S01]  /*1afe0*/  F2FP.BF16.F32.PACK_AB R83, R149, R78 ;  /* 0x0000004e9553723e */ /* 0x000fe200000010ff */
[----:B------:R-:W3:Y:S01]  /*1aff0*/  LDS.128 R36, [R7] ;  /* 0x0000000007247984 */ /* 0x000ee20000000c00 */
[----:B------:R-:W-:Y:S01]  /*1b000*/  F2FP.BF16.F32.PACK_AB R109, R48, R51 ;  /* 0x00000033306d723e */ /* 0x000fe200000010ff */
[----:B------:R-:W-:Y:S01]  /*1b010*/  IMAD R103, R74, 0x4, R99 ;  /* 0x000000044a677824 */ /* 0x000fe200078e0263 */
[----:B------:R-:W-:Y:S01]  /*1b020*/  F2FP.BF16.F32.PACK_AB R108, R60, R123 ;  /* 0x0000007b3c6c723e */ /* 0x000fe200000010ff */
[----:B------:R-:W-:Y:S01]  /*1b030*/  LDS.128 R28, [R7+0x800] ;  /* 0x00080000071c7984 */ /* 0x000fe20000000c00 */
[----:B------:R-:W-:-:S02]  /*1b040*/  F2FP.BF16.F32.PACK_AB R106, R45, R46 ;  /* 0x0000002e2d6a723e */ /* 0x000fc400000010ff */
[C---:B------:R-:W-:Y:S01]  /*1b050*/  LEA R75, R74.reuse, R103, 0x2 ;  /* 0x000000674a4b7211 */ /* 0x040fe200078e10ff */
[----:B------:R-:W4:Y:S01]  /*1b060*/  LDS.128 R40, [R0] ;  /* 0x0000000000287984 */ /* 0x000f220000000c00 */
[----:B------:R-:W-:Y:S02]  /*1b070*/  F2FP.BF16.F32.PACK_AB R107, R33, R34 ;  /* 0x00000022216b723e */ /* 0x000fe400000010ff */
[----:B------:R-:W-:Y:S01]  /*1b080*/  LEA R79, R74, R75, 0x2 ;  /* 0x0000004b4a4f7211 */ /* 0x000fe200078e10ff */
[----:B------:R-:W-:Y:S01]  /*1b090*/  LDS.128 R24, [R0+0x800] ;  /* 0x0008000000187984 */ /* 0x000fe20000000c00 */
[----:B------:R-:W-:Y:S02]  /*1b0a0*/  F2FP.BF16.F32.PACK_AB R110, R44, R47 ;  /* 0x0000002f2c6e723e */ /* 0x000fe400000010ff */
[----:B------:R-:W-:Y:S01]  /*1b0b0*/  F2FP.BF16.F32.PACK_AB R111, R32, R35 ;  /* 0x00000023206f723e */ /* 0x000fe200000010ff */
[----:B------:R-:W-:Y:S01]  /*1b0c0*/  BAR.SYNC.DEFER_BLOCKING 0x0 ;  /* 0x0000000000007b1d */ /* 0x000fe20000010000 */
[----:B------:R-:W-:-:S05]  /*1b0d0*/  IMAD R89, R74, 0x4, R79 ;  /* 0x000000044a597824 */ /* 0x000fca00078e024f */
[----:B------:R0:W-:Y:S04]  /*1b0e0*/  STS.128 [R6], R52 ;  /* 0x0000003406007388 */ /* 0x0001e80000000c00 */
[----:B------:R-:W-:Y:S04]  /*1b0f0*/  STS.128 [R6+0x400], R56 ;  /* 0x0004003806007388 */ /* 0x000fe80000000c00 */
[----:B------:R-:W-:Y:S04]  /*1b100*/  STS.128 [R6+0x80], R64 ;  /* 0x0000804006007388 */ /* 0x000fe80000000c00 */
[----:B------:R-:W-:Y:S01]  /*1b110*/  STS.128 [R6+0x480], R68 ;  /* 0x0004804406007388 */ /* 0x000fe20000000c00 */
[----:B------:R-:W-:Y:S01]  /*1b120*/  BAR.SYNC.DEFER_BLOCKING 0x0 ;  /* 0x0000000000007b1d */ /* 0x000fe20000010000 */
[C---:B0-----:R-:W-:Y:S01]  /*1b130*/  SHF.L.U32 R53, R88.reuse, 0x1, RZ ;  /* 0x0000000158357819 */ /* 0x041fe200000006ff */
[----:B------:R-:W-:-:S03]  /*1b140*/  IMAD.HI R88, R88, 0x2, RZ ;  /* 0x0000000258587827 */ /* 0x000fc600078e02ff */
[----:B-1----:R-:W-:Y:S02]  /*1b150*/  IADD3 R72, P3, P4, R72, R104, R53 ;  /* 0x0000006848487210 */ /* 0x002fe40007c7e035 */
[----:B------:R-:W-:Y:S02]  /*1b160*/  F2FP.BF16.F32.PACK_AB R104, R126, R61 ;  /* 0x0000003d7e68723e */ /* 0x000fe400000010ff */
[C---:B------:R-:W-:Y:S02]  /*1b170*/  LEA R61, R74.reuse, R89, 0x2 ;  /* 0x000000594a3d7211 */ /* 0x040fe400078e10ff */
[----:B------:R-:W-:Y:S02]  /*1b180*/  IADD3.X R73, R73, R105, R88, P3, P4 ;  /* 0x0000006949497210 */ /* 0x000fe40001fe8458 */
[----:B------:R-:W-:Y:S02]  /*1b190*/  LEA R51, R74, R61, 0x2 ;  /* 0x0000003d4a337211 */ /* 0x000fe400078e10ff */
[----:B------:R-:W-:-:S02]  /*1b1a0*/  F2FP.BF16.F32.PACK_AB R105, R49, R50 ;  /* 0x000000323169723e */ /* 0x000fc400000010ff */
[-C--:B------:R-:W-:Y:S02]  /*1b1b0*/  LEA R32, P3, R93, R72.reuse, 0x1 ;  /* 0x000000485d207211 */ /* 0x080fe400078608ff */
[-C--:B------:R-:W-:Y:S02]  /*1b1c0*/  LEA R34, P4, R95, R72.reuse, 0x1 ;  /* 0x000000485f227211 */ /* 0x080fe400078808ff */
[-C--:B------:R-:W-:Y:S02]  /*1b1d0*/  LEA.HI.X.SX32 R33, R93, R73.reuse, 0x1, P3 ;  /* 0x000000495d217211 */ /* 0x080fe400018f0eff */
[-C--:B------:R-:W-:Y:S01]  /*1b1e0*/  LEA R44, P3, R91, R72.reuse, 0x1 ;  /* 0x000000485b2c7211 */ /* 0x080fe200078608ff */
[----:B------:R-:W0:Y:S01]  /*1b1f0*/  LDS.128 R52, [R7] ;  /* 0x0000000007347984 */ /* 0x000e220000000c00 */
[-C--:B------:R-:W-:Y:S02]  /*1b200*/  LEA.HI.X.SX32 R35, R95, R73.reuse, 0x1, P4 ;  /* 0x000000495f237211 */ /* 0x080fe400020f0eff */
[----:B------:R-:W-:Y:S01]  /*1b210*/  LEA.HI.X.SX32 R45, R91, R73, 0x1, P3 ;  /* 0x000000495b2d7211 */ /* 0x000fe200018f0eff */
[----:B------:R-:W-:Y:S01]  /*1b220*/  LDS.128 R64, [R7+0x800] ;  /* 0x0008000007407984 */ /* 0x000fe20000000c00 */
[----:B------:R-:W-:-:S03]  /*1b230*/  LEA R46, P3, R77, R72, 0x1 ;  /* 0x000000484d2e7211 */ /* 0x000fc600078608ff */
[----:B------:R-:W1:Y:S01]  /*1b240*/  LDS.128 R68, [R0] ;  /* 0x0000000000447984 */ /* 0x000e620000000c00 */
[-C--:B------:R-:W-:Y:S02]  /*1b250*/  LEA.HI.X.SX32 R47, R77, R73.reuse, 0x1, P3 ;  /* 0x000000494d2f7211 */ /* 0x080fe400018f0eff */
[C---:B------:R-:W-:Y:S01]  /*1b260*/  LEA R48, P3, R97.reuse, R72, 0x1 ;  /* 0x0000004861307211 */ /* 0x040fe200078608ff */
[----:B------:R-:W-:Y:S03]  /*1b270*/  LDS.128 R56, [R0+0x800] ;  /* 0x0008000000387984 */ /* 0x000fe60000000c00 */
[----:B------:R-:W-:Y:S01]  /*1b280*/  LEA.HI.X.SX32 R49, R97, R73, 0x1, P3 ;  /* 0x0000004961317211 */ /* 0x000fe200018f0eff */
[----:B------:R-:W-:Y:S06]  /*1b290*/  BAR.SYNC.DEFER_BLOCKING 0x0 ;  /* 0x0000000000007b1d */ /* 0x000fec0000010000 */
[----:B------:R2:W-:Y:S04]  /*1b2a0*/  STS.128 [R6+0x400], R80 ;  /* 0x0004005006007388 */ /* 0x0005e80000000c00 */
[----:B------:R3:W-:Y:S04]  /*1b2b0*/  STS.128 [R6], R84 ;  /* 0x0000005406007388 */ /* 0x0007e80000000c00 */
[----:B------:R-:W-:Y:S04]  /*1b2c0*/  STS.128 [R6+0x80], R104 ;  /* 0x0000806806007388 */ /* 0x000fe80000000c00 */
[----:B------:R4:W-:Y:S01]  /*1b2d0*/  STS.128 [R6+0x480], R108 ;  /* 0x0004806c06007388 */ /* 0x0009e20000000c00 */
[C---:B--2---:R-:W-:Y:S01]  /*1b2e0*/  IMAD R81, R74.reuse, 0x4, R51 ;  /* 0x000000044a517824 */ /* 0x044fe200078e0233 */
[----:B------:R-:W-:Y:S04]  /*1b2f0*/  BAR.SYNC.DEFER_BLOCKING 0x0 ;  /* 0x0000000000007b1d */ /* 0x000fe80000010000 */
[----:B------:R-:W-:-:S04]  /*1b300*/  LEA R83, R74, R81, 0x2 ;  /* 0x000000514a537211 */ /* 0x000fc800078e10ff */
[----:B---3--:R-:W-:Y:S02]  /*1b310*/  LEA R85, R74, R83, 0x2 ;  /* 0x000000534a557211 */ /* 0x008fe400078e10ff */
[----:B----4-:R-:W-:-:S03]  /*1b320*/  PRMT R6, R8, 0x7632, R6 ;  /* 0x0000763208067816 */ /* 0x010fc60000000006 */
[----:B------:R-:W-:-:S05]  /*1b330*/  IMAD R87, R74, 0x4, R85 ;  /* 0x000000044a577824 */ /* 0x000fca00078e0255 */
[----:B------:R-:W-:-:S04]  /*1b340*/  LEA R91, R74, R87, 0x2 ;  /* 0x000000574a5b7211 */ /* 0x000fc800078e10ff */
[C---:B------:R-:W-:Y:S01]  /*1b350*/  LEA R93, R74.reuse, R91, 0x2 ;  /* 0x0000005b4a5d7211 */ /* 0x040fe200078e10ff */
[----:B------:R2:W-:Y:S04]  /*1b360*/  STG.E.U16 desc[UR4][R32.64], R8 ;  /* 0x0000000820007986 */ /* 0x0005e8000c101504 */
[C---:B------:R-:W-:Y:S01]  /*1b370*/  IMAD R77, R74.reuse, 0x4, R93 ;  /* 0x000000044a4d7824 */ /* 0x040fe200078e025d */
[----:B------:R3:W-:Y:S04]  /*1b380*/  STG.E.U16 desc[UR4][R34.64], R16 ;  /* 0x0000001022007986 */ /* 0x0007e8000c101504 */
[----:B------:R-:W-:Y:S01]  /*1b390*/  LEA R95, R74, R77, 0x2 ;  /* 0x0000004d4a5f7211 */ /* 0x000fe200078e10ff */
[----:B------:R4:W-:Y:S01]  /*1b3a0*/  STG.E.U16 desc[UR4][R44.64], R6 ;  /* 0x000000062c007986 */ /* 0x0009e2000c101504 */
[----:B--2---:R-:W-:-:S02]  /*1b3b0*/  LEA R32, P3, R101, R72, 0x1 ;  /* 0x0000004865207211 */ /* 0x004fc400078608ff */
[C---:B------:R-:W-:Y:S02]  /*1b3c0*/  LEA R97, R74.reuse, R95, 0x2 ;  /* 0x0000005f4a617211 */ /* 0x040fe400078e10ff */
[-C--:B------:R-:W-:Y:S02]  /*1b3d0*/  LEA.HI.X.SX32 R33, R101, R73.reuse, 0x1, P3 ;  /* 0x0000004965217211 */ /* 0x080fe400018f0eff */
[CC--:B---3--:R-:W-:Y:S01]  /*1b3e0*/  LEA R34, P3, R99.reuse, R72.reuse, 0x1 ;  /* 0x0000004863227211 */ /* 0x0c8fe200078608ff */
[----:B------:R-:W-:Y:S01]  /*1b3f0*/  IMAD R101, R74, 0x4, R97 ;  /* 0x000000044a657824 */ /* 0x000fe200078e0261 */
[----:B------:R-:W-:Y:S02]  /*1b400*/  PRMT R8, R16, 0x7632, R8 ;  /* 0x0000763210087816 */ /* 0x000fe40000000008 */
[----:B------:R-:W-:Y:S02]  /*1b410*/  LEA.HI.X.SX32 R35, R99, R73, 0x1, P3 ;  /* 0x0000004963237211 */ /* 0x000fe400018f0eff */
[----:B------:R-:W-:Y:S01]  /*1b420*/  LEA R99, R74, R101, 0x2 ;  /* 0x000000654a637211 */ /* 0x000fe200078e10ff */
[----:B------:R2:W-:Y:S01]  /*1b430*/  STG.E.U16 desc[UR4][R46.64], R8 ;  /* 0x000000082e007986 */ /* 0x0005e2000c101504 */
[----:B----4-:R-:W-:-:S02]  /*1b440*/  LEA R44, P3, R103, R72, 0x1 ;  /* 0x00000048672c7211 */ /* 0x010fc400078608ff */
[C---:B------:R-:W-:Y:S01]  /*1b450*/  LEA R105, R74.reuse, R99, 0x2 ;  /* 0x000000634a697211 */ /* 0x040fe200078e10ff */
[----:B------:R3:W-:Y:S01]  /*1b460*/  STG.E.U16 desc[UR4][R48.64], R9 ;  /* 0x0000000930007986 */ /* 0x0007e2000c101504 */
[----:B------:R-:W-:Y:S02]  /*1b470*/  PRMT R6, R9, 0x7632, R6 ;  /* 0x0000763209067816 */ /* 0x000fe40000000006 */
[----:B------:R-:W-:Y:S01]  /*1b480*/  LEA.HI.X.SX32 R45, R103, R73, 0x1, P3 ;  /* 0x00000049672d7211 */ /* 0x000fe200018f0eff */
[----:B------:R-:W-:Y:S01]  /*1b490*/  IMAD R107, R74, 0x4, R105 ;  /* 0x000000044a6b7824 */ /* 0x000fe200078e0269 */
[----:B------:R-:W-:Y:S01]  /*1b4a0*/  STG.E.U16 desc[UR4][R32.64], R17 ;  /* 0x0000001120007986 */ /* 0x000fe2000c101504 */
[----:B--2---:R-:W-:-:S03]  /*1b4b0*/  LEA R46, P4, R75, R72, 0x1 ;  /* 0x000000484b2e7211 */ /* 0x004fc600078808ff */
[----:B------:R2:W-:Y:S01]  /*1b4c0*/  STG.E.U16 desc[UR4][R34.64], R6 ;  /* 0x0000000622007986 */ /* 0x0005e2000c101504 */
[----:B------:R-:W-:Y:S02]  /*1b4d0*/  LEA R8, P3, R79, R72, 0x1 ;  /* 0x000000484f087211 */ /* 0x000fe400078608ff */
[C---:B---3--:R-:W-:Y:S02]  /*1b4e0*/  LEA R49, R74.reuse, R107, 0x2 ;  /* 0x0000006b4a317211 */ /* 0x048fe400078e10ff */
[----:B------:R-:W-:Y:S02]  /*1b4f0*/  PRMT R9, R17, 0x7632, R9 ;  /* 0x0000763211097816 */ /* 0x000fe40000000009 */
[----:B------:R-:W-:Y:S02]  /*1b500*/  LEA.HI.X.SX32 R47, R75, R73, 0x1, P4 ;  /* 0x000000494b2f7211 */ /* 0x000fe400020f0eff */
[----:B------:R-:W-:Y:S01]  /*1b510*/  LEA R75, R74, R49, 0x2 ;  /* 0x000000314a4b7211 */ /* 0x000fe200078e10ff */
[----:B------:R3:W-:Y:S01]  /*1b520*/  STG.E.U16 desc[UR4][R44.64], R9 ;  /* 0x000000092c007986 */ /* 0x0007e2000c101504 */
[----:B--2---:R-:W-:-:S03]  /*1b530*/  PRMT R6, R10, 0x7632, R6 ;  /* 0x000076320a067816 */ /* 0x004fc60000000006 */
[----:B------:R-:W-:Y:S01]  /*1b540*/  STG.E.U16 desc[UR4][R46.64], R10 ;  /* 0x0000000a2e007986 */ /* 0x000fe2000c101504 */
[----:B---3--:R-:W-:Y:S01]  /*1b550*/  LEA.HI.X.SX32 R9, R79, R73, 0x1, P3 ;  /* 0x000000494f097211 */ /* 0x008fe200018f0eff */
[----:B------:R-:W-:Y:S01]  /*1b560*/  IMAD R79, R74, 0x4, R75 ;  /* 0x000000044a4f7824 */ /* 0x000fe200078e024b */
[----:B------:R-:W-:-:S03]  /*1b570*/  LEA R16, P3, R89, R72, 0x1 ;  /* 0x0000004859107211 */ /* 0x000fc600078608ff */
[----:B------:R2:W-:Y:S01]  /*1b580*/  STG.E.U16 desc[UR4][R8.64], R18 ;  /* 0x0000001208007986 */ /* 0x0005e2000c101504 */
[----:B------:R-:W-:Y:S02]  /*1b590*/  LEA.HI.X.SX32 R17, R89, R73, 0x1, P3 ;  /* 0x0000004959117211 */ /* 0x000fe400018f0eff */
[C---:B------:R-:W-:Y:S02]  /*1b5a0*/  LEA R89, R74.reuse, R79, 0x2 ;  /* 0x0000004f4a597211 */ /* 0x040fe400078e10ff */
[CC--:B------:R-:W-:Y:S01]  /*1b5b0*/  LEA R32, P3, R61.reuse, R72.reuse, 0x1 ;  /* 0x000000483d207211 */ /* 0x0c0fe200078608ff */
[----:B------:R3:W-:Y:S01]  /*1b5c0*/  STG.E.U16 desc[UR4][R16.64], R6 ;  /* 0x0000000610007986 */ /* 0x0007e2000c101504 */
[C---:B------:R-:W-:Y:S02]  /*1b5d0*/  LEA R103, R74.reuse, R89, 0x2 ;  /* 0x000000594a677211 */ /* 0x040fe400078e10ff */
[----:B------:R-:W-:Y:S02]  /*1b5e0*/  LEA.HI.X.SX32 R33, R61, R73, 0x1, P3 ;  /* 0x000000493d217211 */ /* 0x000fe400018f0eff */
[----:B------:R-:W-:Y:S01]  /*1b5f0*/  LEA R34, P3, R51, R72, 0x1 ;  /* 0x0000004833227211 */ /* 0x000fe200078608ff */
[----:B------:R-:W-:Y:S01]  /*1b600*/  IMAD R61, R74, 0x4, R103 ;  /* 0x000000044a3d7824 */ /* 0x000fe200078e0267 */
[----:B--2---:R-:W-:-:S02]  /*1b610*/  PRMT R9, R18, 0x7632, R9 ;  /* 0x0000763212097816 */ /* 0x004fc40000000009 */
[----:B------:R-:W-:Y:S02]  /*1b620*/  LEA.HI.X.SX32 R35, R51, R73, 0x1, P3 ;  /* 0x0000004933237211 */ /* 0x000fe400018f0eff */
[C---:B------:R-:W-:Y:S01]  /*1b630*/  LEA R47, R74.reuse, R61, 0x2 ;  /* 0x0000003d4a2f7211 */ /* 0x040fe200078e10ff */
[----:B------:R2:W-:Y:S01]  /*1b640*/  STG.E.U16 desc[UR4][R32.64], R9 ;  /* 0x0000000920007986 */ /* 0x0005e2000c101504 */
[----:B------:R-:W-:Y:S02]  /*1b650*/  LEA R8, P3, R81, R72, 0x1 ;  /* 0x0000004851087211 */ /* 0x000fe400078608ff */
[----:B------:R-:W-:Y:S01]  /*1b660*/  LEA R51, R74, R47, 0x2 ;  /* 0x0000002f4a337211 */ /* 0x000fe200078e10ff */
[----:B------:R4:W-:Y:S01]  /*1b670*/  STG.E.U16 desc[UR4][R34.64], R11 ;  /* 0x0000000b22007986 */ /* 0x0009e2000c101504 */
[----:B------:R-:W-:Y:S02]  /*1b680*/  PRMT R18, R11, 0x7632, R18 ;  /* 0x000076320b127816 */ /* 0x000fe40000000012 */
[----:B---3--:R-:W-:-:S02]  /*1b690*/  PRMT R6, R19, 0x7632, R6 ;  /* 0x0000763213067816 */ /* 0x008fc40000000006 */
[----:B--2---:R-:W-:Y:S01]  /*1b6a0*/  LEA.HI.X.SX32 R9, R81, R73, 0x1, P3 ;  /* 0x0000004951097211 */ /* 0x004fe200018f0eff */
[C---:B------:R-:W-:Y:S01]  /*1b6b0*/  IMAD R81, R74.reuse, 0x4, R51 ;  /* 0x000000044a517824 */ /* 0x040fe200078e0233 */
[-C--:B------:R-:W-:Y:S02]  /*1b6c0*/  LEA R44, P3, R83, R72.reuse, 0x1 ;  /* 0x00000048532c7211 */ /* 0x080fe400078608ff */
[----:B------:R-:W-:Y:S01]  /*1b6d0*/  LEA R32, P4, R87, R72, 0x1 ;  /* 0x0000004857207211 */ /* 0x000fe200078808ff */
[----:B------:R2:W-:Y:S01]  /*1b6e0*/  STG.E.U16 desc[UR4][R8.64], R19 ;  /* 0x0000001308007986 */ /* 0x0005e2000c101504 */
[C---:B------:R-:W-:Y:S02]  /*1b6f0*/  LEA R109, R74.reuse, R81, 0x2 ;  /* 0x000000514a6d7211 */ /* 0x040fe400078e10ff */
[----:B------:R-:W-:Y:S02]  /*1b700*/  LEA.HI.X.SX32 R45, R83, R73, 0x1, P3 ;  /* 0x00000049532d7211 */ /* 0x000fe400018f0eff */
[----:B------:R-:W-:-:S02]  /*1b710*/  LEA R83, R74, R109, 0x2 ;  /* 0x0000006d4a537211 */ /* 0x000fc400078e10ff */
[-C--:B------:R-:W-:Y:S01]  /*1b720*/  LEA R16, P3, R85, R72.reuse, 0x1 ;  /* 0x0000004855107211 */ /* 0x080fe200078608ff */
[----:B------:R3:W-:Y:S01]  /*1b730*/  STG.E.U16 desc[UR4][R44.64], R18 ;  /* 0x000000122c007986 */ /* 0x0007e2000c101504 */
[-C--:B------:R-:W-:Y:S01]  /*1b740*/  LEA.HI.X.SX32 R33, R87, R73.reuse, 0x1, P4 ;  /* 0x0000004957217211 */ /* 0x080fe200020f0eff */
[C---:B------:R-:W-:Y:S01]  /*1b750*/  IMAD R111, R74.reuse, 0x4, R83 ;  /* 0x000000044a6f7824 */ /* 0x040fe200078e0253 */
[----:B------:R-:W-:Y:S02]  /*1b760*/  LEA.HI.X.SX32 R17, R85, R73, 0x1, P3 ;  /* 0x0000004955117211 */ /* 0x000fe400018f0eff */
[C---:B------:R-:W-:Y:S02]  /*1b770*/  LEA R10, P3, R91.reuse, R72, 0x1 ;  /* 0x000000485b0a7211 */ /* 0x040fe400078608ff */
[----:B----4-:R-:W-:Y:S01]  /*1b780*/  LEA R35, R74, R111, 0x2 ;  /* 0x0000006f4a237211 */ /* 0x010fe200078e10ff */
[----:B------:R4:W-:Y:S01]  /*1b790*/  STG.E.U16 desc[UR4][R16.64], R6 ;  /* 0x0000000610007986 */ /* 0x0009e2000c101504 */
[----:B------:R-:W-:-:S02]  /*1b7a0*/  LEA.HI.X.SX32 R11, R91, R73, 0x1, P3 ;  /* 0x000000495b0b7211 */ /* 0x000fc400018f0eff */
[----:B------:R-:W-:Y:S01]  /*1b7b0*/  LEA R85, R74, R35, 0x2 ;  /* 0x000000234a557211 */ /* 0x000fe200078e10ff */
[----:B------:R-:W-:Y:S01]  /*1b7c0*/  STG.E.U16 desc[UR4][R32.64], R36 ;  /* 0x0000002420007986 */ /* 0x000fe2000c101504 */
[----:B--2---:R-:W-:-:S03]  /*1b7d0*/  LEA R8, P3, R93, R72, 0x1 ;  /* 0x000000485d087211 */ /* 0x004fc600078608ff */
[C---:B------:R-:W-:Y:S01]  /*1b7e0*/  IMAD R87, R74.reuse, 0x4, R85 ;  /* 0x000000044a577824 */ /* 0x040fe200078e0255 */
[----:B------:R-:W-:Y:S01]  /*1b7f0*/  LEA.HI.X.SX32 R9, R93, R73, 0x1, P3 ;  /* 0x000000495d097211 */ /* 0x000fe200018f0eff */
[----:B------:R2:W-:Y:S01]  /*1b800*/  STG.E.U16 desc[UR4][R10.64], R40 ;  /* 0x000000280a007986 */ /* 0x0005e2000c101504 */
[CC--:B---3--:R-:W-:Y:S02]  /*1b810*/  LEA R18, P3, R77.reuse, R72.reuse, 0x1 ;  /* 0x000000484d127211 */ /* 0x0c8fe400078608ff */
[C---:B------:R-:W-:Y:S02]  /*1b820*/  LEA R91, R74.reuse, R87, 0x2 ;  /* 0x000000574a5b7211 */ /* 0x040fe400078e10ff */
[----:B------:R-:W-:Y:S02]  /*1b830*/  LEA.HI.X.SX32 R19, R77, R73, 0x1, P3 ;  /* 0x000000494d137211 */ /* 0x000fe400018f0eff */
[----:B------:R-:W-:Y:S02]  /*1b840*/  LEA R93, R74, R91, 0x2 ;  /* 0x0000005b4a5d7211 */ /* 0x000fe400078e10ff */
[----:B----4-:R-:W-:-:S02]  /*1b850*/  LEA R16, P3, R95, R72, 0x1 ;  /* 0x000000485f107211 */ /* 0x010fc400078608ff */
[----:B------:R-:W-:Y:S01]  /*1b860*/  PRMT R6, R37, 0x7632, R6 ;  /* 0x0000763225067816 */ /* 0x000fe20000000006 */
[----:B------:R-:W-:Y:S01]  /*1b870*/  IMAD R77, R74, 0x4, R93 ;  /* 0x000000044a4d7824 */ /* 0x000fe200078e025d */
[----:B------:R-:W-:Y:S02]  /*1b880*/  LEA.HI.X.SX32 R17, R95, R73, 0x1, P3 ;  /* 0x000000495f117211 */ /* 0x000fe400018f0eff */
[----:B--2---:R-:W-:Y:S02]  /*1b890*/  PRMT R11, R36, 0x7632, R11 ;  /* 0x00007632240b7816 */ /* 0x004fe4000000000b */
[C---:B------:R-:W-:Y:S02]  /*1b8a0*/  LEA R95, R74.reuse, R77, 0x2 ;  /* 0x0000004d4a5f7211 */ /* 0x040fe400078e10ff */
[----:B------:R-:W-:Y:S01]  /*1b8b0*/  LEA R10, P3, R97, R72, 0x1 ;  /* 0x00000048610a7211 */ /* 0x000fe200078608ff */
[----:B------:R2:W-:Y:S01]  /*1b8c0*/  STG.E.U16 desc[UR4][R8.64], R11 ;  /* 0x0000000b08007986 */ /* 0x0005e2000c101504 */
[----:B------:R-:W-:-:S02]  /*1b8d0*/  LEA R113, R74, R95, 0x2 ;  /* 0x0000005f4a717211 */ /* 0x000fc400078e10ff */
[----:B--2---:R-:W-:-:S03]  /*1b8e0*/  LEA.HI.X.SX32 R11, R97, R73, 0x1, P3 ;  /* 0x00000049610b7211 */ /* 0x004fc600018f0eff */
[----:B------:R-:W-:Y:S01]  /*1b8f0*/  IMAD R97, R74, 0x4, R113 ;  /* 0x000000044a617824 */ /* 0x000fe200078e0271 */
[CC--:B------:R-:W-:Y:S02]  /*1b900*/  LEA R32, P3, R101.reuse, R72.reuse, 0x1 ;  /* 0x0000004865207211 */ /* 0x0c0fe400078608ff */
[----:B------:R-:W-:Y:S02]  /*1b910*/  PRMT R9, R40, 0x7632, R9 ;  /* 0x0000763228097816 */ /* 0x000fe40000000009 */
[----:B------:R-:W-:Y:S02]  /*1b920*/  LEA.HI.X.SX32 R33, R101, R73, 0x1, P3 ;  /* 0x0000004965217211 */ /* 0x000fe400018f0eff */
[C---:B------:R-:W-:Y:S01]  /*1b930*/  LEA R101, R74.reuse, R97, 0x2 ;  /* 0x000000614a657211 */ /* 0x040fe200078e10ff */
[----:B------:R2:W-:Y:S01]  /*1b940*/  STG.E.U16 desc[UR4][R18.64], R9 ;  /* 0x0000000912007986 */ /* 0x0005e2000c101504 */
[C---:B------:R-:W-:Y:S02]  /*1b950*/  LEA R8, P3, R99.reuse, R72, 0x1 ;  /* 0x0000004863087211 */ /* 0x040fe400078608ff */
[C---:B------:R-:W-:Y:S01]  /*1b960*/  LEA R115, R74.reuse, R101, 0x2 ;  /* 0x000000654a737211 */ /* 0x040fe200078e10ff */
[----:B------:R3:W-:Y:S04]  /*1b970*/  STG.E.U16 desc[UR4][R16.64], R37 ;  /* 0x0000002510007986 */ /* 0x0007e8000c101504 */
[----:B------:R-:W-:Y:S01]  /*1b980*/  IMAD R117, R74, 0x4, R115 ;  /* 0x000000044a757824 */ /* 0x000fe200078e0273 */
[----:B------:R4:W-:Y:S01]  /*1b990*/  STG.E.U16 desc[UR4][R10.64], R41 ;  /* 0x000000290a007986 */ /* 0x0009e2000c101504 */
[----:B--2---:R-:W-:-:S03]  /*1b9a0*/  LEA.HI.X.SX32 R9, R99, R73, 0x1, P3 ;  /* 0x0000004963097211 */ /* 0x004fc600018f0eff */
[----:B------:R2:W-:Y:S01]  /*1b9b0*/  STG.E.U16 desc[UR4][R32.64], R6 ;  /* 0x0000000620007986 */ /* 0x0005e2000c101504 */
[CC--:B------:R-:W-:Y:S02]  /*1b9c0*/  LEA R18, P4, R105.reuse, R72.reuse, 0x1 ;  /* 0x0000004869127211 */ /* 0x0c0fe400078808ff */
[C---:B---3--:R-:W-:Y:S02]  /*1b9d0*/  LEA R37, R74.reuse, R117, 0x2 ;  /* 0x000000754a257211 */ /* 0x048fe400078e10ff */
[----:B------:R-:W-:Y:S02]  /*1b9e0*/  LEA.HI.X.SX32 R19, R105, R73, 0x1, P4 ;  /* 0x0000004969137211 */ /* 0x000fe400020f0eff */
[C---:B------:R-:W-:Y:S02]  /*1b9f0*/  LEA R99, R74.reuse, R37, 0x2 ;  /* 0x000000254a637211 */ /* 0x040fe400078e10ff */
[----:B------:R-:W-:Y:S02]  /*1ba00*/  LEA R16, P3, R107, R72, 0x1 ;  /* 0x000000486b107211 */ /* 0x000fe400078608ff */
[----:B----4-:R-:W-:Y:S01]  /*1ba10*/  PRMT R11, R41, 0x7632, R11 ;  /* 0x00007632290b7816 */ /* 0x010fe2000000000b */
[----:B------:R-:W-:Y:S01]  /*1ba20*/  IMAD R105, R74, 0x4, R99 ;  /* 0x000000044a697824 */ /* 0x000fe200078e0263 */
[----:B------:R-:W-:-:S02]  /*1ba30*/  LEA.HI.X.SX32 R17, R107, R73, 0x1, P3 ;  /* 0x000000496b117211 */ /* 0x000fc400018f0eff */
[----:B------:R-:W-:Y:S01]  /*1ba40*/  LEA R10, P3, R49, R72, 0x1 ;  /* 0x00000048310a7211 */ /* 0x000fe200078608ff */
[----:B------:R3:W-:Y:S01]  /*1ba50*/  STG.E.U16 desc[UR4][R8.64], R11 ;  /* 0x0000000b08007986 */ /* 0x0007e2000c101504 */
[----:B------:R-:W-:Y:S02]  /*1ba60*/  LEA R107, R74, R105, 0x2 ;  /* 0x000000694a6b7211 */ /* 0x000fe400078e10ff */
[----:B--2---:R-:W-:Y:S01]  /*1ba70*/  PRMT R6, R38, 0x7632, R6 ;  /* 0x0000763226067816 */ /* 0x004fe20000000006 */
[----:B------:R-:W-:Y:S01]  /*1ba80*/  STG.E.U16 desc[UR4][R18.64], R38 ;  /* 0x0000002612007986 */ /* 0x000fe2000c101504 */
[----:B------:R-:W-:-:S03]  /*1ba90*/  LEA R119, R74, R107, 0x2 ;  /* 0x0000006b4a777211 */ /* 0x000fc600078e10ff */
[----:B------:R2:W-:Y:S01]  /*1baa0*/  STG.E.U16 desc[UR4][R16.64], R42 ;  /* 0x0000002a10007986 */ /* 0x0005e2000c101504 */
[----:B---3--:R-:W-:Y:S02]  /*1bab0*/  LEA.HI.X.SX32 R11, R49, R73, 0x1, P3 ;  /* 0x00000049310b7211 */ /* 0x008fe400018f0eff */
[----:B------:R-:W-:-:S03]  /*1bac0*/  LEA R32, P3, R75, R72, 0x1 ;  /* 0x000000484b207211 */ /* 0x000fc600078608ff */
[----:B------:R3:W-:Y:S01]  /*1bad0*/  STG.E.U16 desc[UR4][R10.64], R6 ;  /* 0x000000060a007986 */ /* 0x0007e2000c101504 */
[----:B------:R-:W-:Y:S01]  /*1bae0*/  LEA.HI.X.SX32 R33, R75, R73, 0x1, P3 ;  /* 0x000000494b217211 */ /* 0x000fe200018f0eff */
[----:B------:R-:W-:Y:S01]  /*1baf0*/  IMAD R75, R74, 0x4, R119 ;  /* 0x000000044a4b7824 */ /* 0x000fe200078e0277 */
[----:B------:R-:W-:-:S04]  /*1bb00*/  LEA R8, P3, R79, R72, 0x1 ;  /* 0x000000484f087211 */ /* 0x000fc800078608ff */
[C---:B------:R-:W-:Y:S02]  /*1bb10*/  LEA R121, R74.reuse, R75, 0x2 ;  /* 0x0000004b4a797211 */ /* 0x040fe400078e10ff */
[----:B------:R-:W-:Y:S02]  /*1bb20*/  LEA.HI.X.SX32 R9, R79, R73, 0x1, P3 ;  /* 0x000000494f097211 */ /* 0x000fe400018f0eff */
[----:B------:R-:W-:Y:S02]  /*1bb30*/  LEA R123, R74, R121, 0x2 ;  /* 0x000000794a7b7211 */ /* 0x000fe400078e10ff */
[C---:B--2---:R-:W-:Y:S02]  /*1bb40*/  LEA R16, P3, R89.reuse, R72, 0x1 ;  /* 0x0000004859107211 */ /* 0x044fe400078608ff */
[----:B---3--:R-:W-:Y:S01]  /*1bb50*/  PRMT R11, R42, 0x7632, R11 ;  /* 0x000076322a0b7816 */ /* 0x008fe2000000000b */
[----:B------:R-:W-:Y:S01]  /*1bb60*/  IMAD R125, R74, 0x4, R123 ;  /* 0x000000044a7d7824 */ /* 0x000fe200078e027b */
[----:B------:R-:W-:-:S02]  /*1bb70*/  LEA.HI.X.SX32 R17, R89, R73, 0x1, P3 ;  /* 0x0000004959117211 */ /* 0x000fc400018f0eff */
[CC--:B------:R-:W-:Y:S01]  /*1bb80*/  LEA R18, P3, R103.reuse, R72.reuse, 0x1 ;  /* 0x0000004867127211 */ /* 0x0c0fe200078608ff */
[----:B------:R2:W-:Y:S01]  /*1bb90*/  STG.E.U16 desc[UR4][R32.64], R11 ;  /* 0x0000000b20007986 */ /* 0x0005e2000c101504 */
[C---:B------:R-:W-:Y:S02]  /*1bba0*/  LEA R127, R74.reuse, R125, 0x2 ;  /* 0x0000007d4a7f7211 */ /* 0x040fe400078e10ff */
[----:B------:R-:W-:Y:S01]  /*1bbb0*/  LEA.HI.X.SX32 R19, R103, R73, 0x1, P3 ;  /* 0x0000004967137211 */ /* 0x000fe200018f0eff */
[----:B------:R3:W-:Y:S01]  /*1bbc0*/  STG.E.U16 desc[UR4][R8.64], R39 ;  /* 0x0000002708007986 */ /* 0x0007e2000c101504 */
[C---:B------:R-:W-:Y:S02]  /*1bbd0*/  LEA R129, R74.reuse, R127, 0x2 ;  /* 0x0000007f4a817211 */ /* 0x040fe400078e10ff */
[-C--:B------:R-:W-:Y:S01]  /*1bbe0*/  LEA R10, P3, R61, R72.reuse, 0x1 ;  /* 0x000000483d0a7211 */ /* 0x080fe200078608ff */
[----:B------:R4:W-:Y:S01]  /*1bbf0*/  STG.E.U16 desc[UR4][R16.64], R43 ;  /* 0x0000002b10007986 */ /* 0x0009e2000c101504 */
[----:B------:R-:W-:Y:S01]  /*1bc00*/  PRMT R6, R43, 0x7632, R6 ;  /* 0x000076322b067816 */ /* 0x000fe20000000006 */
[----:B------:R-:W-:Y:S01]  /*1bc10*/  IMAD R131, R74, 0x4, R129 ;  /* 0x000000044a837824 */ /* 0x000fe200078e0281 */
[----:B------:R-:W-:-:S02]  /*1bc20*/  LEA R42, P5, R85, R72, 0x1 ;  /* 0x00000048552a7211 */ /* 0x000fc400078a08ff */
[----:B--2---:R-:W-:Y:S02]  /*1bc30*/  PRMT R33, R39, 0x7632, R33 ;  /* 0x0000763227217816 */ /* 0x004fe40000000021 */
[C---:B------:R-:W-:Y:S02]  /*1bc40*/  LEA R133, R74.reuse, R131, 0x2 ;  /* 0x000000834a857211 */ /* 0x040fe400078e10ff */
[----:B------:R-:W-:Y:S01]  /*1bc50*/  LEA.HI.X.SX32 R11, R61, R73, 0x1, P3 ;  /* 0x000000493d0b7211 */ /* 0x000fe200018f0eff */
[----:B------:R2:W-:Y:S01]  /*1bc60*/  STG.E.U16 desc[UR4][R18.64], R33 ;  /* 0x0000002112007986 */ /* 0x0005e2000c101504 */
[C---:B------:R-:W-:Y:S02]  /*1bc70*/  LEA R135, R74.reuse, R133, 0x2 ;  /* 0x000000854a877211 */ /* 0x040fe400078e10ff */
[-C--:B------:R-:W-:Y:S01]  /*1bc80*/  LEA R32, P4, R47, R72.reuse, 0x1 ;  /* 0x000000482f207211 */ /* 0x080fe200078808ff */
[----:B------:R0:W-:Y:S01]  /*1bc90*/  STG.E.U16 desc[UR4][R10.64], R6 ;  /* 0x000000060a007986 */ /* 0x0001e2000c101504 */
[----:B---3--:R-:W-:Y:S01]  /*1bca0*/  LEA R8, P3, R51, R72, 0x1 ;  /* 0x0000004833087211 */ /* 0x008fe200078608ff */
[----:B------:R-:W-:Y:S01]  /*1bcb0*/  IMAD R137, R74, 0x4, R135 ;  /* 0x000000044a897824 */ /* 0x000fe200078e0287 */
[----:B----4-:R-:W-:-:S02]  /*1bcc0*/  LEA.HI.X.SX32 R43, R85, R73, 0x1, P5 ;  /* 0x00000049552b7211 */ /* 0x010fc400028f0eff */
[----:B------:R-:W-:Y:S02]  /*1bcd0*/  LEA.HI.X.SX32 R9, R51, R73, 0x1, P3 ;  /* 0x0000004933097211 */ /* 0x000fe400018f0eff */
[C---:B------:R-:W-:Y:S02]  /*1bce0*/  LEA R139, R74.reuse, R137, 0x2 ;  /* 0x000000894a8b7211 */ /* 0x040fe400078e10ff */
[----:B--2---:R-:W-:Y:S02]  /*1bcf0*/  LEA.HI.X.SX32 R33, R47, R73, 0x1, P4 ;  /* 0x000000492f217211 */ /* 0x004fe400020f0eff */
[C---:B------:R-:W-:Y:S02]  /*1bd00*/  LEA R16, P3, R81.reuse, R72, 0x1 ;  /* 0x0000004851107211 */ /* 0x040fe400078608ff */
[----:B0-----:R-:W-:Y:S01]  /*1bd10*/  LEA R11, R74, R139, 0x2 ;  /* 0x0000008b4a0b7211 */ /* 0x001fe200078e10ff */
[----:B------:R0:W-:Y:S01]  /*1bd20*/  STG.E.U16 desc[UR4][R32.64], R52 ;  /* 0x0000003420007986 */ /* 0x0001e2000c101504 */
[----:B------:R-:W-:-:S02]  /*1bd30*/  LEA.HI.X.SX32 R17, R81, R73, 0x1, P3 ;  /* 0x0000004951117211 */ /* 0x000fc400018f0eff */
[CC--:B------:R-:W-:Y:S01]  /*1bd40*/  LEA R18, P3, R109.reuse, R72.reuse, 0x1 ;  /* 0x000000486d127211 */ /* 0x0c0fe200078608ff */
[----:B------:R-:W-:Y:S01]  /*1bd50*/  IMAD R141, R74, 0x4, R11 ;  /* 0x000000044a8d7824 */ /* 0x000fe200078e020b */
[----:B-1----:R1:W-:Y:S01]  /*1bd60*/  STG.E.U16 desc[UR4][R8.64], R68 ;  /* 0x0000004408007986 */ /* 0x0023e2000c101504 */
[----:B------:R-:W-:Y:S02]  /*1bd70*/  PRMT R6, R68, 0x7632, R6 ;  /* 0x0000763244067816 */ /* 0x000fe40000000006 */
[-C--:B------:R-:W-:Y:S02]  /*1bd80*/  LEA.HI.X.SX32 R19, R109, R73.reuse, 0x1, P3 ;  /* 0x000000496d137211 */ /* 0x080fe400018f0eff */
[C---:B------:R-:W-:Y:S02]  /*1bd90*/  LEA R40, P4, R35.reuse, R72, 0x1 ;  /* 0x0000004823287211 */ /* 0x040fe400078808ff */
[----:B0-----:R-:W-:Y:S02]  /*1bda0*/  PRMT R33, R52, 0x7632, R33 ;  /* 0x0000763234217816 */ /* 0x001fe40000000021 */
[----:B------:R-:W-:-:S02]  /*1bdb0*/  LEA.HI.X.SX32 R41, R35, R73, 0x1, P4 ;  /* 0x0000004923297211 */ /* 0x000fc400020f0eff */
[-C--:B------:R-:W-:Y:S01]  /*1bdc0*/  LEA R32, P3, R83, R72.reuse, 0x1 ;  /* 0x0000004853207211 */ /* 0x080fe200078608ff */
[----:B------:R0:W-:Y:S01]  /*1bdd0*/  STG.E.U16 desc[UR4][R16.64], R33 ;  /* 0x0000002110007986 */ /* 0x0001e2000c101504 */
[C---:B-1----:R-:W-:Y:S02]  /*1bde0*/  LEA R9, R74.reuse, R141, 0x2 ;  /* 0x0000008d4a097211 */ /* 0x042fe400078e10ff */
[CC--:B------:R-:W-:Y:S01]  /*1bdf0*/  LEA R46, P4, R91.reuse, R72.reuse, 0x1 ;  /* 0x000000485b2e7211 */ /* 0x0c0fe200078808ff */
[----:B------:R1:W-:Y:S01]  /*1be00*/  STG.E.U16 desc[UR4][R18.64], R6 ;  /* 0x0000000612007986 */ /* 0x0003e2000c101504 */
[C---:B------:R-:W-:Y:S02]  /*1be10*/  LEA R143, R74.reuse, R9, 0x2 ;  /* 0x000000094a8f7211 */ /* 0x040fe400078e10ff */
[----:B------:R-:W-:Y:S02]  /*1be20*/  LEA.HI.X.SX32 R47, R91, R73, 0x1, P4 ;  /* 0x000000495b2f7211 */ /* 0x000fe400020f0eff */
[-C--:B------:R-:W-:Y:S01]  /*1be30*/  LEA R60, P4, R95, R72.reuse, 0x1 ;  /* 0x000000485f3c7211 */ /* 0x080fe200078808ff */
[----:B------:R-:W-:Y:S01]  /*1be40*/  IMAD R145, R74, 0x4, R143 ;  /* 0x000000044a917824 */ /* 0x000fe200078e028f */
[----:B------:R-:W-:-:S02]  /*1be50*/  LEA R48, P5, R93, R72, 0x1 ;  /* 0x000000485d307211 */ /* 0x000fc400078a08ff */
[----:B0-----:R-:W-:Y:S02]  /*1be60*/  LEA.HI.X.SX32 R33, R83, R73, 0x1, P3 ;  /* 0x0000004953217211 */ /* 0x001fe400018f0eff */
[C---:B------:R-:W-:Y:S02]  /*1be70*/  LEA R17, R74.reuse, R145, 0x2 ;  /* 0x000000914a117211 */ /* 0x040fe400078e10ff */
[CC--:B------:R-:W-:Y:S01]  /*1be80*/  LEA R38, P3, R111.reuse, R72.reuse, 0x1 ;  /* 0x000000486f267211 */ /* 0x0c0fe200078608ff */
[----:B------:R0:W-:Y:S01]  /*1be90*/  STG.E.U16 desc[UR4][R32.64], R53 ;  /* 0x0000003520007986 */ /* 0x0001e2000c101504 */
[C---:B-1----:R-:W-:Y:S02]  /*1bea0*/  LEA R19, R74.reuse, R17, 0x2 ;  /* 0x000000114a137211 */ /* 0x042fe400078e10ff */
[-C--:B------:R-:W-:Y:S02]  /*1beb0*/  LEA.HI.X.SX32 R39, R111, R73.reuse, 0x1, P3 ;  /* 0x000000496f277211 */ /* 0x080fe400018f0eff */
[----:B------:R-:W-:Y:S01]  /*1bec0*/  LEA R44, P3, R87, R72, 0x1 ;  /* 0x00000048572c7211 */ /* 0x000fe200078608ff */
[----:B------:R-:W-:Y:S01]  /*1bed0*/  IMAD R35, R74, 0x4, R19 ;  /* 0x000000044a237824 */ /* 0x000fe200078e0213 */
[-C--:B------:R-:W-:Y:S01]  /*1bee0*/  LEA.HI.X.SX32 R61, R95, R73.reuse, 0x1, P4 ;  /* 0x000000495f3d7211 */ /* 0x080fe200020f0eff */
[----:B------:R1:W-:Y:S01]  /*1bef0*/  STG.E.U16 desc[UR4][R38.64], R69 ;  /* 0x0000004526007986 */ /* 0x0003e2000c101504 */
[----:B------:R-:W-:-:S02]  /*1bf00*/  LEA.HI.X.SX32 R45, R87, R73, 0x1, P3 ;  /* 0x00000049572d7211 */ /* 0x000fc400018f0eff */
[C---:B------:R-:W-:Y:S02]  /*1bf10*/  LEA R147, R74.reuse, R35, 0x2 ;  /* 0x000000234a937211 */ /* 0x040fe400078e10ff */
[-C--:B------:R-:W-:Y:S02]  /*1bf20*/  LEA R50, P3, R77, R72.reuse, 0x1 ;  /* 0x000000484d327211 */ /* 0x080fe400078608ff */
[C---:B------:R-:W-:Y:S02]  /*1bf30*/  LEA R149, R74.reuse, R147, 0x2 ;  /* 0x000000934a957211 */ /* 0x040fe400078e10ff */
[-C--:B------:R-:W-:Y:S02]  /*1bf40*/  LEA R80, P4, R101, R72.reuse, 0x1 ;  /* 0x0000004865507211 */ /* 0x080fe400078808ff */
[----:B------:R-:W-:Y:S01]  /*1bf50*/  LEA.HI.X.SX32 R51, R77, R73, 0x1, P3 ;  /* 0x000000494d337211 */ /* 0x000fe200018f0eff */
[----:B------:R-:W-:Y:S01]  /*1bf60*/  IMAD R151, R74, 0x4, R149 ;  /* 0x000000044a977824 */ /* 0x000fe200078e0295 */
[----:B------:R-:W-:-:S02]  /*1bf70*/  LEA R78, P3, R97, R72, 0x1 ;  /* 0x00000048614e7211 */ /* 0x000fc400078608ff */
[----:B------:R-:W-:Y:S02]  /*1bf80*/  LEA.HI.X.SX32 R81, R101, R73, 0x1, P4 ;  /* 0x0000004965517211 */ /* 0x000fe400020f0eff */
[C---:B------:R-:W-:Y:S02]  /*1bf90*/  LEA R153, R74.reuse, R151, 0x2 ;  /* 0x000000974a997211 */ /* 0x040fe400078e10ff */
[-C--:B------:R-:W-:Y:S02]  /*1bfa0*/  LEA R86, P4, R37, R72.reuse, 0x1 ;  /* 0x0000004825567211 */ /* 0x080fe400078808ff */
[----:B------:R-:W-:Y:S02]  /*1bfb0*/  LEA R155, R74, R153, 0x2 ;  /* 0x000000994a9b7211 */ /* 0x000fe400078e10ff */
[----:B------:R-:W-:Y:S02]  /*1bfc0*/  LEA.HI.X.SX32 R79, R97, R73, 0x1, P3 ;  /* 0x00000049614f7211 */ /* 0x000fe400018f0eff */
[----:B------:R-:W-:-:S02]  /*1bfd0*/  LEA R84, P3, R117, R72, 0x1 ;  /* 0x0000004875547211 */ /* 0x000fc400078608ff */
[-C--:B------:R-:W-:Y:S01]  /*1bfe0*/  LEA.HI.X.SX32 R87, R37, R73.reuse, 0x1, P4 ;  /* 0x0000004925577211 */ /* 0x080fe200020f0eff */
[C---:B------:R-:W-:Y:S01]  /*1bff0*/  IMAD R37, R74.reuse, 0x4, R155 ;  /* 0x000000044a257824 */ /* 0x040fe200078e029b */
[----:B------:R-:W-:Y:S02]  /*1c000*/  LEA.HI.X.SX32 R85, R117, R73, 0x1, P3 ;  /* 0x0000004975557211 */ /* 0x000fe400018f0eff */
[-C--:B------:R-:W-:Y:S02]  /*1c010*/  LEA R90, P3, R105, R72.reuse, 0x1 ;  /* 0x00000048695a7211 */ /* 0x080fe400078608ff */
[----:B------:R-:W-:Y:S02]  /*1c020*/  LEA R157, R74, R37, 0x2 ;  /* 0x000000254a9d7211 */ /* 0x000fe400078e10ff */
[----:B------:R-:W-:Y:S02]  /*1c030*/  LEA.HI.X.SX32 R49, R93, R73, 0x1, P5 ;  /* 0x000000495d317211 */ /* 0x000fe400028f0eff */
[----:B------:R-:W-:-:S02]  /*1c040*/  LEA R76, P5, R113, R72, 0x1 ;  /* 0x00000048714c7211 */ /* 0x000fc400078a08ff */
[----:B------:R-:W-:Y:S02]  /*1c050*/  LEA.HI.X.SX32 R91, R105, R73, 0x1, P3 ;  /* 0x00000049695b7211 */ /* 0x000fe400018f0eff */
[-C--:B------:R-:W-:Y:S02]  /*1c060*/  LEA R96, P3, R75, R72.reuse, 0x1 ;  /* 0x000000484b607211 */ /* 0x080fe400078608ff */
[C---:B------:R-:W-:Y:S02]  /*1c070*/  LEA R159, R74.reuse, R157, 0x2 ;  /* 0x0000009d4a9f7211 */ /* 0x040fe400078e10ff */
[-C--:B------:R-:W-:Y:S02]  /*1c080*/  LEA.HI.X.SX32 R77, R113, R73.reuse, 0x1, P5 ;  /* 0x00000049714d7211 */ /* 0x080fe400028f0eff */
[----:B------:R-:W-:Y:S02]  /*1c090*/  LEA R82, P5, R115, R72, 0x1 ;  /* 0x0000004873527211 */ /* 0x000fe400078a08ff */
[-C--:B------:R-:W-:Y:S01]  /*1c0a0*/  LEA.HI.X.SX32 R97, R75, R73.reuse, 0x1, P3 ;  /* 0x000000494b617211 */ /* 0x080fe200018f0eff */
[----:B------:R-:W-:Y:S01]  /*1c0b0*/  IMAD R75, R74, 0x4, R159 ;  /* 0x000000044a4b7824 */ /* 0x000fe200078e029f */
[----:B------:R-:W-:-:S02]  /*1c0c0*/  LEA.HI.X.SX32 R83, R115, R73, 0x1, P5 ;  /* 0x0000004973537211 */ /* 0x000fc400028f0eff */
[CC--:B------:R-:W-:Y:S02]  /*1c0d0*/  LEA R88, P5, R99.reuse, R72.reuse, 0x1 ;  /* 0x0000004863587211 */ /* 0x0c0fe400078a08ff */
[C---:B------:R-:W-:Y:S02]  /*1c0e0*/  LEA R161, R74.reuse, R75, 0x2 ;  /* 0x0000004b4aa17211 */ /* 0x040fe400078e10ff */
[----:B------:R-:W-:Y:S02]  /*1c0f0*/  LEA.HI.X.SX32 R89, R99, R73, 0x1, P5 ;  /* 0x0000004963597211 */ /* 0x000fe400028f0eff */
[-C--:B------:R-:W-:Y:S02]  /*1c100*/  LEA R94, P5, R119, R72.reuse, 0x1 ;  /* 0x00000048775e7211 */ /* 0x080fe400078a08ff */
[----:B------:R-:W-:Y:S02]  /*1c110*/  LEA R163, R74, R161, 0x2 ;  /* 0x000000a14aa37211 */ /* 0x000fe400078e10ff */
[----:B------:R-:W-:-:S02]  /*1c120*/  LEA R92, P4, R107, R72, 0x1 ;  /* 0x000000486b5c7211 */ /* 0x000fc400078808ff */
[-C--:B------:R-:W-:Y:S01]  /*1c130*/  LEA.HI.X.SX32 R95, R119, R73.reuse, 0x1, P5 ;  /* 0x00000049775f7211 */ /* 0x080fe200028f0eff */
[----:B------:R-:W-:Y:S01]  /*1c140*/  IMAD R165, R74, 0x4, R163 ;  /* 0x000000044aa57824 */ /* 0x000fe200078e02a3 */
[-C--:B------:R-:W-:Y:S02]  /*1c150*/  LEA R100, P5, R123, R72.reuse, 0x1 ;  /* 0x000000487b647211 */ /* 0x080fe400078a08ff */
[-C--:B------:R-:W-:Y:S02]  /*1c160*/  LEA.HI.X.SX32 R93, R107, R73.reuse, 0x1, P4 ;  /* 0x000000496b5d7211 */ /* 0x080fe400020f0eff */
[-C--:B------:R-:W-:Y:S02]  /*1c170*/  LEA R98, P4, R121, R72.reuse, 0x1 ;  /* 0x0000004879627211 */ /* 0x080fe400078808ff */
[----:B------:R-:W-:Y:S02]  /*1c180*/  LEA.HI.X.SX32 R101, R123, R73, 0x1, P5 ;  /* 0x000000497b657211 */ /* 0x000fe400028f0eff */
[----:B------:R-:W-:-:S02]  /*1c190*/  LEA R106, P5, R129, R72, 0x1 ;  /* 0x00000048816a7211 */ /* 0x000fc400078a08ff */
[C---:B------:R-:W-:Y:S02]  /*1c1a0*/  LEA R167, R74.reuse, R165, 0x2 ;  /* 0x000000a54aa77211 */ /* 0x040fe400078e10ff */
[-C--:B------:R-:W-:Y:S02]  /*1c1b0*/  LEA.HI.X.SX32 R99, R121, R73.reuse, 0x1, P4 ;  /* 0x0000004979637211 */ /* 0x080fe400020f0eff */
[-C--:B------:R-:W-:Y:S02]  /*1c1c0*/  LEA R104, P4, R127, R72.reuse, 0x1 ;  /* 0x000000487f687211 */ /* 0x080fe400078808ff */
[----:B------:R-:W-:Y:S02]  /*1c1d0*/  LEA.HI.X.SX32 R107, R129, R73, 0x1, P5 ;  /* 0x00000049816b7211 */ /* 0x000fe400028f0eff */
[----:B------:R-:W-:Y:S02]  /*1c1e0*/  LEA R112, P5, R135, R72, 0x1 ;  /* 0x0000004887707211 */ /* 0x000fe400078a08ff */
[----:B------:R-:W-:-:S02]  /*1c1f0*/  LEA R169, R74, R167, 0x2 ;  /* 0x000000a74aa97211 */ /* 0x000fc400078e10ff */
[-C--:B------:R-:W-:Y:S02]  /*1c200*/  LEA.HI.X.SX32 R105, R127, R73.reuse, 0x1, P4 ;  /* 0x000000497f697211 */ /* 0x080fe400020f0eff */
[-C--:B------:R-:W-:Y:S01]  /*1c210*/  LEA R110, P4, R133, R72.reuse, 0x1 ;  /* 0x00000048856e7211 */ /* 0x080fe200078808ff */
[----:B------:R-:W-:Y:S01]  /*1c220*/  IMAD R171, R74, 0x4, R169 ;  /* 0x000000044aab7824 */ /* 0x000fe200078e02a9 */
[-C--:B------:R-:W-:Y:S02]  /*1c230*/  LEA.HI.X.SX32 R113, R135, R73.reuse, 0x1, P5 ;  /* 0x0000004987717211 */ /* 0x080fe400028f0eff */
[-C--:B------:R-:W-:Y:S02]  /*1c240*/  LEA R118, P5, R11, R72.reuse, 0x1 ;  /* 0x000000480b767211 */ /* 0x080fe400078a08ff */
[----:B------:R-:W-:Y:S02]  /*1c250*/  LEA R102, P3, R125, R72, 0x1 ;  /* 0x000000487d667211 */ /* 0x000fe400078608ff */
[----:B------:R-:W-:-:S02]  /*1c260*/  LEA.HI.X.SX32 R111, R133, R73, 0x1, P4 ;  /* 0x00000049856f7211 */ /* 0x000fc400020f0eff */
[-C--:B------:R-:W-:Y:S02]  /*1c270*/  LEA R116, P4, R139, R72.reuse, 0x1 ;  /* 0x000000488b747211 */ /* 0x080fe400078808ff */
[----:B------:R-:W-:Y:S02]  /*1c280*/  LEA.HI.X.SX32 R119, R11, R73, 0x1, P5 ;  /* 0x000000490b777211 */ /* 0x000fe400028f0eff */
[----:B------:R-:W-:Y:S02]  /*1c290*/  LEA R11, R74, R171, 0x2 ;  /* 0x000000ab4a0b7211 */ /* 0x000fe400078e10ff */
[-C--:B------:R-:W-:Y:S02]  /*1c2a0*/  LEA.HI.X.SX32 R103, R125, R73.reuse, 0x1, P3 ;  /* 0x000000497d677211 */ /* 0x080fe400018f0eff */
[----:B------:R-:W-:Y:S02]  /*1c2b0*/  LEA R108, P3, R131, R72, 0x1 ;  /* 0x00000048836c7211 */ /* 0x000fe400078608ff */
[----:B------:R-:W-:-:S02]  /*1c2c0*/  LEA.HI.X.SX32 R117, R139, R73, 0x1, P4 ;  /* 0x000000498b757211 */ /* 0x000fc400020f0eff */
[-C--:B------:R-:W-:Y:S02]  /*1c2d0*/  LEA R122, P4, R9, R72.reuse, 0x1 ;  /* 0x00000048097a7211 */ /* 0x080fe400078808ff */
[C---:B------:R-:W-:Y:S02]  /*1c2e0*/  LEA R173, R74.reuse, R11, 0x2 ;  /* 0x0000000b4aad7211 */ /* 0x040fe400078e10ff */
[-C--:B------:R-:W-:Y:S02]  /*1c2f0*/  LEA.HI.X.SX32 R109, R131, R73.reuse, 0x1, P3 ;  /* 0x00000049836d7211 */ /* 0x080fe400018f0eff */
[----:B------:R-:W-:Y:S02]  /*1c300*/  LEA R114, P3, R137, R72, 0x1 ;  /* 0x0000004889727211 */ /* 0x000fe400078608ff */
[-C--:B------:R-:W-:Y:S01]  /*1c310*/  LEA.HI.X.SX32 R123, R9, R73.reuse, 0x1, P4 ;  /* 0x00000049097b7211 */ /* 0x080fe200020f0eff */
[----:B------:R-:W-:Y:S01]  /*1c320*/  IMAD R9, R74, 0x4, R173 ;  /* 0x000000044a097824 */ /* 0x000fe200078e02ad */
[----:B------:R-:W-:-:S02]  /*1c330*/  LEA.HI.X.SX32 R115, R137, R73, 0x1, P3 ;  /* 0x0000004989737211 */ /* 0x000fc400018f0eff */
[-C--:B------:R-:W-:Y:S02]  /*1c340*/  LEA R120, P3, R141, R72.reuse, 0x1 ;  /* 0x000000488d787211 */ /* 0x080fe400078608ff */
[-C--:B------:R-:W-:Y:S02]  /*1c350*/  LEA R124, P5, R143, R72.reuse, 0x1 ;  /* 0x000000488f7c7211 */ /* 0x080fe400078a08ff */
[----:B------:R-:W-:Y:S02]  /*1c360*/  LEA R128, P4, R17, R72, 0x1 ;  /* 0x0000004811807211 */ /* 0x000fe400078808ff */
[----:B------:R-:W-:Y:S02]  /*1c370*/  LEA R175, R74, R9, 0x2 ;  /* 0x000000094aaf7211 */ /* 0x000fe400078e10ff */
[-C--:B------:R-:W-:Y:S02]  /*1c380*/  LEA.HI.X.SX32 R121, R141, R73.reuse, 0x1, P3 ;  /* 0x000000498d797211 */ /* 0x080fe400018f0eff */
[----:B------:R-:W-:-:S02]  /*1c390*/  LEA.HI.X.SX32 R125, R143, R73, 0x1, P5 ;  /* 0x000000498f7d7211 */ /* 0x000fc400028f0eff */
[----:B------:R-:W-:Y:S02]  /*1c3a0*/  LEA.HI.X.SX32 R129, R17, R73, 0x1, P4 ;  /* 0x0000004911817211 */ /* 0x000fe400020f0eff */
[-C--:B------:R-:W-:Y:S02]  /*1c3b0*/  LEA R126, P3, R145, R72.reuse, 0x1 ;  /* 0x00000048917e7211 */ /* 0x080fe400078608ff */
[-C--:B------:R-:W-:Y:S02]  /*1c3c0*/  LEA R130, P5, R19, R72.reuse, 0x1 ;  /* 0x0000004813827211 */ /* 0x080fe400078a08ff */
[C---:B------:R-:W-:Y:S02]  /*1c3d0*/  LEA R17, R74.reuse, R175, 0x2 ;  /* 0x000000af4a117211 */ /* 0x040fe400078e10ff */
[-C--:B------:R-:W-:Y:S02]  /*1c3e0*/  LEA.HI.X.SX32 R127, R145, R73.reuse, 0x1, P3 ;  /* 0x00000049917f7211 */ /* 0x080fe400018f0eff */
[----:B------:R-:W-:Y:S01]  /*1c3f0*/  LEA.HI.X.SX32 R131, R19, R73, 0x1, P5 ;  /* 0x0000004913837211 */ /* 0x000fe200028f0eff */
[----:B------:R-:W-:Y:S01]  /*1c400*/  IMAD R19, R74, 0x4, R17 ;  /* 0x000000044a137824 */ /* 0x000fe200078e0211 */
[----:B------:R-:W-:-:S02]  /*1c410*/  LEA R132, P3, R35, R72, 0x1 ;  /* 0x0000004823847211 */ /* 0x000fc400078608ff */
[-C--:B------:R-:W-:Y:S02]  /*1c420*/  LEA R134, P4, R147, R72.reuse, 0x1 ;  /* 0x0000004893867211 */ /* 0x080fe400078808ff */
[----:B------:R-:W-:Y:S02]  /*1c430*/  LEA.HI.X.SX32 R133, R35, R73, 0x1, P3 ;  /* 0x0000004923857211 */ /* 0x000fe400018f0eff */
[C---:B------:R-:W-:Y:S02]  /*1c440*/  LEA R35, R74.reuse, R19, 0x2 ;  /* 0x000000134a237211 */ /* 0x040fe400078e10ff */
[C---:B------:R-:W-:Y:S02]  /*1c450*/  LEA R138, P3, R151.reuse, R72, 0x1 ;  /* 0x00000048978a7211 */ /* 0x040fe400078608ff */
[----:B------:R-:W-:Y:S02]  /*1c460*/  LEA R179, R74, R35, 0x2 ;  /* 0x000000234ab37211 */ /* 0x000fe400078e10ff */
[----:B------:R-:W-:-:S02]  /*1c470*/  LEA.HI.X.SX32 R139, R151, R73, 0x1, P3 ;  /* 0x00000049978b7211 */ /* 0x000fc400018f0eff */
[-C--:B------:R-:W-:Y:S01]  /*1c480*/  LEA R144, P3, R37, R72.reuse, 0x1 ;  /* 0x0000004825907211 */ /* 0x080fe200078608ff */
[C---:B------:R-:W-:Y:S01]  /*1c490*/  IMAD R181, R74.reuse, 0x4, R179 ;  /* 0x000000044ab57824 */ /* 0x040fe200078e02b3 */
[-C--:B------:R-:W-:Y:S02]  /*1c4a0*/  LEA.HI.X.SX32 R135, R147, R73.reuse, 0x1, P4 ;  /* 0x0000004993877211 */ /* 0x080fe400020f0eff */
[----:B------:R-:W-:Y:S02]  /*1c4b0*/  LEA.HI.X.SX32 R145, R37, R73, 0x1, P3 ;  /* 0x0000004925917211 */ /* 0x000fe400018f0eff */
[C---:B------:R-:W-:Y:S02]  /*1c4c0*/  LEA R37, R74.reuse, R181, 0x2 ;  /* 0x000000b54a257211 */ /* 0x040fe400078e10ff */
[----:B------:R-:W-:Y:S02]  /*1c4d0*/  LEA R150, P3, R75, R72, 0x1 ;  /* 0x000000484b967211 */ /* 0x000fe400078608ff */
[----:B------:R-:W-:-:S02]  /*1c4e0*/  LEA R185, R74, R37, 0x2 ;  /* 0x000000254ab97211 */ /* 0x000fc400078e10ff */
[-C--:B------:R-:W-:Y:S02]  /*1c4f0*/  LEA R136, P5, R149, R72.reuse, 0x1 ;  /* 0x0000004895887211 */ /* 0x080fe400078a08ff */
[-C--:B------:R-:W-:Y:S02]  /*1c500*/  LEA R140, P4, R153, R72.reuse, 0x1 ;  /* 0x00000048998c7211 */ /* 0x080fe400078808ff */
[-C--:B------:R-:W-:Y:S01]  /*1c510*/  LEA.HI.X.SX32 R151, R75, R73.reuse, 0x1, P3 ;  /* 0x000000494b977211 */ /* 0x080fe200018f0eff */
[----:B------:R-:W-:Y:S01]  /*1c520*/  IMAD R75, R74, 0x4, R185 ;  /* 0x000000044a4b7824 */ /* 0x000fe200078e02b9 */
[-C--:B------:R-:W-:Y:S02]  /*1c530*/  LEA.HI.X.SX32 R137, R149, R73.reuse, 0x1, P5 ;  /* 0x0000004995897211 */ /* 0x080fe400028f0eff */
[----:B------:R-:W-:Y:S02]  /*1c540*/  LEA.HI.X.SX32 R141, R153, R73, 0x1, P4 ;  /* 0x00000049998d7211 */ /* 0x000fe400020f0eff */
[----:B------:R-:W-:-:S02]  /*1c550*/  LEA R142, P5, R155, R72, 0x1 ;  /* 0x000000489b8e7211 */ /* 0x000fc400078a08ff */
[-C--:B------:R-:W-:Y:S02]  /*1c560*/  LEA R146, P4, R157, R72.reuse, 0x1 ;  /* 0x000000489d927211 */ /* 0x080fe400078808ff */
[----:B------:R-:W-:Y:S02]  /*1c570*/  LEA R189, R74, R75, 0x2 ;  /* 0x0000004b4abd7211 */ /* 0x000fe400078e10ff */
[-C--:B------:R-:W-:Y:S02]  /*1c580*/  LEA.HI.X.SX32 R143, R155, R73.reuse, 0x1, P5 ;  /* 0x000000499b8f7211 */ /* 0x080fe400028f0eff */
[----:B------:R-:W-:Y:S02]  /*1c590*/  LEA.HI.X.SX32 R147, R157, R73, 0x1, P4 ;  /* 0x000000499d937211 */ /* 0x000fe400020f0eff */
[-C--:B------:R-:W-:Y:S02]  /*1c5a0*/  LEA R148, P5, R159, R72.reuse, 0x1 ;  /* 0x000000489f947211 */ /* 0x080fe400078a08ff */
[----:B------:R-:W-:-:S02]  /*1c5b0*/  LEA R152, P4, R161, R72, 0x1 ;  /* 0x00000048a1987211 */ /* 0x000fc400078808ff */
[C---:B------:R-:W-:Y:S02]  /*1c5c0*/  LEA R191, R74.reuse, R189, 0x2 ;  /* 0x000000bd4abf7211 */ /* 0x040fe400078e10ff */
[-C--:B------:R-:W-:Y:S02]  /*1c5d0*/  LEA.HI.X.SX32 R149, R159, R73.reuse, 0x1, P5 ;  /* 0x000000499f957211 */ /* 0x080fe400028f0eff */
[----:B------:R-:W-:Y:S01]  /*1c5e0*/  LEA.HI.X.SX32 R153, R161, R73, 0x1, P4 ;  /* 0x00000049a1997211 */ /* 0x000fe200020f0eff */
[----:B------:R-:W-:Y:S01]  /*1c5f0*/  IMAD R193, R74, 0x4, R191 ;  /* 0x000000044ac17824 */ /* 0x000fe200078e02bf */
[-C--:B------:R-:W-:Y:S02]  /*1c600*/  LEA R154, P5, R163, R72.reuse, 0x1 ;  /* 0x00000048a39a7211 */ /* 0x080fe400078a08ff */
[-C--:B------:R-:W-:Y:S02]  /*1c610*/  LEA R156, P3, R165, R72.reuse, 0x1 ;  /* 0x00000048a59c7211 */ /* 0x080fe400078608ff */
[----:B------:R-:W-:-:S02]  /*1c620*/  LEA R158, P4, R167, R72, 0x1 ;  /* 0x00000048a79e7211 */ /* 0x000fc400078808ff */
[-C--:B------:R-:W-:Y:S02]  /*1c630*/  LEA.HI.X.SX32 R155, R163, R73.reuse, 0x1, P5 ;  /* 0x00000049a39b7211 */ /* 0x080fe400028f0eff */
[-C--:B------:R-:W-:Y:S02]  /*1c640*/  LEA.HI.X.SX32 R157, R165, R73.reuse, 0x1, P3 ;  /* 0x00000049a59d7211 */ /* 0x080fe400018f0eff */
[----:B------:R-:W-:Y:S02]  /*1c650*/  LEA.HI.X.SX32 R159, R167, R73, 0x1, P4 ;  /* 0x00000049a79f7211 */ /* 0x000fe400020f0eff */
[-C--:B------:R-:W-:Y:S02]  /*1c660*/  LEA R160, P5, R169, R72.reuse, 0x1 ;  /* 0x00000048a9a07211 */ /* 0x080fe400078a08ff */
[-C--:B------:R-:W-:Y:S02]  /*1c670*/  LEA R162, P3, R171, R72.reuse, 0x1 ;  /* 0x00000048aba27211 */ /* 0x080fe400078608ff */
[----:B------:R-:W-:-:S02]  /*1c680*/  LEA R164, P4, R11, R72, 0x1 ;  /* 0x000000480ba47211 */ /* 0x000fc400078808ff */
[----:B------:R-:W-:Y:S02]  /*1c690*/  LEA R195, R74, R193, 0x2 ;  /* 0x000000c14ac37211 */ /* 0x000fe400078e10ff */
[-C--:B------:R-:W-:Y:S02]  /*1c6a0*/  LEA.HI.X.SX32 R161, R169, R73.reuse, 0x1, P5 ;  /* 0x00000049a9a17211 */ /* 0x080fe400028f0eff */
[-C--:B------:R-:W-:Y:S02]  /*1c6b0*/  LEA.HI.X.SX32 R163, R171, R73.reuse, 0x1, P3 ;  /* 0x00000049aba37211 */ /* 0x080fe400018f0eff */
[----:B------:R-:W-:Y:S02]  /*1c6c0*/  LEA.HI.X.SX32 R165, R11, R73, 0x1, P4 ;  /* 0x000000490ba57211 */ /* 0x000fe400020f0eff */
[-C--:B------:R-:W-:Y:S02]  /*1c6d0*/  LEA R166, P5, R173, R72.reuse, 0x1 ;  /* 0x00000048ada67211 */ /* 0x080fe400078a08ff */
[----:B------:R-:W-:-:S02]  /*1c6e0*/  LEA R168, P3, R9, R72, 0x1 ;  /* 0x0000004809a87211 */ /* 0x000fc400078608ff */
[C---:B------:R-:W-:Y:S02]  /*1c6f0*/  LEA R11, R74.reuse, R195, 0x2 ;  /* 0x000000c34a0b7211 */ /* 0x040fe400078e10ff */
[-C--:B------:R-:W-:Y:S02]  /*1c700*/  LEA.HI.X.SX32 R167, R173, R73.reuse, 0x1, P5 ;  /* 0x00000049ada77211 */ /* 0x080fe400028f0eff */
[-C--:B------:R-:W-:Y:S01]  /*1c710*/  LEA.HI.X.SX32 R169, R9, R73.reuse, 0x1, P3 ;  /* 0x0000004909a97211 */ /* 0x080fe200018f0eff */
[----:B------:R-:W-:Y:S01]  /*1c720*/  IMAD R9, R74, 0x4, R11 ;  /* 0x000000044a097824 */ /* 0x000fe200078e020b */
[-C--:B------:R-:W-:Y:S02]  /*1c730*/  LEA R172, P5, R17, R72.reuse, 0x1 ;  /* 0x0000004811ac7211 */ /* 0x080fe400078a08ff */
[----:B------:R-:W-:Y:S02]  /*1c740*/  LEA R170, P4, R175, R72, 0x1 ;  /* 0x00000048afaa7211 */ /* 0x000fe400078808ff */
[----:B------:R-:W-:-:S02]  /*1c750*/  LEA.HI.X.SX32 R173, R17, R73, 0x1, P5 ;  /* 0x0000004911ad7211 */ /* 0x000fc400028f0eff */
[-C--:B------:R-:W-:Y:S02]  /*1c760*/  LEA R174, P3, R19, R72.reuse, 0x1 ;  /* 0x0000004813ae7211 */ /* 0x080fe400078608ff */
[C---:B------:R-:W-:Y:S02]  /*1c770*/  LEA R17, R74.reuse, R9, 0x2 ;  /* 0x000000094a117211 */ /* 0x040fe400078e10ff */
[-C--:B------:R-:W-:Y:S02]  /*1c780*/  LEA.HI.X.SX32 R171, R175, R73.reuse, 0x1, P4 ;  /* 0x00000049afab7211 */ /* 0x080fe400020f0eff */
[----:B------:R-:W-:Y:S02]  /*1c790*/  LEA.HI.X.SX32 R175, R19, R73, 0x1, P3 ;  /* 0x0000004913af7211 */ /* 0x000fe400018f0eff */
[----:B------:R-:W-:Y:S02]  /*1c7a0*/  LEA R176, P4, R35, R72, 0x1 ;  /* 0x0000004823b07211 */ /* 0x000fe400078808ff */
[----:B------:R-:W-:-:S02]  /*1c7b0*/  LEA R19, R74, R17, 0x2 ;  /* 0x000000114a137211 */ /* 0x000fc400078e10ff */
[----:B------:R-:W-:Y:S02]  /*1c7c0*/  LEA.HI.X.SX32 R177, R35, R73, 0x1, P4 ;  /* 0x0000004923b17211 */ /* 0x000fe400020f0eff */
[-C--:B------:R-:W-:Y:S01]  /*1c7d0*/  LEA R180, P3, R181, R72.reuse, 0x1 ;  /* 0x00000048b5b47211 */ /* 0x080fe200078608ff */
[C---:B------:R-:W-:Y:S01]  /*1c7e0*/  IMAD R35, R74.reuse, 0x4, R19 ;  /* 0x000000044a237824 */ /* 0x040fe200078e0213 */
[-C--:B------:R-:W-:Y:S02]  /*1c7f0*/  LEA R182, P4, R37, R72.reuse, 0x1 ;  /* 0x0000004825b67211 */ /* 0x080fe400078808ff */
[----:B------:R-:W-:Y:S02]  /*1c800*/  LEA R178, P5, R179, R72, 0x1 ;  /* 0x00000048b3b27211 */ /* 0x000fe400078a08ff */
[----:B------:R-:W-:Y:S02]  /*1c810*/  LEA R207, R74, R35, 0x2 ;  /* 0x000000234acf7211 */ /* 0x000fe400078e10ff */
[----:B------:R-:W-:-:S02]  /*1c820*/  LEA.HI.X.SX32 R181, R181, R73, 0x1, P3 ;  /* 0x00000049b5b57211 */ /* 0x000fc400018f0eff */
        /* <DEDUP_REMOVED lines=9> */
[----:B------:R-:W-:Y:S02]  /*1c8c0*/  LEA R213, R74, R75, 0x2 ;  /* 0x0000004b4ad57211 */ /* 0x000fe400078e10ff */
[-C--:B------:R-:W-:Y:S02]  /*1c8d0*/  LEA R188, P4, R189, R72.reuse, 0x1 ;  /* 0x00000048bdbc7211 */ /* 0x080fe400078808ff */
[----:B------:R-:W-:Y:S02]  /*1c8e0*/  LEA.HI.X.SX32 R191, R191, R73, 0x1, P5 ;  /* 0x00000049bfbf7211 */ /* 0x000fe400028f0eff */
[-C--:B------:R-:W-:Y:S02]  /*1c8f0*/  LEA R192, P3, R193, R72.reuse, 0x1 ;  /* 0x00000048c1c07211 */ /* 0x080fe400078608ff */
[----:B------:R-:W-:-:S02]  /*1c900*/  LEA R196, P5, R11, R72, 0x1 ;  /* 0x000000480bc47211 */ /* 0x000fc400078a08ff */
[C---:B------:R-:W-:Y:S02]  /*1c910*/  LEA R215, R74.reuse, R213, 0x2 ;  /* 0x000000d54ad77211 */ /* 0x040fe400078e10ff */
[-C--:B------:R-:W-:Y:S02]  /*1c920*/  LEA.HI.X.SX32 R189, R189, R73.reuse, 0x1, P4 ;  /* 0x00000049bdbd7211 */ /* 0x080fe400020f0eff */
[-C--:B------:R-:W-:Y:S02]  /*1c930*/  LEA R194, P4, R195, R72.reuse, 0x1 ;  /* 0x00000048c3c27211 */ /* 0x080fe400078808ff */
[-C--:B------:R-:W-:Y:S02]  /*1c940*/  LEA.HI.X.SX32 R193, R193, R73.reuse, 0x1, P3 ;  /* 0x00000049c1c17211 */ /* 0x080fe400018f0eff */
[----:B------:R-:W-:Y:S01]  /*1c950*/  LEA.HI.X.SX32 R197, R11, R73, 0x1, P5 ;  /* 0x000000490bc57211 */ /* 0x000fe200028f0eff */
[----:B------:R-:W-:Y:S01]  /*1c960*/  IMAD R11, R74, 0x4, R215 ;  /* 0x000000044a0b7824 */ /* 0x000fe200078e02d7 */
[----:B------:R-:W-:-:S02]  /*1c970*/  LEA R198, P3, R9, R72, 0x1 ;  /* 0x0000004809c67211 */ /* 0x000fc400078608ff */
[-C--:B------:R-:W-:Y:S02]  /*1c980*/  LEA.HI.X.SX32 R195, R195, R73.reuse, 0x1, P4 ;  /* 0x00000049c3c37211 */ /* 0x080fe400020f0eff */
[-C--:B------:R-:W-:Y:S02]  /*1c990*/  LEA R200, P4, R17, R72.reuse, 0x1 ;  /* 0x0000004811c87211 */ /* 0x080fe400078808ff */
[----:B------:R-:W-:Y:S02]  /*1c9a0*/  LEA.HI.X.SX32 R199, R9, R73, 0x1, P3 ;  /* 0x0000004909c77211 */ /* 0x000fe400018f0eff */
[----:B------:R-:W-:Y:S02]  /*1c9b0*/  LEA R9, R74, R11, 0x2 ;  /* 0x0000000b4a097211 */ /* 0x000fe400078e10ff */
[----:B------:R-:W-:Y:S02]  /*1c9c0*/  LEA.HI.X.SX32 R201, R17, R73, 0x1, P4 ;  /* 0x0000004911c97211 */ /* 0x000fe400020f0eff */
[----:B------:R-:W-:-:S02]  /*1c9d0*/  LEA R202, P5, R19, R72, 0x1 ;  /* 0x0000004813ca7211 */ /* 0x000fc400078a08ff */
[C---:B------:R-:W-:Y:S02]  /*1c9e0*/  LEA R17, R74.reuse, R9, 0x2 ;  /* 0x000000094a117211 */ /* 0x040fe400078e10ff */
[-C--:B------:R-:W-:Y:S02]  /*1c9f0*/  LEA.HI.X.SX32 R203, R19, R73.reuse, 0x1, P5 ;  /* 0x0000004913cb7211 */ /* 0x080fe400028f0eff */
[-C--:B------:R-:W-:Y:S01]  /*1ca00*/  LEA R204, P3, R35, R72.reuse, 0x1 ;  /* 0x0000004823cc7211 */ /* 0x080fe200078608ff */
[C---:B------:R-:W-:Y:S01]  /*1ca10*/  IMAD R19, R74.reuse, 0x4, R17 ;  /* 0x000000044a137824 */ /* 0x040fe200078e0211 */
[----:B------:R-:W-:Y:S02]  /*1ca20*/  LEA R208, P5, R37, R72, 0x1 ;  /* 0x0000004825d07211 */ /* 0x000fe400078a08ff */
[----:B------:R-:W-:Y:S02]  /*1ca30*/  LEA.HI.X.SX32 R205, R35, R73, 0x1, P3 ;  /* 0x0000004923cd7211 */ /* 0x000fe400018f0eff */
[----:B------:R-:W-:-:S02]  /*1ca40*/  LEA R35, R74, R19, 0x2 ;  /* 0x000000134a237211 */ /* 0x000fc400078e10ff */
[-C--:B------:R-:W-:Y:S02]  /*1ca50*/  LEA R206, P4, R207, R72.reuse, 0x1 ;  /* 0x00000048cfce7211 */ /* 0x080fe400078808ff */
[----:B------:R-:W-:Y:S02]  /*1ca60*/  LEA.HI.X.SX32 R209, R37, R73, 0x1, P5 ;  /* 0x0000004925d17211 */ /* 0x000fe400028f0eff */
[-C--:B------:R-:W-:Y:S02]  /*1ca70*/  LEA R210, P3, R75, R72.reuse, 0x1 ;  /* 0x000000484bd27211 */ /* 0x080fe400078608ff */
[----:B------:R-:W-:Y:S02]  /*1ca80*/  LEA R37, R74, R35, 0x2 ;  /* 0x000000234a257211 */ /* 0x000fe400078e10ff */
[----:B------:R-:W-:Y:S02]  /*1ca90*/  LEA.HI.X.SX32 R207, R207, R73, 0x1, P4 ;  /* 0x00000049cfcf7211 */ /* 0x000fe400020f0eff */
[----:B------:R-:W-:-:S02]  /*1caa0*/  LEA R212, P4, R213, R72, 0x1 ;  /* 0x00000048d5d47211 */ /* 0x000fc400078808ff */
[-C--:B------:R-:W-:Y:S02]  /*1cab0*/  LEA R214, P5, R215, R72.reuse, 0x1 ;  /* 0x00000048d7d67211 */ /* 0x080fe400078a08ff */
[-C--:B------:R-:W-:Y:S01]  /*1cac0*/  LEA.HI.X.SX32 R211, R75, R73.reuse, 0x1, P3 ;  /* 0x000000494bd37211 */ /* 0x080fe200018f0eff */
[----:B------:R-:W-:Y:S01]  /*1cad0*/  IMAD R75, R74, 0x4, R37 ;  /* 0x000000044a4b7824 */ /* 0x000fe200078e0225 */
[-C--:B-----5:R-:W-:Y:S02]  /*1cae0*/  LEA R216, P3, R11, R72.reuse, 0x1 ;  /* 0x000000480bd87211 */ /* 0x0a0fe400078608ff */
[-C--:B------:R-:W-:Y:S02]  /*1caf0*/  LEA.HI.X.SX32 R213, R213, R73.reuse, 0x1, P4 ;  /* 0x00000049d5d57211 */ /* 0x080fe400020f0eff */
[----:B------:R-:W-:Y:S02]  /*1cb00*/  LEA.HI.X.SX32 R215, R215, R73, 0x1, P5 ;  /* 0x00000049d7d77211 */ /* 0x000fe400028f0eff */
[----:B------:R-:W-:-:S02]  /*1cb10*/  LEA R218, P4, R9, R72, 0x1 ;  /* 0x0000004809da7211 */ /* 0x000fc400078808ff */
[-C--:B------:R-:W-:Y:S02]  /*1cb20*/  LEA R220, P5, R17, R72.reuse, 0x1 ;  /* 0x0000004811dc7211 */ /* 0x080fe400078a08ff */
[----:B------:R-:W-:Y:S02]  /*1cb30*/  LEA.HI.X.SX32 R217, R11, R73, 0x1, P3 ;  /* 0x000000490bd97211 */ /* 0x000fe400018f0eff */
[----:B------:R-:W-:Y:S02]  /*1cb40*/  LEA R11, R74, R75, 0x2 ;  /* 0x0000004b4a0b7211 */ /* 0x000fe400078e10ff */
[-C--:B------:R-:W-:Y:S02]  /*1cb50*/  LEA.HI.X.SX32 R219, R9, R73.reuse, 0x1, P4 ;  /* 0x0000004909db7211 */ /* 0x080fe400020f0eff */
[----:B------:R-:W-:Y:S02]  /*1cb60*/  LEA.HI.X.SX32 R221, R17, R73, 0x1, P5 ;  /* 0x0000004911dd7211 */ /* 0x000fe400028f0eff */
[----:B------:R-:W-:-:S02]  /*1cb70*/  LEA R224, P4, R35, R72, 0x1 ;  /* 0x0000004823e07211 */ /* 0x000fc400078808ff */
[-C--:B------:R-:W-:Y:S02]  /*1cb80*/  LEA R226, P5, R37, R72.reuse, 0x1 ;  /* 0x0000004825e27211 */ /* 0x080fe400078a08ff */
[C---:B------:R-:W-:Y:S02]  /*1cb90*/  LEA R9, R74.reuse, R11, 0x2 ;  /* 0x0000000b4a097211 */ /* 0x040fe400078e10ff */
[-C--:B------:R-:W-:Y:S02]  /*1cba0*/  LEA.HI.X.SX32 R225, R35, R73.reuse, 0x1, P4 ;  /* 0x0000004923e17211 */ /* 0x080fe400020f0eff */
[----:B------:R-:W-:Y:S01]  /*1cbb0*/  LEA.HI.X.SX32 R227, R37, R73, 0x1, P5 ;  /* 0x0000004925e37211 */ /* 0x000fe200028f0eff */
[----:B------:R-:W-:Y:S01]  /*1cbc0*/  IMAD R235, R74, 0x4, R9 ;  /* 0x000000044aeb7824 */ /* 0x000fe200078e0209 */
[-C--:B------:R-:W-:Y:S02]  /*1cbd0*/  LEA R230, P4, R11, R72.reuse, 0x1 ;  /* 0x000000480be67211 */ /* 0x080fe400078808ff */
[----:B------:R-:W-:-:S02]  /*1cbe0*/  LEA R232, P5, R9, R72, 0x1 ;  /* 0x0000004809e87211 */ /* 0x000fc400078a08ff */
[----:B------:R-:W-:Y:S02]  /*1cbf0*/  LEA R222, P3, R19, R72, 0x1 ;  /* 0x0000004813de7211 */ /* 0x000fe400078608ff */
[-C--:B------:R-:W-:Y:S02]  /*1cc00*/  LEA.HI.X.SX32 R231, R11, R73.reuse, 0x1, P4 ;  /* 0x000000490be77211 */ /* 0x080fe400020f0eff */
[-C--:B------:R-:W-:Y:S02]  /*1cc10*/  LEA.HI.X.SX32 R233, R9, R73.reuse, 0x1, P5 ;  /* 0x0000004909e97211 */ /* 0x080fe400028f0eff */
[----:B------:R-:W-:Y:S01]  /*1cc20*/  LEA.HI.X.SX32 R223, R19, R73, 0x1, P3 ;  /* 0x0000004913df7211 */ /* 0x000fe200018f0eff */
[----:B------:R-:W2:Y:S01]  /*1cc30*/  LDS.128 R8, [R7] ;  /* 0x0000000007087984 */ /* 0x000ea20000000c00 */
[----:B------:R-:W-:Y:S02]  /*1cc40*/  PRMT R6, R53, 0x7632, R6 ;  /* 0x0000763235067816 */ /* 0x000fe40000000006 */
[----:B0-----:R-:W-:Y:S01]  /*1cc50*/  PRMT R33, R69, 0x7632, R33 ;  /* 0x0000763245217816 */ /* 0x001fe20000000021 */
[----:B------:R-:W0:Y:S01]  /*1cc60*/  LDS.128 R16, [R0] ;  /* 0x0000000000107984 */ /* 0x000e220000000c00 */
[----:B-1----:R-:W-:-:S02]  /*1cc70*/  PRMT R39, R54, 0x7632, R39 ;  /* 0x0000763236277816 */ /* 0x002fc40000000027 */
[----:B------:R-:W-:Y:S01]  /*1cc80*/  PRMT R32, R55, 0x7632, R32 ;  /* 0x0000763237207816 */ /* 0x000fe20000000020 */
[----:B------:R1:W-:Y:S01]  /*1cc90*/  STG.E.U16 desc[UR4][R40.64], R6 ;  /* 0x0000000628007986 */ /* 0x0003e2000c101504 */
[----:B------:R-:W-:Y:S02]  /*1cca0*/  PRMT R38, R71, 0x7632, R38 ;  /* 0x0000763247267816 */ /* 0x000fe40000000026 */
[----:B------:R-:W-:Y:S01]  /*1ccb0*/  PRMT R68, R22, 0x7632, R68 ;  /* 0x0000763216447816 */ /* 0x000fe20000000044 */
[----:B------:R2:W-:Y:S01]  /*1ccc0*/  STG.E.U16 desc[UR4][R42.64], R33 ;  /* 0x000000212a007986 */ /* 0x0005e2000c101504 */
[C---:B------:R-:W-:Y:S02]  /*1ccd0*/  LEA R228, P3, R75.reuse, R72, 0x1 ;  /* 0x000000484be47211 */ /* 0x040fe400078608ff */
[----:B------:R-:W-:Y:S01]  /*1cce0*/  LEA R35, R74, R235, 0x2 ;  /* 0x000000eb4a237211 */ /* 0x000fe200078e10ff */
[----:B------:R-:W-:Y:S01]  /*1ccf0*/  STG.E.U16 desc[UR4][R44.64], R54 ;  /* 0x000000362c007986 */ /* 0x000fe2000c101504 */
[----:B------:R-:W-:-:S02]  /*1cd00*/  LEA.HI.X.SX32 R229, R75, R73, 0x1, P3 ;  /* 0x000000494be57211 */ /* 0x000fc400018f0eff */
[----:B------:R-:W-:Y:S01]  /*1cd10*/  LEA R75, R74, R35, 0x2 ;  /* 0x000000234a4b7211 */ /* 0x000fe200078e10ff */
[----:B------:R3:W-:Y:S01]  /*1cd20*/  STG.E.U16 desc[UR4][R46.64], R70 ;  /* 0x000000462e007986 */ /* 0x0007e2000c101504 */
[----:B-1----:R-:W-:Y:S02]  /*1cd30*/  PRMT R41, R70, 0x7632, R41 ;  /* 0x0000763246297816 */ /* 0x002fe40000000029 */
[-C--:B------:R-:W-:Y:S01]  /*1cd40*/  LEA R36, P4, R35, R72.reuse, 0x1 ;  /* 0x0000004823247211 */ /* 0x080fe200078808ff */
[----:B------:R1:W-:Y:S01]  /*1cd50*/  STG.E.U16 desc[UR4][R48.64], R39 ;  /* 0x0000002730007986 */ /* 0x0003e2000c101504 */
[----:B------:R-:W-:Y:S01]  /*1cd60*/  LEA R34, P5, R75, R72, 0x1 ;  /* 0x000000484b227211 */ /* 0x000fe200078a08ff */
[----:B------:R-:W-:Y:S01]  /*1cd70*/  IMAD R74, R74, 0x4, R75 ;  /* 0x000000044a4a7824 */ /* 0x000fe200078e024b */
[-C--:B------:R-:W-:Y:S01]  /*1cd80*/  LEA.HI.X.SX32 R37, R35, R73.reuse, 0x1, P4 ;  /* 0x0000004923257211 */ /* 0x080fe200020f0eff */
[----:B------:R4:W-:Y:S01]  /*1cd90*/  STG.E.U16 desc[UR4][R50.64], R41 ;  /* 0x0000002932007986 */ /* 0x0009e2000c101504 */
[----:B------:R-:W-:-:S02]  /*1cda0*/  LEA.HI.X.SX32 R35, R75, R73, 0x1, P5 ;  /* 0x000000494b237211 */ /* 0x000fc400028f0eff */
[----:B------:R-:W-:Y:S01]  /*1cdb0*/  PRMT R75, R28, 0x7632, R75 ;  /* 0x000076321c4b7816 */ /* 0x000fe2000000004b */
[----:B------:R4:W-:Y:S01]  /*1cdc0*/  STG.E.U16 desc[UR4][R60.64], R55 ;  /* 0x000000373c007986 */ /* 0x0009e2000c101504 */
[CC--:B------:R-:W-:Y:S02]  /*1cdd0*/  LEA R234, P3, R235.reuse, R72.reuse, 0x1 ;  /* 0x00000048ebea7211 */ /* 0x0c0fe400078608ff */
[C---:B------:R-:W-:Y:S01]  /*1cde0*/  LEA R72, P6, R74.reuse, R72, 0x1 ;  /* 0x000000484a487211 */ /* 0x040fe200078c08ff */
[----:B------:R4:W-:Y:S01]  /*1cdf0*/  STG.E.U16 desc[UR4][R76.64], R71 ;  /* 0x000000474c007986 */ /* 0x0009e2000c101504 */
[-C--:B------:R-:W-:Y:S02]  /*1ce00*/  LEA.HI.X.SX32 R235, R235, R73.reuse, 0x1, P3 ;  /* 0x00000049ebeb7211 */ /* 0x080fe400018f0eff */
[----:B------:R-:W-:Y:S01]  /*1ce10*/  LEA.HI.X.SX32 R73, R74, R73, 0x1, P6 ;  /* 0x000000494a497211 */ /* 0x000fe200030f0eff */
[----:B------:R-:W-:Y:S01]  /*1ce20*/  STG.E.U16 desc[UR4][R78.64], R32 ;  /* 0x000000204e007986 */ /* 0x000fe2000c101504 */
[----:B--2---:R-:W-:-:S02]  /*1ce30*/  PRMT R43, R8, 0x7632, R43 ;  /* 0x00007632082b7816 */ /* 0x004fc4000000002b */
[----:B---3--:R-:W-:Y:S01]  /*1ce40*/  PRMT R47, R9, 0x7632, R47 ;  /* 0x00007632092f7816 */ /* 0x008fe2000000002f */
[----:B------:R-:W-:Y:S01]  /*1ce50*/  STG.E.U16 desc[UR4][R80.64], R38 ;  /* 0x0000002650007986 */ /* 0x000fe2000c101504 */
[----:B0-----:R-:W-:Y:S02]  /*1ce60*/  PRMT R44, R16, 0x7632, R44 ;  /* 0x00007632102c7816 */ /* 0x001fe4000000002c */
[----:B-1----:R-:W-:Y:S01]  /*1ce70*/  PRMT R48, R17, 0x7632, R48 ;  /* 0x0000763211307816 */ /* 0x002fe20000000030 */
[----:B------:R0:W-:Y:S01]  /*1ce80*/  STG.E.U16 desc[UR4][R82.64], R8 ;  /* 0x0000000852007986 */ /* 0x0001e2000c101504 */
[----:B----4-:R-:W-:Y:S02]  /*1ce90*/  PRMT R51, R10, 0x7632, R51 ;  /* 0x000076320a337816 */ /* 0x010fe40000000033 */
[----:B------:R-:W-:Y:S01]  /*1cea0*/  PRMT R52, R18, 0x7632, R52 ;  /* 0x0000763212347816 */ /* 0x000fe20000000034 */
[----:B------:R1:W-:Y:S01]  /*1ceb0*/  STG.E.U16 desc[UR4][R84.64], R16 ;  /* 0x0000001054007986 */ /* 0x0003e2000c101504 */
[----:B------:R-:W-:-:S02]  /*1cec0*/  PRMT R55, R11, 0x7632, R55 ;  /* 0x000076320b377816 */ /* 0x000fc40000000037 */
[----:B------:R-:W-:Y:S01]  /*1ced0*/  PRMT R6, R19, 0x7632, R6 ;  /* 0x0000763213067816 */ /* 0x000fe20000000006 */
[----:B------:R2:W-:Y:S01]  /*1cee0*/  STG.E.U16 desc[UR4][R86.64], R43 ;  /* 0x0000002b56007986 */ /* 0x0005e2000c101504 */
[----:B------:R-:W-:Y:S02]  /*1cef0*/  PRMT R60, R20, 0x7632, R60 ;  /* 0x00007632143c7816 */ /* 0x000fe4000000003c */
[----:B------:R-:W-:Y:S01]  /*1cf00*/  PRMT R71, R15, 0x7632, R71 ;  /* 0x000076320f477816 */ /* 0x000fe20000000047 */
[----:B------:R3:W-:Y:S01]  /*1cf10*/  STG.E.U16 desc[UR4][R88.64], R44 ;  /* 0x0000002c58007986 */ /* 0x0007e2000c101504 */
[----:B0-----:R-:W-:Y:S02]  /*1cf20*/  PRMT R8, R12, 0x7632, R8 ;  /* 0x000076320c087816 */ /* 0x001fe40000000008 */
[----:B------:R-:W-:Y:S01]  /*1cf30*/  PRMT R76, R24, 0x7632, R76 ;  /* 0x00007632184c7816 */ /* 0x000fe2000000004c */
[----:B------:R0:W-:Y:S01]  /*1cf40*/  STG.E.U16 desc[UR4][R90.64], R9 ;  /* 0x000000095a007986 */ /* 0x0001e2000c101504 */
[----:B------:R-:W-:-:S02]  /*1cf50*/  PRMT R79, R29, 0x7632, R79 ;  /* 0x000076321d4f7816 */ /* 0x000fc4000000004f */
[----:B------:R-:W-:Y:S01]  /*1cf60*/  PRMT R80, R25, 0x7632, R80 ;  /* 0x0000763219507816 */ /* 0x000fe20000000050 */
[----:B------:R4:W-:Y:S01]  /*1cf70*/  STG.E.U16 desc[UR4][R92.64], R17 ;  /* 0x000000115c007986 */ /* 0x0009e2000c101504 */
[----:B------:R-:W-:Y:S02]  /*1cf80*/  PRMT R83, R30, 0x7632, R83 ;  /* 0x000076321e537816 */ /* 0x000fe40000000053 */
[----:B-1----:R-:W-:Y:S01]  /*1cf90*/  PRMT R84, R26, 0x7632, R84 ;  /* 0x000076321a547816 */ /* 0x002fe20000000054 */
[----:B------:R1:W-:Y:S01]  /*1cfa0*/  STG.E.U16 desc[UR4][R94.64], R47 ;  /* 0x0000002f5e007986 */ /* 0x0003e2000c101504 */
[----:B--2---:R-:W-:Y:S02]  /*1cfb0*/  PRMT R87, R31, 0x7632, R87 ;  /* 0x000076321f577816 */ /* 0x004fe40000000057 */
[----:B---3--:R-:W-:Y:S01]  /*1cfc0*/  PRMT R88, R27, 0x7632, R88 ;  /* 0x000076321b587816 */ /* 0x008fe20000000058 */
[----:B------:R2:W-:Y:S01]  /*1cfd0*/  STG.E.U16 desc[UR4][R96.64], R48 ;  /* 0x0000003060007986 */ /* 0x0005e2000c101504 */
[----:B0-----:R-:W-:-:S02]  /*1cfe0*/  PRMT R9, R13, 0x7632, R9 ;  /* 0x000076320d097816 */ /* 0x001fc40000000009 */
[----:B------:R-:W-:Y:S01]  /*1cff0*/  PRMT R91, R64, 0x7632, R91 ;  /* 0x00007632405b7816 */ /* 0x000fe2000000005b */
[----:B------:R0:W-:Y:S01]  /*1d000*/  STG.E.U16 desc[UR4][R98.64], R10 ;  /* 0x0000000a62007986 */ /* 0x0001e2000c101504 */
[----:B----4-:R-:W-:-:S03]  /*1d010*/  PRMT R92, R56, 0x7632, R92 ;  /* 0x00007632385c7816 */ /* 0x010fc6000000005c */
[----:B------:R3:W-:Y:S01]  /*1d020*/  STG.E.U16 desc[UR4][R100.64], R18 ;  /* 0x0000001264007986 */ /* 0x0007e2000c101504 */
[----:B-1----:R-:W-:-:S03]  /*1d030*/  PRMT R95, R65, 0x7632, R95 ;  /* 0x00007632415f7816 */ /* 0x002fc6000000005f */
[----:B------:R1:W-:Y:S01]  /*1d040*/  STG.E.U16 desc[UR4][R102.64], R51 ;  /* 0x0000003366007986 */ /* 0x0003e2000c101504 */
[----:B--2---:R-:W-:-:S03]  /*1d050*/  PRMT R96, R57, 0x7632, R96 ;  /* 0x0000763239607816 */ /* 0x004fc60000000060 */
[----:B------:R2:W-:Y:S01]  /*1d060*/  STG.E.U16 desc[UR4][R104.64], R52 ;  /* 0x0000003468007986 */ /* 0x0005e2000c101504 */
[----:B0-----:R-:W-:Y:S02]  /*1d070*/  PRMT R10, R21, 0x7632, R10 ;  /* 0x00007632150a7816 */ /* 0x001fe4000000000a */
[----:B------:R-:W-:Y:S01]  /*1d080*/  PRMT R99, R66, 0x7632, R99 ;  /* 0x0000763242637816 */ /* 0x000fe20000000063 */
[----:B------:R-:W-:Y:S01]  /*1d090*/  STG.E.U16 desc[UR4][R106.64], R11 ;  /* 0x0000000b6a007986 */ /* 0x000fe2000c101504 */
[----:B---3--:R-:W-:-:S03]  /*1d0a0*/  PRMT R100, R58, 0x7632, R100 ;  /* 0x000076323a647816 */ /* 0x008fc60000000064 */
[----:B------:R-:W-:Y:S01]  /*1d0b0*/  STG.E.U16 desc[UR4][R108.64], R19 ;  /* 0x000000136c007986 */ /* 0x000fe2000c101504 */
[----:B-1----:R-:W-:-:S03]  /*1d0c0*/  PRMT R103, R67, 0x7632, R103 ;  /* 0x0000763243677816 */ /* 0x002fc60000000067 */
[----:B------:R-:W-:Y:S01]  /*1d0d0*/  STG.E.U16 desc[UR4][R110.64], R55 ;  /* 0x000000376e007986 */ /* 0x000fe2000c101504 */
[----:B--2---:R-:W-:-:S03]  /*1d0e0*/  PRMT R104, R59, 0x7632, R104 ;  /* 0x000076323b687816 */ /* 0x004fc60000000068 */
[----:B------:R0:W-:Y:S04]  /*1d0f0*/  STG.E.U16 desc[UR4][R112.64], R6 ;  /* 0x0000000670007986 */ /* 0x0001e8000c101504 */
[----:B------:R-:W-:Y:S04]  /*1d100*/  STG.E.U16 desc[UR4][R114.64], R12 ;  /* 0x0000000c72007986 */ /* 0x000fe8000c101504 */
[----:B------:R-:W-:Y:S04]  /*1d110*/  STG.E.U16 desc[UR4][R116.64], R20 ;  /* 0x0000001474007986 */ /* 0x000fe8000c101504 */
[----:B------:R1:W-:Y:S01]  /*1d120*/  STG.E.U16 desc[UR4][R118.64], R8 ;  /* 0x0000000876007986 */ /* 0x0003e2000c101504 */
[----:B0-----:R-:W-:-:S03]  /*1d130*/  PRMT R6, R14, 0x7632, R6 ;  /* 0x000076320e067816 */ /* 0x001fc60000000006 */
[----:B------:R-:W-:Y:S04]  /*1d140*/  STG.E.U16 desc[UR4][R120.64], R60 ;  /* 0x0000003c78007986 */ /* 0x000fe8000c101504 */
[----:B------:R-:W-:Y:S04]  /*1d150*/  STG.E.U16 desc[UR4][R122.64], R13 ;  /* 0x0000000d7a007986 */ /* 0x000fe8000c101504 */
[----:B------:R-:W-:Y:S01]  /*1d160*/  STG.E.U16 desc[UR4][R124.64], R21 ;  /* 0x000000157c007986 */ /* 0x000fe2000c101504 */
[----:B-1----:R-:W-:-:S03]  /*1d170*/  PRMT R8, R23, 0x7632, R8 ;  /* 0x0000763217087816 */ /* 0x002fc60000000008 */
[----:B------:R-:W-:Y:S04]  /*1d180*/  STG.E.U16 desc[UR4][R126.64], R9 ;  /* 0x000000097e007986 */ /* 0x000fe8000c101504 */
        /* <DEDUP_REMOVED lines=9> */
[----:B------:R0:W1:Y:S04]  /*1d220*/  LDS.128 R8, [R7+0x800] ;  /* 0x0008000007087984 */ /* 0x0000680000000c00 */
[----:B------:R2:W3:Y:S04]  /*1d230*/  LDS.128 R12, [R0+0x800] ;  /* 0x00080000000c7984 */ /* 0x0004e80000000c00 */
[----:B------:R-:W-:Y:S01]  /*1d240*/  STG.E.U16 desc[UR4][R146.64], R28 ;  /* 0x0000001c92007986 */ /* 0x000fe2000c101504 */
[----:B0-----:R-:W-:-:S03]  /*1d250*/  FSEL R7, R62, -INF , P2 ;  /* 0xff8000003e077808 */ /* 0x001fc60001000000 */
[----:B------:R-:W-:Y:S01]  /*1d260*/  STG.E.U16 desc[UR4][R148.64], R24 ;  /* 0x0000001894007986 */ /* 0x000fe2000c101504 */
[----:B--2---:R-:W-:Y:S01]  /*1d270*/  FSEL R0, R63, -INF , P1 ;  /* 0xff8000003f007808 */ /* 0x004fe20000800000 */
[----:B------:R-:W-:Y:S02]  /*1d280*/  FFMA R7, R7, 0.69314718246459960938, R4 ;  /* 0x3f31721807077823 */ /* 0x000fe40000000004 */
[----:B------:R-:W-:Y:S02]  /*1d290*/  STG.E.U16 desc[UR4][R150.64], R75 ;  /* 0x0000004b96007986 */ /* 0x000fe4000c101504 */
[----:B------:R-:W-:Y:S02]  /*1d2a0*/  FFMA R6, R0, 0.69314718246459960938, R5 ;  /* 0x3f31721800067823 */ /* 0x000fe40000000005 */
[----:B------:R-:W-:Y:S01]  /*1d2b0*/  STG.E.U16 desc[UR4][R152.64], R76 ;  /* 0x0000004c98007986 */ /* 0x000fe2000c101504 */
[----:B------:R-:W0:Y:S03]  /*1d2c0*/  LDC R0, c[0x0][0x27c] ;  /* 0x00009f00ff007b82 */ /* 0x000e260000000800 */
[----:B------:R-:W-:Y:S04]  /*1d2d0*/  STG.E.U16 desc[UR4][R154.64], R29 ;  /* 0x0000001d9a007986 */ /* 0x000fe8000c101504 */
[----:B------:R-:W-:Y:S04]  /*1d2e0*/  STG.E.U16 desc[UR4][R156.64], R25 ;  /* 0x000000199c007986 */ /* 0x000fe8000c101504 */
[----:B------:R-:W-:Y:S04]  /*1d2f0*/  STG.E.U16 desc[UR4][R158.64], R79 ;  /* 0x0000004f9e007986 */ /* 0x000fe8000c101504 */
[----:B------:R-:W-:Y:S04]  /*1d300*/  STG.E.U16 desc[UR4][R160.64], R80 ;  /* 0x00000050a0007986 */ /* 0x000fe8000c101504 */
[----:B------:R-:W-:Y:S01]  /*1d310*/  STG.E.U16 desc[UR4][R162.64], R30 ;  /* 0x0000001ea2007986 */ /* 0x000fe2000c101504 */
[----:B-1----:R-:W-:-:S02]  /*1d320*/  PRMT R107, R8, 0x7632, R107 ;  /* 0x00007632086b7816 */ /* 0x002fc4000000006b */
[----:B------:R-:W-:Y:S01]  /*1d330*/  PRMT R111, R9, 0x7632, R111 ;  /* 0x00007632096f7816 */ /* 0x000fe2000000006f */
[----:B------:R-:W-:Y:S01]  /*1d340*/  STG.E.U16 desc[UR4][R164.64], R26 ;  /* 0x0000001aa4007986 */ /* 0x000fe2000c101504 */
[----:B---3--:R-:W-:Y:S02]  /*1d350*/  PRMT R108, R12, 0x7632, R108 ;  /* 0x000076320c6c7816 */ /* 0x008fe4000000006c */
[----:B------:R-:W-:Y:S01]  /*1d360*/  PRMT R112, R13, 0x7632, R112 ;  /* 0x000076320d707816 */ /* 0x000fe20000000070 */
[----:B------:R-:W-:Y:S01]  /*1d370*/  STG.E.U16 desc[UR4][R166.64], R83 ;  /* 0x00000053a6007986 */ /* 0x000fe2000c101504 */
[----:B------:R-:W-:Y:S02]  /*1d380*/  PRMT R115, R10, 0x7632, R115 ;  /* 0x000076320a737816 */ /* 0x000fe40000000073 */
[----:B------:R-:W-:Y:S01]  /*1d390*/  PRMT R116, R14, 0x7632, R116 ;  /* 0x000076320e747816 */ /* 0x000fe20000000074 */
[----:B------:R-:W-:Y:S01]  /*1d3a0*/  STG.E.U16 desc[UR4][R168.64], R84 ;  /* 0x00000054a8007986 */ /* 0x000fe2000c101504 */
[----:B------:R-:W-:-:S03]  /*1d3b0*/  PRMT R17, R11, 0x7632, R17 ;  /* 0x000076320b117816 */ /* 0x000fc60000000011 */
        /* <DEDUP_REMOVED lines=20> */
[----:B------:R1:W-:Y:S04]  /*1d500*/  STG.E.U16 desc[UR4][R210.64], R8 ;  /* 0x00000008d2007986 */ /* 0x0003e8000c101504 */
[----:B------:R2:W-:Y:S04]  /*1d510*/  STG.E.U16 desc[UR4][R212.64], R12 ;  /* 0x0000000cd4007986 */ /* 0x0005e8000c101504 */
[----:B------:R2:W-:Y:S04]  /*1d520*/  STG.E.U16 desc[UR4][R214.64], R107 ;  /* 0x0000006bd6007986 */ /* 0x0005e8000c101504 */
[----:B------:R2:W-:Y:S01]  /*1d530*/  STG.E.U16 desc[UR4][R216.64], R108 ;  /* 0x0000006cd8007986 */ /* 0x0005e2000c101504 */
[----:B-1----:R-:W-:-:S03]  /*1d540*/  PRMT R8, R15, 0x7632, R8 ;  /* 0x000076320f087816 */ /* 0x002fc60000000008 */
[----:B------:R2:W-:Y:S04]  /*1d550*/  STG.E.U16 desc[UR4][R218.64], R9 ;  /* 0x00000009da007986 */ /* 0x0005e8000c101504 */
        /* <DEDUP_REMOVED lines=10> */
[----:B------:R2:W-:Y:S01]  /*1d600*/  STG.E.U16 desc[UR4][R72.64], R8 ;  /* 0x0000000848007986 */ /* 0x0005e2000c101504 */
[----:B------:R-:W-:Y:S06]  /*1d610*/  BAR.SYNC.DEFER_BLOCKING 0x0 ;  /* 0x0000000000007b1d */ /* 0x000fec0000010000 */
[----:B------:R2:W-:Y:S02]  /*1d620*/  STS.64 [R3], R6 ;  /* 0x0000000603007388 */ /* 0x0005e40000000a00 */
[----:B------:R-:W-:Y:S06]  /*1d630*/  BAR.SYNC.DEFER_BLOCKING 0x0 ;  /* 0x0000000000007b1d */ /* 0x000fec0000010000 */
[----:B0-----:R-:W-:Y:S05]  /*1d640*/  @P0 EXIT ;  /* 0x000000000000094d */ /* 0x001fea0003800000 */
[----:B--2---:R-:W0:Y:S01]  /*1d650*/  LDS R7, [R2] ;  /* 0x0000000002077984 */ /* 0x004e220000000800 */
[----:B------:R-:W1:Y:S01]  /*1d660*/  LDC.64 R8, c[0x0][0x230] ;  /* 0x00008c00ff087b82 */ /* 0x000e620000000a00 */
[----:B------:R-:W-:Y:S01]  /*1d670*/  IMAD R0, R238, R0, RZ ;  /* 0x00000000ee007224 */ /* 0x000fe200078e02ff */
[C---:B------:R-:W-:Y:S01]  /*1d680*/  SHF.L.U32 R4, R236.reuse, 0x2, RZ ;  /* 0x00000002ec047819 */ /* 0x040fe200000006ff */
[----:B------:R-:W-:-:S03]  /*1d690*/  IMAD.HI R3, R236, 0x4, RZ ;  /* 0x00000004ec037827 */ /* 0x000fc600078e02ff */
[C---:B------:R-:W-:Y:S01]  /*1d6a0*/  SHF.L.U32 R5, R0.reuse, 0x2, RZ ;  /* 0x0000000200057819 */ /* 0x040fe200000006ff */
[----:B------:R-:W-:-:S03]  /*1d6b0*/  IMAD.HI R0, R0, 0x4, RZ ;  /* 0x0000000400007827 */ /* 0x000fc600078e02ff */
[----:B-1----:R-:W-:-:S04]  /*1d6c0*/  IADD3 R4, P0, P1, R4, R8, R5 ;  /* 0x0000000804047210 */ /* 0x002fc8000791e005 */
[----:B------:R-:W-:-:S05]  /*1d6d0*/  IADD3.X R5, R3, R9, R0, P0, P1 ;  /* 0x0000000903057210 */ /* 0x000fca00007e2400 */
[----:B0-----:R-:W-:Y:S01]  /*1d6e0*/  STG.E desc[UR4][R4.64], R7 ;  /* 0x0000000704007986 */ /* 0x001fe2000c101904 */
[----:B------:R-:W-:Y:S05]  /*1d6f0*/  EXIT ;  /* 0x000000000000794d */ /* 0x000fea0003800000 */
.L_x_2:
[----:B------:R-:W-:-:S00]  /*1d700*/  BRA `(.L_x_2) ;  /* 0xfffffffc00fc7947 */ /* 0x000fc0000383ffff */
[----:B------:R-:W-:-:S00]  /*1d710*/  NOP ;  /* 0x0000000000007918 */ /* 0x000fc00000000000 */
        /* <DEDUP_REMOVED lines=14> */
.L_x_3:


//--------------------- .nv.global.init           --------------------------
	.section	.nv.global.init,"aw",@progbits
.nv.global.init:
	.type		_$_str,@object
	.size		_$_str,(.L_0 - _$_str)
_$_str:
        /*0000*/ 	.byte	0x5f, 0x5f, 0x43, 0x55, 0x44, 0x41, 0x5f, 0x46, 0x54, 0x5a, 0x00
.L_0:


//--------------------- .nv.shared.attn_fwd       --------------------------
	.section	.nv.shared.attn_fwd,"aw",@nobits
	.sectionflags	@""
	.align	16
	.zero		1024


//--------------------- .nv.shared.reserved.0     --------------------------
	.section	.nv.shared.reserved.0,"aw",@nobits
	.weak		__nv_reservedSMEM_offset_0_alias
	.size		__nv_reservedSMEM_offset_0_alias, 0, 0
	.other		__nv_reservedSMEM_offset_0_alias,@"STO_CUDA_RESERVED_SHARED STV_DEFAULT"
__nv_reservedSMEM_offset_0_alias:
	.zero		0


//--------------------- .nv.constant0.attn_fwd    --------------------------
	.section	.nv.constant0.attn_fwd,"a",@progbits
	.sectionflags	@""
	.align	4
.nv.constant0.attn_fwd:
	.zero		664


//--------------------- SYMBOLS --------------------------

	.type		.nv.reservedSmem.offset0,@object
	.size		.nv.reservedSmem.offset0,0x4
